// auto-generated by cutlass_sweep.grouped_gemm — config: {"arch": "sm_90", "cluster_m": 1, "cluster_n": 1, "dtype": "bf16", "schedule": "cooperative", "tile_k": 128, "tile_m": 256, "tile_n": 128}
#include "cutlass/cutlass.h"
#include "cutlass/gemm/group_array_problem_shape.hpp"
#include "cutlass/gemm/collective/collective_builder.hpp"
#include "cutlass/gemm/device/gemm_universal_adapter.h"
#include "cutlass/gemm/kernel/gemm_universal.hpp"
#include "cutlass/epilogue/collective/collective_builder.hpp"

using Elem = cutlass::bfloat16_t;
using Acc  = float;
using ElemC = cutlass::half_t;
using TileShape    = cute::Shape<cute::_256, cute::_128, cute::_128>;
using ClusterShape = cute::Shape<cute::_1, cute::_1, cute::_1>;
using ProblemShape = cutlass::gemm::GroupProblemShape<cute::Shape<int,int,int>>;

using CollectiveEpilogue = typename cutlass::epilogue::collective::CollectiveBuilder<
    cutlass::arch::Sm90, cutlass::arch::OpClassTensorOp,
    TileShape, ClusterShape,
    cutlass::epilogue::collective::EpilogueTileAuto,
    Acc, Acc,
    ElemC, cutlass::layout::ColumnMajor *, 128 / cutlass::sizeof_bits<ElemC>::value,
    ElemC, cutlass::layout::ColumnMajor *, 128 / cutlass::sizeof_bits<ElemC>::value,
    cutlass::epilogue::PtrArrayTmaWarpSpecializedCooperative
  >::CollectiveOp;

using CollectiveMainloop = typename cutlass::gemm::collective::CollectiveBuilder<
    cutlass::arch::Sm90, cutlass::arch::OpClassTensorOp,
    Elem, cutlass::layout::RowMajor *, 128 / cutlass::sizeof_bits<Elem>::value,
    Elem, cutlass::layout::ColumnMajor *, 128 / cutlass::sizeof_bits<Elem>::value,
    Acc,
    TileShape, ClusterShape,
    cutlass::gemm::collective::StageCountAutoCarveout<
        static_cast<int>(sizeof(typename CollectiveEpilogue::SharedStorage))>,
    cutlass::gemm::KernelPtrArrayTmaWarpSpecializedCooperative
  >::CollectiveOp;

using GemmKernel = cutlass::gemm::kernel::GemmUniversal<
    ProblemShape, CollectiveMainloop, CollectiveEpilogue>;
using Gemm = cutlass::gemm::device::GemmUniversalAdapter<GemmKernel>;

auto* _anchor = &cutlass::device_kernel<GemmKernel>;


// ===== COMPILED SASS (sm_90a) =====

	.target	sm_90a

	.elftype	@"ET_EXEC"


//--------------------- .note.nv.tkinfo           --------------------------
	.section	.note.nv.tkinfo,"",@"SHT_NOTE"
	.sectionflags	@"SHF_NOTE_NV_TKINFO"
	.tkinfo
        /*0018*/ 	.word	0x00000002
        /*0030*/ 	.string	""
        /*0030*/ 	.string	"ptxas"
        /*0030*/ 	.string	"Cuda compilation tools, release 13.0, V13.0.88"
        /*0030*/ 	.string	"Build cuda_13.0.r13.0/compiler.36424714_0"
        /*0030*/ 	.string	"-arch sm_90a -m 64 "



//--------------------- .note.nv.cuinfo           --------------------------
	.section	.note.nv.cuinfo,"",@"SHT_NOTE"
	.sectionflags	@"SHF_NOTE_NV_CUINFO"
        /*0018*/ 	.short	0x0002
        /*001a*/ 	.short	0x005a
        /*001c*/ 	.short	0x0082
	.zero		2


//--------------------- .nv.info                  --------------------------
	.section	.nv.info,"",@"SHT_CUDA_INFO"
	.align	4


	//----- nvinfo : EIATTR_REGCOUNT
	.align		4
        /*0000*/ 	.byte	0x04, 0x2f
        /*0002*/ 	.short	(.L_15 - .L_14)
	.align		4
.L_14:
        /*0004*/ 	.word	index@(_ZN7cutlass13device_kernelINS_4gemm6kernel13GemmUniversalINS1_17GroupProblemShapeIN4cute5tupleIJiiiEEEEENS1_10collective13CollectiveMmaINS1_39MainloopSm90ArrayTmaGmmaWarpSpecializedILi2ENS6_IJNS5_1CILi1EEESD_SD_EEENS1_43KernelPtrArrayTmaWarpSpecializedCooperativeEEENS6_IJNSC_ILi256EEENSC_ILi128EEESI_EEENS_10bfloat16_tEPNS6_IJlSD_NSC_ILi0EEEEEESK_SN_NS5_8TiledMMAINS5_8MMA_AtomIJNS5_4SM904GMMA28MMA_64x128x16_F32BF16BF16_SSILNSR_5MajorE0ELST_0ELNSR_7ScaleInE1ELSU_1EEEEEENS5_6LayoutINS6_IJNSC_ILi2EEESD_SD_EEENS6_IJSD_SL_SL_EEEEENS6_IJNS5_10UnderscoreES12_S12_EEEEENS5_13SM90_TMA_LOADENS5_14ComposedLayoutINS5_7SwizzleILi3ELi4ELi3EEENS5_18smem_ptr_flag_bitsILi16EEENSX_INS6_IJNSC_ILi8EEENSC_ILi64EEEEEENS6_IJS1C_SD_EEEEEEEvNS5_8identityES15_S1G_vS1H_EENS_8epilogue10collective18CollectiveEpilogueINS1J_30Sm90PtrArrayTmaWarpSpecializedILi4ELi2ELi16ELb1ELb0ELi2EEEJSJ_NS6_IJSI_NSC_ILi32EEEEEENS_6half_tEPNS6_IJSD_lSL_EEES1Q_S1S_NS1J_6fusion15FusionCallbacksIS1N_NS1T_17LinearCombinationIS1Q_fS1Q_fLNS_15FloatRoundStyleE2EEESJ_S1P_JEEES15_NS16_IS18_S1A_NSX_INS6_IJS1C_S1B_EEENS6_IJSD_S1C_EEEEEEENS5_17SM75_U16x8_LDSM_TENS5_14SM90_TMA_STOREES22_NS5_17SM90_U16x8_STSM_TENS5_9Copy_AtomIJNS5_17SM90_U32x4_STSM_NES1Q_EEEvEEEvvEEEEvNT_6ParamsE)
        /*0008*/ 	.word	0x000000a8


	//----- nvinfo : EIATTR_FRAME_SIZE
	.align		4
.L_15:
        /*000c*/ 	.byte	0x04, 0x11
        /*000e*/ 	.short	(.L_17 - .L_16)
	.align		4
.L_16:
        /*0010*/ 	.word	index@($__internal_0_$__cuda_sm20_div_u64)
        /*0014*/ 	.word	0x00000000


	//----- nvinfo : EIATTR_FRAME_SIZE
	.align		4
.L_17:
        /*0018*/ 	.byte	0x04, 0x11
        /*001a*/ 	.short	(.L_19 - .L_18)
	.align		4
.L_18:
        /*001c*/ 	.word	index@(_ZN7cutlass13device_kernelINS_4gemm6kernel13GemmUniversalINS1_17GroupProblemShapeIN4cute5tupleIJiiiEEEEENS1_10collective13CollectiveMmaINS1_39MainloopSm90ArrayTmaGmmaWarpSpecializedILi2ENS6_IJNS5_1CILi1EEESD_SD_EEENS1_43KernelPtrArrayTmaWarpSpecializedCooperativeEEENS6_IJNSC_ILi256EEENSC_ILi128EEESI_EEENS_10bfloat16_tEPNS6_IJlSD_NSC_ILi0EEEEEESK_SN_NS5_8TiledMMAINS5_8MMA_AtomIJNS5_4SM904GMMA28MMA_64x128x16_F32BF16BF16_SSILNSR_5MajorE0ELST_0ELNSR_7ScaleInE1ELSU_1EEEEEENS5_6LayoutINS6_IJNSC_ILi2EEESD_SD_EEENS6_IJSD_SL_SL_EEEEENS6_IJNS5_10UnderscoreES12_S12_EEEEENS5_13SM90_TMA_LOADENS5_14ComposedLayoutINS5_7SwizzleILi3ELi4ELi3EEENS5_18smem_ptr_flag_bitsILi16EEENSX_INS6_IJNSC_ILi8EEENSC_ILi64EEEEEENS6_IJS1C_SD_EEEEEEEvNS5_8identityES15_S1G_vS1H_EENS_8epilogue10collective18CollectiveEpilogueINS1J_30Sm90PtrArrayTmaWarpSpecializedILi4ELi2ELi16ELb1ELb0ELi2EEEJSJ_NS6_IJSI_NSC_ILi32EEEEEENS_6half_tEPNS6_IJSD_lSL_EEES1Q_S1S_NS1J_6fusion15FusionCallbacksIS1N_NS1T_17LinearCombinationIS1Q_fS1Q_fLNS_15FloatRoundStyleE2EEESJ_S1P_JEEES15_NS16_IS18_S1A_NSX_INS6_IJS1C_S1B_EEENS6_IJSD_S1C_EEEEEEENS5_17SM75_U16x8_LDSM_TENS5_14SM90_TMA_STOREES22_NS5_17SM90_U16x8_STSM_TENS5_9Copy_AtomIJNS5_17SM90_U32x4_STSM_NES1Q_EEEvEEEvvEEEEvNT_6ParamsE)
        /*0020*/ 	.word	0x00000000


	//----- nvinfo : EIATTR_MIN_STACK_SIZE
	.align		4
.L_19:
        /*0024*/ 	.byte	0x04, 0x12
        /*0026*/ 	.short	(.L_21 - .L_20)
	.align		4
.L_20:
        /*0028*/ 	.word	index@(_ZN7cutlass13device_kernelINS_4gemm6kernel13GemmUniversalINS1_17GroupProblemShapeIN4cute5tupleIJiiiEEEEENS1_10collective13CollectiveMmaINS1_39MainloopSm90ArrayTmaGmmaWarpSpecializedILi2ENS6_IJNS5_1CILi1EEESD_SD_EEENS1_43KernelPtrArrayTmaWarpSpecializedCooperativeEEENS6_IJNSC_ILi256EEENSC_ILi128EEESI_EEENS_10bfloat16_tEPNS6_IJlSD_NSC_ILi0EEEEEESK_SN_NS5_8TiledMMAINS5_8MMA_AtomIJNS5_4SM904GMMA28MMA_64x128x16_F32BF16BF16_SSILNSR_5MajorE0ELST_0ELNSR_7ScaleInE1ELSU_1EEEEEENS5_6LayoutINS6_IJNSC_ILi2EEESD_SD_EEENS6_IJSD_SL_SL_EEEEENS6_IJNS5_10UnderscoreES12_S12_EEEEENS5_13SM90_TMA_LOADENS5_14ComposedLayoutINS5_7SwizzleILi3ELi4ELi3EEENS5_18smem_ptr_flag_bitsILi16EEENSX_INS6_IJNSC_ILi8EEENSC_ILi64EEEEEENS6_IJS1C_SD_EEEEEEEvNS5_8identityES15_S1G_vS1H_EENS_8epilogue10collective18CollectiveEpilogueINS1J_30Sm90PtrArrayTmaWarpSpecializedILi4ELi2ELi16ELb1ELb0ELi2EEEJSJ_NS6_IJSI_NSC_ILi32EEEEEENS_6half_tEPNS6_IJSD_lSL_EEES1Q_S1S_NS1J_6fusion15FusionCallbacksIS1N_NS1T_17LinearCombinationIS1Q_fS1Q_fLNS_15FloatRoundStyleE2EEESJ_S1P_JEEES15_NS16_IS18_S1A_NSX_INS6_IJS1C_S1B_EEENS6_IJSD_S1C_EEEEEEENS5_17SM75_U16x8_LDSM_TENS5_14SM90_TMA_STOREES22_NS5_17SM90_U16x8_STSM_TENS5_9Copy_AtomIJNS5_17SM90_U32x4_STSM_NES1Q_EEEvEEEvvEEEEvNT_6ParamsE)
        /*002c*/ 	.word	0x00000000
.L_21:


//--------------------- .nv.compat                --------------------------
	.section	.nv.compat,"",@"SHT_CUDA_COMPAT_INFO"
	.align	4
        /*0000*/ 	.byte	0x02, 0x09, 0x01, 0x00, 0x02, 0x02, 0x04, 0x00, 0x02, 0x05, 0x05, 0x00, 0x03, 0x07, 0x01, 0x01
        /*0010*/ 	.byte	0x02, 0x03, 0x03, 0x00, 0x02, 0x06, 0x01, 0x00, 0x04, 0x0b, 0x08, 0x00, 0x00, 0x00, 0x00, 0x00
        /*0020*/ 	.byte	0x00, 0x00, 0x00, 0x00


//--------------------- .nv.info._ZN7cutlass13device_kernelINS_4gemm6kernel13GemmUniversalINS1_17GroupProblemShapeIN4cute5tupleIJiiiEEEEENS1_10collective13CollectiveMmaINS1_39MainloopSm90ArrayTmaGmmaWarpSpecializedILi2ENS6_IJNS5_1CILi1EEESD_SD_EEENS1_43KernelPtrArrayTmaWarpSpecializedCooperativeEEENS6_IJNSC_ILi256EEENSC_ILi128EEESI_EEENS_10bfloat16_tEPNS6_IJlSD_NSC_ILi0EEEEEESK_SN_NS5_8TiledMMAINS5_8MMA_AtomIJNS5_4SM904GMMA28MMA_64x128x16_F32BF16BF16_SSILNSR_5MajorE0ELST_0ELNSR_7ScaleInE1ELSU_1EEEEEENS5_6LayoutINS6_IJNSC_ILi2EEESD_SD_EEENS6_IJSD_SL_SL_EEEEENS6_IJNS5_10UnderscoreES12_S12_EEEEENS5_13SM90_TMA_LOADENS5_14ComposedLayoutINS5_7SwizzleILi3ELi4ELi3EEENS5_18smem_ptr_flag_bitsILi16EEENSX_INS6_IJNSC_ILi8EEENSC_ILi64EEEEEENS6_IJS1C_SD_EEEEEEEvNS5_8identityES15_S1G_vS1H_EENS_8epilogue10collective18CollectiveEpilogueINS1J_30Sm90PtrArrayTmaWarpSpecializedILi4ELi2ELi16ELb1ELb0ELi2EEEJSJ_NS6_IJSI_NSC_ILi32EEEEEENS_6half_tEPNS6_IJSD_lSL_EEES1Q_S1S_NS1J_6fusion15FusionCallbacksIS1N_NS1T_17LinearCombinationIS1Q_fS1Q_fLNS_15FloatRoundStyleE2EEESJ_S1P_JEEES15_NS16_IS18_S1A_NSX_INS6_IJS1C_S1B_EEENS6_IJSD_S1C_EEEEEEENS5_17SM75_U16x8_LDSM_TENS5_14SM90_TMA_STOREES22_NS5_17SM90_U16x8_STSM_TENS5_9Copy_AtomIJNS5_17SM90_U32x4_STSM_NES1Q_EEEvEEEvvEEEEvNT_6ParamsE --------------------------
	.section	.nv.info._ZN7cutlass13device_kernelINS_4gemm6kernel13GemmUniversalINS1_17GroupProblemShapeIN4cute5tupleIJiiiEEEEENS1_10collective13CollectiveMmaINS1_39MainloopSm90ArrayTmaGmmaWarpSpecializedILi2ENS6_IJNS5_1CILi1EEESD_SD_EEENS1_43KernelPtrArrayTmaWarpSpecializedCooperativeEEENS6_IJNSC_ILi256EEENSC_ILi128EEESI_EEENS_10bfloat16_tEPNS6_IJlSD_NSC_ILi0EEEEEESK_SN_NS5_8TiledMMAINS5_8MMA_AtomIJNS5_4SM904GMMA28MMA_64x128x16_F32BF16BF16_SSILNSR_5MajorE0ELST_0ELNSR_7ScaleInE1ELSU_1EEEEEENS5_6LayoutINS6_IJNSC_ILi2EEESD_SD_EEENS6_IJSD_SL_SL_EEEEENS6_IJNS5_10UnderscoreES12_S12_EEEEENS5_13SM90_TMA_LOADENS5_14ComposedLayoutINS5_7SwizzleILi3ELi4ELi3EEENS5_18smem_ptr_flag_bitsILi16EEENSX_INS6_IJNSC_ILi8EEENSC_ILi64EEEEEENS6_IJS1C_SD_EEEEEEEvNS5_8identityES15_S1G_vS1H_EENS_8epilogue10collective18CollectiveEpilogueINS1J_30Sm90PtrArrayTmaWarpSpecializedILi4ELi2ELi16ELb1ELb0ELi2EEEJSJ_NS6_IJSI_NSC_ILi32EEEEEENS_6half_tEPNS6_IJSD_lSL_EEES1Q_S1S_NS1J_6fusion15FusionCallbacksIS1N_NS1T_17LinearCombinationIS1Q_fS1Q_fLNS_15FloatRoundStyleE2EEESJ_S1P_JEEES15_NS16_IS18_S1A_NSX_INS6_IJS1C_S1B_EEENS6_IJSD_S1C_EEEEEEENS5_17SM75_U16x8_LDSM_TENS5_14SM90_TMA_STOREES22_NS5_17SM90_U16x8_STSM_TENS5_9Copy_AtomIJNS5_17SM90_U32x4_STSM_NES1Q_EEEvEEEvvEEEEvNT_6ParamsE,"",@"SHT_CUDA_INFO"
	.sectionflags	@""
	.align	4


	//----- nvinfo : EIATTR_CUDA_API_VERSION
	.align		4
        /*0000*/ 	.byte	0x04, 0x37
        /*0002*/ 	.short	(.L_23 - .L_22)
.L_22:
        /*0004*/ 	.word	0x00000082


	//----- nvinfo : EIATTR_KPARAM_INFO
	.align		4
.L_23:
        /*0008*/ 	.byte	0x04, 0x17
        /*000a*/ 	.short	(.L_25 - .L_24)
.L_24:
        /*000c*/ 	.word	0x00000000
        /*0010*/ 	.short	0x0000
        /*0012*/ 	.short	0x0070
        /*0014*/ 	.byte	0x00, 0xf0, 0x01, 0x1c


	//----- nvinfo : EIATTR_SPARSE_MMA_MASK
	.align		4
.L_25:
        /*0018*/ 	.byte	0x03, 0x50
        /*001a*/ 	.short	0x0000


	//----- nvinfo : EIATTR_MAXREG_COUNT
	.align		4
        /*001c*/ 	.byte	0x03, 0x1b
        /*001e*/ 	.short	0x00a8


	//----- nvinfo : EIATTR_NUM_BARRIERS
	.align		4
        /*0020*/ 	.byte	0x02, 0x4c
        /*0022*/ 	.byte	0x02
	.zero		1


	//----- nvinfo : EIATTR_EXTERNS
	.align		4
        /*0024*/ 	.byte	0x04, 0x0f
        /*0026*/ 	.short	(.L_27 - .L_26)


	//   ....[0]....
	.align		4
.L_26:
        /*0028*/ 	.word	index@(__assertfail)


	//----- nvinfo : EIATTR_MERCURY_ISA_VERSION
	.align		4
.L_27:
        /*002c*/ 	.byte	0x03, 0x5f
        /*002e*/ 	.short	0x0101


	//----- nvinfo : EIATTR_INT_WARP_WIDE_INSTR_OFFSETS
	.align		4
        /*0030*/ 	.byte	0x04, 0x31
        /*0032*/ 	.short	(.L_29 - .L_28)


	//   ....[0]....
.L_28:
        /*0034*/ 	.word	0x00001110


	//   ....[1]....
        /*0038*/ 	.word	0x00001120


	//   ....[2]....
        /*003c*/ 	.word	0x00001190


	//----- nvinfo : EIATTR_COOP_GROUP_MASK_REGIDS
	.align		4
.L_29:
        /*0040*/ 	.byte	0x04, 0x29
        /*0042*/ 	.short	(.L_31 - .L_30)


	//   ....[0]....
.L_30:
        /*0044*/ 	.word	0xffffffff


	//   ....[1]....
        /*0048*/ 	.word	0xffffffff


	//   ....[2]....
        /*004c*/ 	.word	0xffffffff


	//   ....[3]....
        /*0050*/ 	.word	0xffffffff


	//   ....[4]....
        /*0054*/ 	.word	0xffffffff


	//   ....[5]....
        /*0058*/ 	.word	0xffffffff


	//   ....[6]....
        /*005c*/ 	.word	0xffffffff


	//   ....[7]....
        /*0060*/ 	.word	0xffffffff


	//   ....[8]....
        /*0064*/ 	.word	0xffffffff


	//   ....[9]....
        /*0068*/ 	.word	0xffffffff


	//   ....[10]....
        /*006c*/ 	.word	0xffffffff


	//   ....[11]....
        /*0070*/ 	.word	0xffffffff


	//   ....[12]....
        /*0074*/ 	.word	0xffffffff


	//   ....[13]....
        /*0078*/ 	.word	0xffffffff


	//   ....[14]....
        /*007c*/ 	.word	0xffffffff


	//   ....[15]....
        /*0080*/ 	.word	0xffffffff


	//   ....[16]....
        /*0084*/ 	.word	0xffffffff


	//   ....[17]....
        /*0088*/ 	.word	0xffffffff


	//   ....[18]....
        /*008c*/ 	.word	0xffffffff


	//   ....[19]....
        /*0090*/ 	.word	0xffffffff


	//   ....[20]....
        /*0094*/ 	.word	0xffffffff


	//   ....[21]....
        /*0098*/ 	.word	0xffffffff


	//   ....[22]....
        /*009c*/ 	.word	0xffffffff


	//   ....[23]....
        /*00a0*/ 	.word	0xffffffff


	//   ....[24]....
        /*00a4*/ 	.word	0xffffffff


	//   ....[25]....
        /*00a8*/ 	.word	0xffffffff


	//   ....[26]....
        /*00ac*/ 	.word	0xffffffff


	//   ....[27]....
        /*00b0*/ 	.word	0xffffffff


	//   ....[28]....
        /*00b4*/ 	.word	0xffffffff


	//   ....[29]....
        /*00b8*/ 	.word	0xffffffff


	//   ....[30]....
        /*00bc*/ 	.word	0xffffffff


	//   ....[31]....
        /*00c0*/ 	.word	0xffffffff


	//   ....[32]....
        /*00c4*/ 	.word	0xffffffff


	//   ....[33]....
        /*00c8*/ 	.word	0xffffffff


	//   ....[34]....
        /*00cc*/ 	.word	0xffffffff


	//   ....[35]....
        /*00d0*/ 	.word	0xffffffff


	//   ....[36]....
        /*00d4*/ 	.word	0xffffffff


	//   ....[37]....
        /*00d8*/ 	.word	0xffffffff


	//   ....[38]....
        /*00dc*/ 	.word	0xffffffff


	//   ....[39]....
        /*00e0*/ 	.word	0xffffffff


	//   ....[40]....
        /*00e4*/ 	.word	0xffffffff


	//   ....[41]....
        /*00e8*/ 	.word	0xffffffff


	//   ....[42]....
        /*00ec*/ 	.word	0xffffffff


	//   ....[43]....
        /*00f0*/ 	.word	0xffffffff


	//   ....[44]....
        /*00f4*/ 	.word	0xffffffff


	//   ....[45]....
        /*00f8*/ 	.word	0xffffffff


	//   ....[46]....
        /*00fc*/ 	.word	0xffffffff


	//   ....[47]....
        /*0100*/ 	.word	0xffffffff


	//   ....[48]....
        /*0104*/ 	.word	0xffffffff


	//   ....[49]....
        /*0108*/ 	.word	0xffffffff


	//   ....[50]....
        /*010c*/ 	.word	0xffffffff


	//   ....[51]....
        /*0110*/ 	.word	0xffffffff


	//   ....[52]....
        /*0114*/ 	.word	0xffffffff


	//   ....[53]....
        /*0118*/ 	.word	0xffffffff


	//   ....[54]....
        /*011c*/ 	.word	0xffffffff


	//   ....[55]....
        /*0120*/ 	.word	0xffffffff


	//   ....[56]....
        /*0124*/ 	.word	0xffffffff


	//   ....[57]....
        /*0128*/ 	.word	0xffffffff


	//   ....[58]....
        /*012c*/ 	.word	0xffffffff


	//   ....[59]....
        /*0130*/ 	.word	0xffffffff


	//   ....[60]....
        /*0134*/ 	.word	0xffffffff


	//   ....[61]....
        /*0138*/ 	.word	0xffffffff


	//   ....[62]....
        /*013c*/ 	.word	0xffffffff


	//   ....[63]....
        /*0140*/ 	.word	0xffffffff


	//   ....[64]....
        /*0144*/ 	.word	0xffffffff


	//   ....[65]....
        /*0148*/ 	.word	0xffffffff


	//   ....[66]....
        /*014c*/ 	.word	0xffffffff


	//   ....[67]....
        /*0150*/ 	.word	0xffffffff


	//   ....[68]....
        /*0154*/ 	.word	0xffffffff


	//   ....[69]....
        /*0158*/ 	.word	0xffffffff


	//   ....[70]....
        /*015c*/ 	.word	0xffffffff


	//   ....[71]....
        /*0160*/ 	.word	0xffffffff


	//   ....[72]....
        /*0164*/ 	.word	0xffffffff


	//   ....[73]....
        /*0168*/ 	.word	0xffffffff


	//   ....[74]....
        /*016c*/ 	.word	0xffffffff


	//   ....[75]....
        /*0170*/ 	.word	0xffffffff


	//   ....[76]....
        /*0174*/ 	.word	0xffffffff


	//   ....[77]....
        /*0178*/ 	.word	0xffffffff


	//   ....[78]....
        /*017c*/ 	.word	0x0500000f


	//----- nvinfo : EIATTR_COOP_GROUP_INSTR_OFFSETS
	.align		4
.L_31:
        /*0180*/ 	.byte	0x04, 0x28
        /*0182*/ 	.short	(.L_33 - .L_32)


	//   ....[0]....
.L_32:
        /*0184*/ 	.word	0x00000780


	//   ....[1]....
        /*0188*/ 	.word	0x00000840


	//   ....[2]....
        /*018c*/ 	.word	0x00000ce0


	//   ....[3]....
        /*0190*/ 	.word	0x00000e90


	//   ....[4]....
        /*0194*/ 	.word	0x00001060


	//   ....[5]....
        /*0198*/ 	.word	0x000018a0


	//   ....[6]....
        /*019c*/ 	.word	0x000018d0


	//   ....[7]....
        /*01a0*/ 	.word	0x00001950


	//   ....[8]....
        /*01a4*/ 	.word	0x00001960


	//   ....[9]....
        /*01a8*/ 	.word	0x000019a0


	//   ....[10]....
        /*01ac*/ 	.word	0x000019c0


	//   ....[11]....
        /*01b0*/ 	.word	0x00001a00


	//   ....[12]....
        /*01b4*/ 	.word	0x00001a20


	//   ....[13]....
        /*01b8*/ 	.word	0x00001a60


	//   ....[14]....
        /*01bc*/ 	.word	0x00001a80


	//   ....[15]....
        /*01c0*/ 	.word	0x00001af0


	//   ....[16]....
        /*01c4*/ 	.word	0x00001c70


	//   ....[17]....
        /*01c8*/ 	.word	0x00001c80


	//   ....[18]....
        /*01cc*/ 	.word	0x00002260


	//   ....[19]....
        /*01d0*/ 	.word	0x00002270


	//   ....[20]....
        /*01d4*/ 	.word	0x000022c0


	//   ....[21]....
        /*01d8*/ 	.word	0x000022d0


	//   ....[22]....
        /*01dc*/ 	.word	0x00002320


	//   ....[23]....
        /*01e0*/ 	.word	0x00002330


	//   ....[24]....
        /*01e4*/ 	.word	0x00002380


	//   ....[25]....
        /*01e8*/ 	.word	0x00002390


	//   ....[26]....
        /*01ec*/ 	.word	0x000023e0


	//   ....[27]....
        /*01f0*/ 	.word	0x000023f0


	//   ....[28]....
        /*01f4*/ 	.word	0x00002480


	//   ....[29]....
        /*01f8*/ 	.word	0x000024f0


	//   ....[30]....
        /*01fc*/ 	.word	0x00002580


	//   ....[31]....
        /*0200*/ 	.word	0x000025a0


	//   ....[32]....
        /*0204*/ 	.word	0x000025b0


	//   ....[33]....
        /*0208*/ 	.word	0x000025c0


	//   ....[34]....
        /*020c*/ 	.word	0x000025d0


	//   ....[35]....
        /*0210*/ 	.word	0x000025e0


	//   ....[36]....
        /*0214*/ 	.word	0x00002b80


	//   ....[37]....
        /*0218*/ 	.word	0x00002e20


	//   ....[38]....
        /*021c*/ 	.word	0x000031d0


	//   ....[39]....
        /*0220*/ 	.word	0x00003660


	//   ....[40]....
        /*0224*/ 	.word	0x00008940


	//   ....[41]....
        /*0228*/ 	.word	0x00008eb0


	//   ....[42]....
        /*022c*/ 	.word	0x00009250


	//   ....[43]....
        /*0230*/ 	.word	0x0000a7f0


	//   ....[44]....
        /*0234*/ 	.word	0x0000aec0


	//   ....[45]....
        /*0238*/ 	.word	0x0000b3f0


	//   ....[46]....
        /*023c*/ 	.word	0x0000c300


	//   ....[47]....
        /*0240*/ 	.word	0x0000d020


	//   ....[48]....
        /*0244*/ 	.word	0x0000d040


	//   ....[49]....
        /*0248*/ 	.word	0x0000d090


	//   ....[50]....
        /*024c*/ 	.word	0x0000d0b0


	//   ....[51]....
        /*0250*/ 	.word	0x0000d0f0


	//   ....[52]....
        /*0254*/ 	.word	0x0000d120


	//   ....[53]....
        /*0258*/ 	.word	0x0000d160


	//   ....[54]....
        /*025c*/ 	.word	0x0000d190


	//   ....[55]....
        /*0260*/ 	.word	0x0000d1d0


	//   ....[56]....
        /*0264*/ 	.word	0x0000d200


	//   ....[57]....
        /*0268*/ 	.word	0x0000d290


	//   ....[58]....
        /*026c*/ 	.word	0x0000d3b0


	//   ....[59]....
        /*0270*/ 	.word	0x0000d3d0


	//   ....[60]....
        /*0274*/ 	.word	0x0000da20


	//   ....[61]....
        /*0278*/ 	.word	0x0000da30


	//   ....[62]....
        /*027c*/ 	.word	0x0000da80


	//   ....[63]....
        /*0280*/ 	.word	0x0000da90


	//   ....[64]....
        /*0284*/ 	.word	0x0000dae0


	//   ....[65]....
        /*0288*/ 	.word	0x0000daf0


	//   ....[66]....
        /*028c*/ 	.word	0x0000db40


	//   ....[67]....
        /*0290*/ 	.word	0x0000db50


	//   ....[68]....
        /*0294*/ 	.word	0x0000dba0


	//   ....[69]....
        /*0298*/ 	.word	0x0000dbb0


	//   ....[70]....
        /*029c*/ 	.word	0x0000dc40


	//   ....[71]....
        /*02a0*/ 	.word	0x0000dcb0


	//   ....[72]....
        /*02a4*/ 	.word	0x0000dd40


	//   ....[73]....
        /*02a8*/ 	.word	0x0000dd60


	//   ....[74]....
        /*02ac*/ 	.word	0x0000dd70


	//   ....[75]....
        /*02b0*/ 	.word	0x0000dd80


	//   ....[76]....
        /*02b4*/ 	.word	0x0000dd90


	//   ....[77]....
        /*02b8*/ 	.word	0x0000dda0


	//   ....[78]....
        /*02bc*/ 	.word	0x0000f4d0


	//----- nvinfo : EIATTR_REG_RECONFIG
	.align		4
.L_33:
        /*02c0*/ 	.byte	0x01, 0x54
	.zero		2


	//----- nvinfo : EIATTR_SYSCALL_OFFSETS
	.align		4
        /*02c4*/ 	.byte	0x04, 0x46
        /*02c6*/ 	.short	(.L_35 - .L_34)


	//   ....[0]....
.L_34:
        /*02c8*/ 	.word	0x00004ef0


	//   ....[1]....
        /*02cc*/ 	.word	0x00004fe0


	//----- nvinfo : EIATTR_MBARRIER_INSTR_OFFSETS
	.align		4
.L_35:
        /*02d0*/ 	.byte	0x04, 0x39
        /*02d2*/ 	.short	(.L_37 - .L_36)


	//   ....[0]....
.L_36:
        /*02d4*/ 	.word	0x00000bc0
        /*02d8*/ 	.word	0x000000ff
        /*02dc*/ 	.word	0x00038400
        /*02e0*/ 	.short	0x0100
        /*02e2*/ 	.byte	0x06
	.zero		1


	//   ....[1]....
        /*02e4*/ 	.word	0x00000bd0
        /*02e8*/ 	.word	0x000000ff
        /*02ec*/ 	.word	0x00038440
        /*02f0*/ 	.short	0x0100
        /*02f2*/ 	.byte	0x06
	.zero		1


	//   ....[2]....
        /*02f4*/ 	.word	0x00000be0
        /*02f8*/ 	.word	0x000000ff
        /*02fc*/ 	.word	0x00038408
        /*0300*/ 	.short	0x0100
        /*0302*/ 	.byte	0x06
	.zero		1


	//   ....[3]....
        /*0304*/ 	.word	0x00000bf0
        /*0308*/ 	.word	0x000000ff
        /*030c*/ 	.word	0x00038448
        /*0310*/ 	.short	0x0100
        /*0312*/ 	.byte	0x06
	.zero		1


	//   ....[4]....
        /*0314*/ 	.word	0x00000c00
        /*0318*/ 	.word	0x000000ff
        /*031c*/ 	.word	0x00038410
        /*0320*/ 	.short	0x0100
        /*0322*/ 	.byte	0x06
	.zero		1


	//   ....[5]....
        /*0324*/ 	.word	0x00000c10
        /*0328*/ 	.word	0x000000ff
        /*032c*/ 	.word	0x00038450
        /*0330*/ 	.short	0x0100
        /*0332*/ 	.byte	0x06
	.zero		1


	//   ....[6]....
        /*0334*/ 	.word	0x00000c20
        /*0338*/ 	.word	0x000000ff
        /*033c*/ 	.word	0x00038418
        /*0340*/ 	.short	0x0100
        /*0342*/ 	.byte	0x06
	.zero		1


	//   ....[7]....
        /*0344*/ 	.word	0x00000c30
        /*0348*/ 	.word	0x000000ff
        /*034c*/ 	.word	0x00038458
        /*0350*/ 	.short	0x0100
        /*0352*/ 	.byte	0x06
	.zero		1


	//   ....[8]....
        /*0354*/ 	.word	0x00000c40
        /*0358*/ 	.word	0x000000ff
        /*035c*/ 	.word	0x00038420
        /*0360*/ 	.short	0x0100
        /*0362*/ 	.byte	0x06
	.zero		1


	//   ....[9]....
        /*0364*/ 	.word	0x00000c50
        /*0368*/ 	.word	0x000000ff
        /*036c*/ 	.word	0x00038460
        /*0370*/ 	.short	0x0100
        /*0372*/ 	.byte	0x06
	.zero		1


	//   ....[10]....
        /*0374*/ 	.word	0x00000c60
        /*0378*/ 	.word	0x000000ff
        /*037c*/ 	.word	0x00038428
        /*0380*/ 	.short	0x0100
        /*0382*/ 	.byte	0x06
	.zero		1


	//   ....[11]....
        /*0384*/ 	.word	0x00000c70
        /*0388*/ 	.word	0x000000ff
        /*038c*/ 	.word	0x00038468
        /*0390*/ 	.short	0x0100
        /*0392*/ 	.byte	0x06
	.zero		1


	//   ....[12]....
        /*0394*/ 	.word	0x00000c80
        /*0398*/ 	.word	0x000000ff
        /*039c*/ 	.word	0x00038430
        /*03a0*/ 	.short	0x0100
        /*03a2*/ 	.byte	0x06
	.zero		1


	//   ....[13]....
        /*03a4*/ 	.word	0x00000c90
        /*03a8*/ 	.word	0x000000ff
        /*03ac*/ 	.word	0x00038470
        /*03b0*/ 	.short	0x0100
        /*03b2*/ 	.byte	0x06
	.zero		1


	//   ....[14]....
        /*03b4*/ 	.word	0x00000ca0
        /*03b8*/ 	.word	0x000000ff
        /*03bc*/ 	.word	0x00038438
        /*03c0*/ 	.short	0x0100
        /*03c2*/ 	.byte	0x06
	.zero		1


	//   ....[15]....
        /*03c4*/ 	.word	0x00000cb0
        /*03c8*/ 	.word	0x000000ff
        /*03cc*/ 	.word	0x00038478
        /*03d0*/ 	.short	0x0100
        /*03d2*/ 	.byte	0x06
	.zero		1


	//   ....[16]....
        /*03d4*/ 	.word	0x00000e40
        /*03d8*/ 	.word	0x000000ff
        /*03dc*/ 	.word	0x00038480
        /*03e0*/ 	.short	0x0100
        /*03e2*/ 	.byte	0x06
	.zero		1


	//   ....[17]....
        /*03e4*/ 	.word	0x00000e50
        /*03e8*/ 	.word	0x000000ff
        /*03ec*/ 	.word	0x00038490
        /*03f0*/ 	.short	0x0100
        /*03f2*/ 	.byte	0x06
	.zero		1


	//   ....[18]....
        /*03f4*/ 	.word	0x00000e60
        /*03f8*/ 	.word	0x000000ff
        /*03fc*/ 	.word	0x00038488
        /*0400*/ 	.short	0x0100
        /*0402*/ 	.byte	0x06
	.zero		1


	//   ....[19]....
        /*0404*/ 	.word	0x00000e70
        /*0408*/ 	.word	0x000000ff
        /*040c*/ 	.word	0x00038498
        /*0410*/ 	.short	0x0100
        /*0412*/ 	.byte	0x06
	.zero		1


	//   ....[20]....
        /*0414*/ 	.word	0x00000fd0
        /*0418*/ 	.word	0x000000ff
        /*041c*/ 	.word	0x000384a0
        /*0420*/ 	.short	0x0100
        /*0422*/ 	.byte	0x06
	.zero		1


	//   ....[21]....
        /*0424*/ 	.word	0x00000fe0
        /*0428*/ 	.word	0x000000ff
        /*042c*/ 	.word	0x000384c0
        /*0430*/ 	.short	0x0100
        /*0432*/ 	.byte	0x06
	.zero		1


	//   ....[22]....
        /*0434*/ 	.word	0x00000ff0
        /*0438*/ 	.word	0x000000ff
        /*043c*/ 	.word	0x000384a8
        /*0440*/ 	.short	0x0100
        /*0442*/ 	.byte	0x06
	.zero		1


	//   ....[23]....
        /*0444*/ 	.word	0x00001000
        /*0448*/ 	.word	0x000000ff
        /*044c*/ 	.word	0x000384c8
        /*0450*/ 	.short	0x0100
        /*0452*/ 	.byte	0x06
	.zero		1


	//   ....[24]....
        /*0454*/ 	.word	0x00001010
        /*0458*/ 	.word	0x000000ff
        /*045c*/ 	.word	0x000384b0
        /*0460*/ 	.short	0x0100
        /*0462*/ 	.byte	0x06
	.zero		1


	//   ....[25]....
        /*0464*/ 	.word	0x00001020
        /*0468*/ 	.word	0x000000ff
        /*046c*/ 	.word	0x000384d0
        /*0470*/ 	.short	0x0100
        /*0472*/ 	.byte	0x06
	.zero		1


	//   ....[26]....
        /*0474*/ 	.word	0x00001030
        /*0478*/ 	.word	0x000000ff
        /*047c*/ 	.word	0x000384b8
        /*0480*/ 	.short	0x0100
        /*0482*/ 	.byte	0x06
	.zero		1


	//   ....[27]....
        /*0484*/ 	.word	0x00001040
        /*0488*/ 	.word	0x000000ff
        /*048c*/ 	.word	0x000384d8
        /*0490*/ 	.short	0x0100
        /*0492*/ 	.byte	0x06
	.zero		1


	//   ....[28]....
        /*0494*/ 	.word	0x000011e0
        /*0498*/ 	.word	0x000000ff
        /*049c*/ 	.word	0x000384e0
        /*04a0*/ 	.short	0x0100
        /*04a2*/ 	.byte	0x06
	.zero		1


	//   ....[29]....
        /*04a4*/ 	.word	0x000011f0
        /*04a8*/ 	.word	0x000000ff
        /*04ac*/ 	.word	0x000384e8
        /*04b0*/ 	.short	0x0100
        /*04b2*/ 	.byte	0x06
	.zero		1


	//   ....[30]....
        /*04b4*/ 	.word	0x00003be0
        /*04b8*/ 	.word	0x000000ff
        /*04bc*/ 	.word	0x00038480
        /*04c0*/ 	.short	0x010a
        /*04c2*/ 	.byte	0x04
	.zero		1


	//   ....[31]....
        /*04c4*/ 	.word	0x00003c20
        /*04c8*/ 	.word	0x000000ff
        /*04cc*/ 	.word	0x00038480
        /*04d0*/ 	.short	0x010a
        /*04d2*/ 	.byte	0x04
	.zero		1


	//   ....[32]....
        /*04d4*/ 	.word	0x00004400
        /*04d8*/ 	.word	0x000000ff
        /*04dc*/ 	.word	0x00038480
        /*04e0*/ 	.short	0x010a
        /*04e2*/ 	.byte	0x04
	.zero		1


	//   ....[33]....
        /*04e4*/ 	.word	0x00004440
        /*04e8*/ 	.word	0x000000ff
        /*04ec*/ 	.word	0x00038480
        /*04f0*/ 	.short	0x010a
        /*04f2*/ 	.byte	0x04
	.zero		1


	//   ....[34]....
        /*04f4*/ 	.word	0x00004b50
        /*04f8*/ 	.word	0x000000ff
        /*04fc*/ 	.word	0x00000000
        /*0500*/ 	.short	0x0101
        /*0502*/ 	.byte	0x04
	.zero		1


	//   ....[35]....
        /*0504*/ 	.word	0x00004d00
        /*0508*/ 	.word	0x000000ff
        /*050c*/ 	.word	0x00000000
        /*0510*/ 	.short	0x0101
        /*0512*/ 	.byte	0x09
	.zero		1


	//   ....[36]....
        /*0514*/ 	.word	0x00005390
        /*0518*/ 	.word	0x000000ff
        /*051c*/ 	.word	0x000384a0
        /*0520*/ 	.short	0x010a
        /*0522*/ 	.byte	0x2f
	.zero		1


	//   ....[37]....
        /*0524*/ 	.word	0x00005a10
        /*0528*/ 	.word	0x000000ff
        /*052c*/ 	.word	0x00000000
        /*0530*/ 	.short	0x0101
        /*0532*/ 	.byte	0x04
	.zero		1


	//   ....[38]....
        /*0534*/ 	.word	0x00005a40
        /*0538*/ 	.word	0x000000ff
        /*053c*/ 	.word	0x000384a8
        /*0540*/ 	.short	0x010a
        /*0542*/ 	.byte	0x2f
	.zero		1


	//   ....[39]....
        /*0544*/ 	.word	0x00005fe0
        /*0548*/ 	.word	0x000000ff
        /*054c*/ 	.word	0x00000000
        /*0550*/ 	.short	0x0101
        /*0552*/ 	.byte	0x04
	.zero		1


	//   ....[40]....
        /*0554*/ 	.word	0x00006010
        /*0558*/ 	.word	0x000000ff
        /*055c*/ 	.word	0x000384b0
        /*0560*/ 	.short	0x010a
        /*0562*/ 	.byte	0x2f
	.zero		1


	//   ....[41]....
        /*0564*/ 	.word	0x000065e0
        /*0568*/ 	.word	0x000000ff
        /*056c*/ 	.word	0x00000000
        /*0570*/ 	.short	0x0101
        /*0572*/ 	.byte	0x04
	.zero		1


	//   ....[42]....
        /*0574*/ 	.word	0x00006610
        /*0578*/ 	.word	0x000000ff
        /*057c*/ 	.word	0x000384b8
        /*0580*/ 	.short	0x010a
        /*0582*/ 	.byte	0x2f
	.zero		1


	//   ....[43]....
        /*0584*/ 	.word	0x00006be0
        /*0588*/ 	.word	0x000000ff
        /*058c*/ 	.word	0x00000000
        /*0590*/ 	.short	0x0101
        /*0592*/ 	.byte	0x04
	.zero		1


	//   ....[44]....
        /*0594*/ 	.word	0x00006c30
        /*0598*/ 	.word	0x000000ff
        /*059c*/ 	.word	0x000384a0
        /*05a0*/ 	.short	0x010a
        /*05a2*/ 	.byte	0x2f
	.zero		1


	//   ....[45]....
        /*05a4*/ 	.word	0x00007200
        /*05a8*/ 	.word	0x000000ff
        /*05ac*/ 	.word	0x00000000
        /*05b0*/ 	.short	0x0101
        /*05b2*/ 	.byte	0x04
	.zero		1


	//   ....[46]....
        /*05b4*/ 	.word	0x00007230
        /*05b8*/ 	.word	0x000000ff
        /*05bc*/ 	.word	0x000384a8
        /*05c0*/ 	.short	0x010a
        /*05c2*/ 	.byte	0x2f
	.zero		1


	//   ....[47]....
        /*05c4*/ 	.word	0x00007800
        /*05c8*/ 	.word	0x000000ff
        /*05cc*/ 	.word	0x00000000
        /*05d0*/ 	.short	0x0101
        /*05d2*/ 	.byte	0x04
	.zero		1


	//   ....[48]....
        /*05d4*/ 	.word	0x00007830
        /*05d8*/ 	.word	0x000000ff
        /*05dc*/ 	.word	0x000384b0
        /*05e0*/ 	.short	0x010a
        /*05e2*/ 	.byte	0x2f
	.zero		1


	//   ....[49]....
        /*05e4*/ 	.word	0x00007e00
        /*05e8*/ 	.word	0x000000ff
        /*05ec*/ 	.word	0x00000000
        /*05f0*/ 	.short	0x0101
        /*05f2*/ 	.byte	0x04
	.zero		1


	//   ....[50]....
        /*05f4*/ 	.word	0x00007e30
        /*05f8*/ 	.word	0x000000ff
        /*05fc*/ 	.word	0x000384b8
        /*0600*/ 	.short	0x010a
        /*0602*/ 	.byte	0x2f
	.zero		1


	//   ....[51]....
        /*0604*/ 	.word	0x00008480
        /*0608*/ 	.word	0x000000ff
        /*060c*/ 	.word	0x00000000
        /*0610*/ 	.short	0x0101
        /*0612*/ 	.byte	0x05
	.zero		1


	//   ....[52]....
        /*0614*/ 	.word	0x000084d0
        /*0618*/ 	.word	0x000000ff
        /*061c*/ 	.word	0x00038400
        /*0620*/ 	.short	0x010a
        /*0622*/ 	.byte	0x04
	.zero		1


	//   ....[53]....
        /*0624*/ 	.word	0x000085e0
        /*0628*/ 	.word	0x000000ff
        /*062c*/ 	.word	0x00000000
        /*0630*/ 	.short	0x0101
        /*0632*/ 	.byte	0x04
	.zero		1


	//   ....[54]....
        /*0634*/ 	.word	0x00008be0
        /*0638*/ 	.word	0x000000ff
        /*063c*/ 	.word	0x00000000
        /*0640*/ 	.short	0x0101
        /*0642*/ 	.byte	0x2f
	.zero		1


	//   ....[55]....
        /*0644*/ 	.word	0x00009360
        /*0648*/ 	.word	0x000000ff
        /*064c*/ 	.word	0x000384e8
        /*0650*/ 	.short	0x010a
        /*0652*/ 	.byte	0x1f
	.zero		1


	//   ....[56]....
        /*0654*/ 	.word	0x00009460
        /*0658*/ 	.word	0x000000ff
        /*065c*/ 	.word	0x00038400
        /*0660*/ 	.short	0x010a
        /*0662*/ 	.byte	0x08
	.zero		1


	//   ....[57]....
        /*0664*/ 	.word	0x00009590
        /*0668*/ 	.word	0x000000ff
        /*066c*/ 	.word	0x00000000
        /*0670*/ 	.short	0x0101
        /*0672*/ 	.byte	0x08
	.zero		1


	//   ....[58]....
        /*0674*/ 	.word	0x00009780
        /*0678*/ 	.word	0x000000ff
        /*067c*/ 	.word	0x000384c0
        /*0680*/ 	.short	0x010a
        /*0682*/ 	.byte	0x1f
	.zero		1


	//   ....[59]....
        /*0684*/ 	.word	0x00009890
        /*0688*/ 	.word	0x000000ff
        /*068c*/ 	.word	0x000384a0
        /*0690*/ 	.short	0x010b
        /*0692*/ 	.byte	0x1f
	.zero		1


	//   ....[60]....
        /*0694*/ 	.word	0x000098f0
        /*0698*/ 	.word	0x000000ff
        /*069c*/ 	.word	0x00000000
        /*06a0*/ 	.short	0x0101
        /*06a2*/ 	.byte	0x10
	.zero		1


	//   ....[61]....
        /*06a4*/ 	.word	0x00009920
        /*06a8*/ 	.word	0x000000ff
        /*06ac*/ 	.word	0x000384c8
        /*06b0*/ 	.short	0x010a
        /*06b2*/ 	.byte	0x1f
	.zero		1


	//   ....[62]....
        /*06b4*/ 	.word	0x00009a50
        /*06b8*/ 	.word	0x000000ff
        /*06bc*/ 	.word	0x000384a8
        /*06c0*/ 	.short	0x010b
        /*06c2*/ 	.byte	0x1f
	.zero		1


	//   ....[63]....
        /*06c4*/ 	.word	0x00009ac0
        /*06c8*/ 	.word	0x000000ff
        /*06cc*/ 	.word	0x00000000
        /*06d0*/ 	.short	0x0101
        /*06d2*/ 	.byte	0x24
	.zero		1


	//   ....[64]....
        /*06d4*/ 	.word	0x00009af0
        /*06d8*/ 	.word	0x000000ff
        /*06dc*/ 	.word	0x000384d0
        /*06e0*/ 	.short	0x010a
        /*06e2*/ 	.byte	0x1f
	.zero		1


	//   ....[65]....
        /*06e4*/ 	.word	0x00009c10
        /*06e8*/ 	.word	0x000000ff
        /*06ec*/ 	.word	0x000384b0
        /*06f0*/ 	.short	0x010b
        /*06f2*/ 	.byte	0x1f
	.zero		1


	//   ....[66]....
        /*06f4*/ 	.word	0x00009c70
        /*06f8*/ 	.word	0x000000ff
        /*06fc*/ 	.word	0x00000000
        /*0700*/ 	.short	0x0101
        /*0702*/ 	.byte	0x23
	.zero		1


	//   ....[67]....
        /*0704*/ 	.word	0x00009ca0
        /*0708*/ 	.word	0x000000ff
        /*070c*/ 	.word	0x000384d8
        /*0710*/ 	.short	0x010a
        /*0712*/ 	.byte	0x1f
	.zero		1


	//   ....[68]....
        /*0714*/ 	.word	0x00009dc0
        /*0718*/ 	.word	0x000000ff
        /*071c*/ 	.word	0x000384b8
        /*0720*/ 	.short	0x010b
        /*0722*/ 	.byte	0x1f
	.zero		1


	//   ....[69]....
        /*0724*/ 	.word	0x00009e30
        /*0728*/ 	.word	0x000000ff
        /*072c*/ 	.word	0x00000000
        /*0730*/ 	.short	0x0101
        /*0732*/ 	.byte	0x25
	.zero		1


	//   ....[70]....
        /*0734*/ 	.word	0x00009e70
        /*0738*/ 	.word	0x000000ff
        /*073c*/ 	.word	0x000384c0
        /*0740*/ 	.short	0x010a
        /*0742*/ 	.byte	0x1f
	.zero		1


	//   ....[71]....
        /*0744*/ 	.word	0x00009f80
        /*0748*/ 	.word	0x000000ff
        /*074c*/ 	.word	0x000384a0
        /*0750*/ 	.short	0x010b
        /*0752*/ 	.byte	0x1f
	.zero		1


	//   ....[72]....
        /*0754*/ 	.word	0x00009fc0
        /*0758*/ 	.word	0x000000ff
        /*075c*/ 	.word	0x00000000
        /*0760*/ 	.short	0x0101
        /*0762*/ 	.byte	0x10
	.zero		1


	//   ....[73]....
        /*0764*/ 	.word	0x00009ff0
        /*0768*/ 	.word	0x000000ff
        /*076c*/ 	.word	0x000384c8
        /*0770*/ 	.short	0x010a
        /*0772*/ 	.byte	0x1f
	.zero		1


	//   ....[74]....
        /*0774*/ 	.word	0x0000a100
        /*0778*/ 	.word	0x000000ff
        /*077c*/ 	.word	0x000384a8
        /*0780*/ 	.short	0x010b
        /*0782*/ 	.byte	0x1f
	.zero		1


	//   ....[75]....
        /*0784*/ 	.word	0x0000a140
        /*0788*/ 	.word	0x000000ff
        /*078c*/ 	.word	0x00000000
        /*0790*/ 	.short	0x0101
        /*0792*/ 	.byte	0x24
	.zero		1


	//   ....[76]....
        /*0794*/ 	.word	0x0000a180
        /*0798*/ 	.word	0x000000ff
        /*079c*/ 	.word	0x000384d0
        /*07a0*/ 	.short	0x010a
        /*07a2*/ 	.byte	0x1f
	.zero		1


	//   ....[77]....
        /*07a4*/ 	.word	0x0000a280
        /*07a8*/ 	.word	0x000000ff
        /*07ac*/ 	.word	0x000384b0
        /*07b0*/ 	.short	0x010b
        /*07b2*/ 	.byte	0x1f
	.zero		1


	//   ....[78]....
        /*07b4*/ 	.word	0x0000a2c0
        /*07b8*/ 	.word	0x000000ff
        /*07bc*/ 	.word	0x00000000
        /*07c0*/ 	.short	0x0101
        /*07c2*/ 	.byte	0x23
	.zero		1


	//   ....[79]....
        /*07c4*/ 	.word	0x0000a2f0
        /*07c8*/ 	.word	0x000000ff
        /*07cc*/ 	.word	0x000384d8
        /*07d0*/ 	.short	0x010a
        /*07d2*/ 	.byte	0x1f
	.zero		1


	//   ....[80]....
        /*07d4*/ 	.word	0x0000a410
        /*07d8*/ 	.word	0x000000ff
        /*07dc*/ 	.word	0x000384b8
        /*07e0*/ 	.short	0x010b
        /*07e2*/ 	.byte	0x1f
	.zero		1


	//   ....[81]....
        /*07e4*/ 	.word	0x0000a460
        /*07e8*/ 	.word	0x000000ff
        /*07ec*/ 	.word	0x00000000
        /*07f0*/ 	.short	0x0101
        /*07f2*/ 	.byte	0x25
	.zero		1


	//   ....[82]....
        /*07f4*/ 	.word	0x0000a9b0
        /*07f8*/ 	.word	0x000000ff
        /*07fc*/ 	.word	0x000384c0
        /*0800*/ 	.short	0x010a
        /*0802*/ 	.byte	0x1f
	.zero		1


	//   ....[83]....
        /*0804*/ 	.word	0x0000a9f0
        /*0808*/ 	.word	0x000000ff
        /*080c*/ 	.word	0x000384c8
        /*0810*/ 	.short	0x010a
        /*0812*/ 	.byte	0x1f
	.zero		1


	//   ....[84]....
        /*0814*/ 	.word	0x0000aa30
        /*0818*/ 	.word	0x000000ff
        /*081c*/ 	.word	0x000384d0
        /*0820*/ 	.short	0x010a
        /*0822*/ 	.byte	0x1f
	.zero		1


	//   ....[85]....
        /*0824*/ 	.word	0x0000aaa0
        /*0828*/ 	.word	0x00000003
        /*082c*/ 	.word	0x000384d8
        /*0830*/ 	.short	0x010a
        /*0832*/ 	.byte	0x3f
	.zero		1


	//   ....[86]....
        /*0834*/ 	.word	0x0000b7f0
        /*0838*/ 	.word	0x00000008
        /*083c*/ 	.word	0x00038490
        /*0840*/ 	.short	0x010a
        /*0842*/ 	.byte	0x3f
	.zero		1


	//   ....[87]....
        /*0844*/ 	.word	0x0000bb20
        /*0848*/ 	.word	0x000000ff
        /*084c*/ 	.word	0x000384e8
        /*0850*/ 	.short	0x0101
        /*0852*/ 	.byte	0x16
	.zero		1


	//   ....[88]....
        /*0854*/ 	.word	0x0000bc10
        /*0858*/ 	.word	0x00000003
        /*085c*/ 	.word	0x00038400
        /*0860*/ 	.short	0x010a
        /*0862*/ 	.byte	0x3f
	.zero		1


	//   ....[89]....
        /*0864*/ 	.word	0x0000bd50
        /*0868*/ 	.word	0x00000002
        /*086c*/ 	.word	0x00000000
        /*0870*/ 	.short	0x0101
        /*0872*/ 	.byte	0x3f
	.zero		1


	//   ....[90]....
        /*0874*/ 	.word	0x0000c590
        /*0878*/ 	.word	0x00000007
        /*087c*/ 	.word	0x00000000
        /*0880*/ 	.short	0x010a
        /*0882*/ 	.byte	0x3f
	.zero		1


	//   ....[91]....
        /*0884*/ 	.word	0x0000c610
        /*0888*/ 	.word	0x00000003
        /*088c*/ 	.word	0x00000000
        /*0890*/ 	.short	0x010a
        /*0892*/ 	.byte	0x3f
	.zero		1


	//   ....[92]....
        /*0894*/ 	.word	0x0000e290
        /*0898*/ 	.word	0x00000011
        /*089c*/ 	.word	0x00038440
        /*08a0*/ 	.short	0x010a
        /*08a2*/ 	.byte	0x3f
	.zero		1


	//   ....[93]....
        /*08a4*/ 	.word	0x0000e3b0
        /*08a8*/ 	.word	0x00000011
        /*08ac*/ 	.word	0x00038400
        /*08b0*/ 	.short	0x0101
        /*08b2*/ 	.byte	0x3f
	.zero		1


	//   ....[94]....
        /*08b4*/ 	.word	0x0000e480
        /*08b8*/ 	.word	0x00000005
        /*08bc*/ 	.word	0x00038440
        /*08c0*/ 	.short	0x010a
        /*08c2*/ 	.byte	0x3f
	.zero		1


	//   ....[95]....
        /*08c4*/ 	.word	0x0000e530
        /*08c8*/ 	.word	0x00000007
        /*08cc*/ 	.word	0x00038440
        /*08d0*/ 	.short	0x010a
        /*08d2*/ 	.byte	0x3f
	.zero		1


	//   ....[96]....
        /*08d4*/ 	.word	0x0000e5e0
        /*08d8*/ 	.word	0x00000007
        /*08dc*/ 	.word	0x00038440
        /*08e0*/ 	.short	0x010a
        /*08e2*/ 	.byte	0x3f
	.zero		1


	//   ....[97]....
        /*08e4*/ 	.word	0x0000e690
        /*08e8*/ 	.word	0x00000007
        /*08ec*/ 	.word	0x00038440
        /*08f0*/ 	.short	0x010a
        /*08f2*/ 	.byte	0x3f
	.zero		1


	//   ....[98]....
        /*08f4*/ 	.word	0x0000e740
        /*08f8*/ 	.word	0x00000007
        /*08fc*/ 	.word	0x00038440
        /*0900*/ 	.short	0x010a
        /*0902*/ 	.byte	0x3f
	.zero		1


	//   ....[99]....
        /*0904*/ 	.word	0x0000e7f0
        /*0908*/ 	.word	0x00000007
        /*090c*/ 	.word	0x00038440
        /*0910*/ 	.short	0x010a
        /*0912*/ 	.byte	0x3f
	.zero		1


	//   ....[100]....
        /*0914*/ 	.word	0x0000e8a0
        /*0918*/ 	.word	0x00000007
        /*091c*/ 	.word	0x00038440
        /*0920*/ 	.short	0x010a
        /*0922*/ 	.byte	0x3f
	.zero		1


	//   ....[101]....
        /*0924*/ 	.word	0x0000e950
        /*0928*/ 	.word	0x00000003
        /*092c*/ 	.word	0x00038440
        /*0930*/ 	.short	0x010a
        /*0932*/ 	.byte	0x3f
	.zero		1


	//   ....[102]....
        /*0934*/ 	.word	0x0000e9b0
        /*0938*/ 	.word	0x00000003
        /*093c*/ 	.word	0x00038480
        /*0940*/ 	.short	0x010a
        /*0942*/ 	.byte	0x3f
	.zero		1


	//   ....[103]....
        /*0944*/ 	.word	0x0000ea10
        /*0948*/ 	.word	0x00000006
        /*094c*/ 	.word	0x00038480
        /*0950*/ 	.short	0x010a
        /*0952*/ 	.byte	0x3f
	.zero		1


	//   ....[104]....
        /*0954*/ 	.word	0x0000ead0
        /*0958*/ 	.word	0x00000006
        /*095c*/ 	.word	0x000384a0
        /*0960*/ 	.short	0x010a
        /*0962*/ 	.byte	0x3f
	.zero		1


	//   ....[105]....
        /*0964*/ 	.word	0x0000eb30
        /*0968*/ 	.word	0x0000000e
        /*096c*/ 	.word	0x000384a8
        /*0970*/ 	.short	0x010a
        /*0972*/ 	.byte	0x3f
	.zero		1


	//   ....[106]....
        /*0974*/ 	.word	0x0000eb90
        /*0978*/ 	.word	0x0000000e
        /*097c*/ 	.word	0x000384b0
        /*0980*/ 	.short	0x010a
        /*0982*/ 	.byte	0x3f
	.zero		1


	//   ....[107]....
        /*0984*/ 	.word	0x0000ebf0
        /*0988*/ 	.word	0x0000000e
        /*098c*/ 	.word	0x000384b8
        /*0990*/ 	.short	0x010a
        /*0992*/ 	.byte	0x3f
	.zero		1


	//   ....[108]....
        /*0994*/ 	.word	0x0000ec50
        /*0998*/ 	.word	0x0000000e
        /*099c*/ 	.word	0x000384a0
        /*09a0*/ 	.short	0x010a
        /*09a2*/ 	.byte	0x3f
	.zero		1


	//   ....[109]....
        /*09a4*/ 	.word	0x0000ecb0
        /*09a8*/ 	.word	0x0000000e
        /*09ac*/ 	.word	0x000384a8
        /*09b0*/ 	.short	0x010a
        /*09b2*/ 	.byte	0x3f
	.zero		1


	//   ....[110]....
        /*09b4*/ 	.word	0x0000ed10
        /*09b8*/ 	.word	0x0000000e
        /*09bc*/ 	.word	0x000384b0
        /*09c0*/ 	.short	0x010a
        /*09c2*/ 	.byte	0x3f
	.zero		1


	//   ....[111]....
        /*09c4*/ 	.word	0x0000ed70
        /*09c8*/ 	.word	0x0000000e
        /*09cc*/ 	.word	0x000384b8
        /*09d0*/ 	.short	0x010a
        /*09d2*/ 	.byte	0x3f
	.zero		1


	//   ....[112]....
        /*09d4*/ 	.word	0x0000edd0
        /*09d8*/ 	.word	0x00000003
        /*09dc*/ 	.word	0x00038400
        /*09e0*/ 	.short	0x010a
        /*09e2*/ 	.byte	0x3f
	.zero		1


	//   ....[113]....
        /*09e4*/ 	.word	0x0000ee30
        /*09e8*/ 	.word	0x00000003
        /*09ec*/ 	.word	0x000384e8
        /*09f0*/ 	.short	0x010a
        /*09f2*/ 	.byte	0x3f
	.zero		1


	//   ....[114]....
        /*09f4*/ 	.word	0x0000ee90
        /*09f8*/ 	.word	0x00000003
        /*09fc*/ 	.word	0x00038400
        /*0a00*/ 	.short	0x010a
        /*0a02*/ 	.byte	0x3f
	.zero		1


	//   ....[115]....
        /*0a04*/ 	.word	0x0000eef0
        /*0a08*/ 	.word	0x00000003
        /*0a0c*/ 	.word	0x000384c0
        /*0a10*/ 	.short	0x010a
        /*0a12*/ 	.byte	0x3f
	.zero		1


	//   ....[116]....
        /*0a14*/ 	.word	0x0000ef50
        /*0a18*/ 	.word	0x00000003
        /*0a1c*/ 	.word	0x000384c8
        /*0a20*/ 	.short	0x010a
        /*0a22*/ 	.byte	0x3f
	.zero		1


	//   ....[117]....
        /*0a24*/ 	.word	0x0000efb0
        /*0a28*/ 	.word	0x00000003
        /*0a2c*/ 	.word	0x000384d0
        /*0a30*/ 	.short	0x010a
        /*0a32*/ 	.byte	0x3f
	.zero		1


	//   ....[118]....
        /*0a34*/ 	.word	0x0000f010
        /*0a38*/ 	.word	0x00000003
        /*0a3c*/ 	.word	0x000384d8
        /*0a40*/ 	.short	0x010a
        /*0a42*/ 	.byte	0x3f
	.zero		1


	//   ....[119]....
        /*0a44*/ 	.word	0x0000f070
        /*0a48*/ 	.word	0x00000003
        /*0a4c*/ 	.word	0x000384c0
        /*0a50*/ 	.short	0x010a
        /*0a52*/ 	.byte	0x3f
	.zero		1


	//   ....[120]....
        /*0a54*/ 	.word	0x0000f0d0
        /*0a58*/ 	.word	0x00000003
        /*0a5c*/ 	.word	0x000384c8
        /*0a60*/ 	.short	0x010a
        /*0a62*/ 	.byte	0x3f
	.zero		1


	//   ....[121]....
        /*0a64*/ 	.word	0x0000f130
        /*0a68*/ 	.word	0x00000003
        /*0a6c*/ 	.word	0x000384d0
        /*0a70*/ 	.short	0x010a
        /*0a72*/ 	.byte	0x3f
	.zero		1


	//   ....[122]....
        /*0a74*/ 	.word	0x0000f190
        /*0a78*/ 	.word	0x00000003
        /*0a7c*/ 	.word	0x000384d8
        /*0a80*/ 	.short	0x010a
        /*0a82*/ 	.byte	0x3f
	.zero		1


	//   ....[123]....
        /*0a84*/ 	.word	0x0000f1f0
        /*0a88*/ 	.word	0x00000003
        /*0a8c*/ 	.word	0x000384c0
        /*0a90*/ 	.short	0x010a
        /*0a92*/ 	.byte	0x3f
	.zero		1


	//   ....[124]....
        /*0a94*/ 	.word	0x0000f250
        /*0a98*/ 	.word	0x00000003
        /*0a9c*/ 	.word	0x000384c8
        /*0aa0*/ 	.short	0x010a
        /*0aa2*/ 	.byte	0x3f
	.zero		1


	//   ....[125]....
        /*0aa4*/ 	.word	0x0000f2b0
        /*0aa8*/ 	.word	0x00000003
        /*0aac*/ 	.word	0x000384d0
        /*0ab0*/ 	.short	0x010a
        /*0ab2*/ 	.byte	0x3f
	.zero		1


	//   ....[126]....
        /*0ab4*/ 	.word	0x0000f380
        /*0ab8*/ 	.word	0x00000008
        /*0abc*/ 	.word	0x00038490
        /*0ac0*/ 	.short	0x010a
        /*0ac2*/ 	.byte	0x3f
	.zero		1


	//   ....[127]....
        /*0ac4*/ 	.word	0x0000f3d0
        /*0ac8*/ 	.word	0x00000003
        /*0acc*/ 	.word	0x00038400
        /*0ad0*/ 	.short	0x010a
        /*0ad2*/ 	.byte	0x3f
	.zero		1


	//   ....[128]....
        /*0ad4*/ 	.word	0x0000f5e0
        /*0ad8*/ 	.word	0x00000007
        /*0adc*/ 	.word	0x00000000
        /*0ae0*/ 	.short	0x010a
        /*0ae2*/ 	.byte	0x3f
	.zero		1


	//   ....[129]....
        /*0ae4*/ 	.word	0x0000f630
        /*0ae8*/ 	.word	0x00000011
        /*0aec*/ 	.word	0x00038440
        /*0af0*/ 	.short	0x010a
        /*0af2*/ 	.byte	0x3f
	.zero		1


	//   ....[130]....
        /*0af4*/ 	.word	0x0000f680
        /*0af8*/ 	.word	0x00000005
        /*0afc*/ 	.word	0x00038440
        /*0b00*/ 	.short	0x010a
        /*0b02*/ 	.byte	0x3f
	.zero		1


	//   ....[131]....
        /*0b04*/ 	.word	0x0000f6d0
        /*0b08*/ 	.word	0x00000007
        /*0b0c*/ 	.word	0x00038440
        /*0b10*/ 	.short	0x010a
        /*0b12*/ 	.byte	0x3f
	.zero		1


	//   ....[132]....
        /*0b14*/ 	.word	0x0000f720
        /*0b18*/ 	.word	0x00000007
        /*0b1c*/ 	.word	0x00038440
        /*0b20*/ 	.short	0x010a
        /*0b22*/ 	.byte	0x3f
	.zero		1


	//   ....[133]....
        /*0b24*/ 	.word	0x0000f770
        /*0b28*/ 	.word	0x00000007
        /*0b2c*/ 	.word	0x00038440
        /*0b30*/ 	.short	0x010a
        /*0b32*/ 	.byte	0x3f
	.zero		1


	//   ....[134]....
        /*0b34*/ 	.word	0x0000f7c0
        /*0b38*/ 	.word	0x00000007
        /*0b3c*/ 	.word	0x00038440
        /*0b40*/ 	.short	0x010a
        /*0b42*/ 	.byte	0x3f
	.zero		1


	//   ....[135]....
        /*0b44*/ 	.word	0x0000f810
        /*0b48*/ 	.word	0x00000007
        /*0b4c*/ 	.word	0x00038440
        /*0b50*/ 	.short	0x010a
        /*0b52*/ 	.byte	0x3f
	.zero		1


	//   ....[136]....
        /*0b54*/ 	.word	0x0000f860
        /*0b58*/ 	.word	0x00000007
        /*0b5c*/ 	.word	0x00038440
        /*0b60*/ 	.short	0x010a
        /*0b62*/ 	.byte	0x3f
	.zero		1


	//----- nvinfo : EIATTR_NUM_MBARRIERS
	.align		4
.L_37:
        /*0b64*/ 	.byte	0x03, 0x38
        /*0b66*/ 	.short	0x001e


	//----- nvinfo : EIATTR_EXIT_INSTR_OFFSETS
	.align		4
        /*0b68*/ 	.byte	0x04, 0x1c
        /*0b6a*/ 	.short	(.L_39 - .L_38)


	//   ....[0]....
.L_38:
        /*0b6c*/ 	.word	0x00002a70


	//   ....[1]....
        /*0b70*/ 	.word	0x00002b30


	//   ....[2]....
        /*0b74*/ 	.word	0x00008bf0


	//   ....[3]....
        /*0b78*/ 	.word	0x00008c90


	//   ....[4]....
        /*0b7c*/ 	.word	0x0000aaf0


	//   ....[5]....
        /*0b80*/ 	.word	0x0000c660


	//   ....[6]....
        /*0b84*/ 	.word	0x0000e980


	//----- nvinfo : EIATTR_MAX_THREADS
	.align		4
.L_39:
        /*0b88*/ 	.byte	0x04, 0x05
        /*0b8a*/ 	.short	(.L_41 - .L_40)
.L_40:
        /*0b8c*/ 	.word	0x00000180
        /*0b90*/ 	.word	0x00000001
        /*0b94*/ 	.word	0x00000001


	//----- nvinfo : EIATTR_CRS_STACK_SIZE
	.align		4
.L_41:
        /*0b98*/ 	.byte	0x04, 0x1e
        /*0b9a*/ 	.short	(.L_43 - .L_42)
.L_42:
        /*0b9c*/ 	.word	0x00000000


	//----- nvinfo : EIATTR_CBANK_PARAM_SIZE
	.align		4
.L_43:
        /*0ba0*/ 	.byte	0x03, 0x19
        /*0ba2*/ 	.short	0x0770


	//----- nvinfo : EIATTR_PARAM_CBANK
	.align		4
        /*0ba4*/ 	.byte	0x04, 0x0a
        /*0ba6*/ 	.short	(.L_45 - .L_44)
	.align		4
.L_44:
        /*0ba8*/ 	.word	index@(.nv.constant0._ZN7cutlass13device_kernelINS_4gemm6kernel13GemmUniversalINS1_17GroupProblemShapeIN4cute5tupleIJiiiEEEEENS1_10collective13CollectiveMmaINS1_39MainloopSm90ArrayTmaGmmaWarpSpecializedILi2ENS6_IJNS5_1CILi1EEESD_SD_EEENS1_43KernelPtrArrayTmaWarpSpecializedCooperativeEEENS6_IJNSC_ILi256EEENSC_ILi128EEESI_EEENS_10bfloat16_tEPNS6_IJlSD_NSC_ILi0EEEEEESK_SN_NS5_8TiledMMAINS5_8MMA_AtomIJNS5_4SM904GMMA28MMA_64x128x16_F32BF16BF16_SSILNSR_5MajorE0ELST_0ELNSR_7ScaleInE1ELSU_1EEEEEENS5_6LayoutINS6_IJNSC_ILi2EEESD_SD_EEENS6_IJSD_SL_SL_EEEEENS6_IJNS5_10UnderscoreES12_S12_EEEEENS5_13SM90_TMA_LOADENS5_14ComposedLayoutINS5_7SwizzleILi3ELi4ELi3EEENS5_18smem_ptr_flag_bitsILi16EEENSX_INS6_IJNSC_ILi8EEENSC_ILi64EEEEEENS6_IJS1C_SD_EEEEEEEvNS5_8identityES15_S1G_vS1H_EENS_8epilogue10collective18CollectiveEpilogueINS1J_30Sm90PtrArrayTmaWarpSpecializedILi4ELi2ELi16ELb1ELb0ELi2EEEJSJ_NS6_IJSI_NSC_ILi32EEEEEENS_6half_tEPNS6_IJSD_lSL_EEES1Q_S1S_NS1J_6fusion15FusionCallbacksIS1N_NS1T_17LinearCombinationIS1Q_fS1Q_fLNS_15FloatRoundStyleE2EEESJ_S1P_JEEES15_NS16_IS18_S1A_NSX_INS6_IJS1C_S1B_EEENS6_IJSD_S1C_EEEEEEENS5_17SM75_U16x8_LDSM_TENS5_14SM90_TMA_STOREES22_NS5_17SM90_U16x8_STSM_TENS5_9Copy_AtomIJNS5_17SM90_U32x4_STSM_NES1Q_EEEvEEEvvEEEEvNT_6ParamsE)
        /*0bac*/ 	.short	0x0210
        /*0bae*/ 	.short	0x0770


	//----- nvinfo : EIATTR_SW_WAR
	.align		4
.L_45:
        /*0bb0*/ 	.byte	0x04, 0x36
        /*0bb2*/ 	.short	(.L_47 - .L_46)
.L_46:
        /*0bb4*/ 	.word	0x00000008
.L_47:


//--------------------- .nv.callgraph             --------------------------
	.section	.nv.callgraph,"",@"SHT_CUDA_CALLGRAPH"
	.align	4
	.sectionentsize	8
	.align		4
        /*0000*/ 	.word	0x00000000
	.align		4
        /*0004*/ 	.word	0xffffffff
	.align		4
        /*0008*/ 	.word	index@(_ZN7cutlass13device_kernelINS_4gemm6kernel13GemmUniversalINS1_17GroupProblemShapeIN4cute5tupleIJiiiEEEEENS1_10collective13CollectiveMmaINS1_39MainloopSm90ArrayTmaGmmaWarpSpecializedILi2ENS6_IJNS5_1CILi1EEESD_SD_EEENS1_43KernelPtrArrayTmaWarpSpecializedCooperativeEEENS6_IJNSC_ILi256EEENSC_ILi128EEESI_EEENS_10bfloat16_tEPNS6_IJlSD_NSC_ILi0EEEEEESK_SN_NS5_8TiledMMAINS5_8MMA_AtomIJNS5_4SM904GMMA28MMA_64x128x16_F32BF16BF16_SSILNSR_5MajorE0ELST_0ELNSR_7ScaleInE1ELSU_1EEEEEENS5_6LayoutINS6_IJNSC_ILi2EEESD_SD_EEENS6_IJSD_SL_SL_EEEEENS6_IJNS5_10UnderscoreES12_S12_EEEEENS5_13SM90_TMA_LOADENS5_14ComposedLayoutINS5_7SwizzleILi3ELi4ELi3EEENS5_18smem_ptr_flag_bitsILi16EEENSX_INS6_IJNSC_ILi8EEENSC_ILi64EEEEEENS6_IJS1C_SD_EEEEEEEvNS5_8identityES15_S1G_vS1H_EENS_8epilogue10collective18CollectiveEpilogueINS1J_30Sm90PtrArrayTmaWarpSpecializedILi4ELi2ELi16ELb1ELb0ELi2EEEJSJ_NS6_IJSI_NSC_ILi32EEEEEENS_6half_tEPNS6_IJSD_lSL_EEES1Q_S1S_NS1J_6fusion15FusionCallbacksIS1N_NS1T_17LinearCombinationIS1Q_fS1Q_fLNS_15FloatRoundStyleE2EEESJ_S1P_JEEES15_NS16_IS18_S1A_NSX_INS6_IJS1C_S1B_EEENS6_IJSD_S1C_EEEEEEENS5_17SM75_U16x8_LDSM_TENS5_14SM90_TMA_STOREES22_NS5_17SM90_U16x8_STSM_TENS5_9Copy_AtomIJNS5_17SM90_U32x4_STSM_NES1Q_EEEvEEEvvEEEEvNT_6ParamsE)
	.align		4
        /*000c*/ 	.word	index@(__assertfail)
	.align		4
        /*0010*/ 	.word	0x00000000
	.align		4
        /*0014*/ 	.word	0xfffffffe
	.align		4
        /*0018*/ 	.word	0x00000000
	.align		4
        /*001c*/ 	.word	0xfffffffd
	.align		4
        /*0020*/ 	.word	0x00000000
	.align		4
        /*0024*/ 	.word	0xfffffffc


//--------------------- .nv.constant4             --------------------------
	.section	.nv.constant4,"a",@progbits
	.align	8
	.align		8
.nv.constant4:
        /*0000*/ 	.dword	__assertfail
	.align		8
        /*0008*/ 	.dword	__unnamed_1
	.align		8
        /*0010*/ 	.dword	_ZN39_INTERNAL_ff5fe968_4_k_cu_00e5e759_31554cuda3std3__45__cpo5beginE
	.align		8
        /*0018*/ 	.dword	_ZN39_INTERNAL_ff5fe968_4_k_cu_00e5e759_31554cuda3std3__45__cpo3endE
	.align		8
        /*0020*/ 	.dword	_ZN39_INTERNAL_ff5fe968_4_k_cu_00e5e759_31554cuda3std3__45__cpo6cbeginE
	.align		8
        /*0028*/ 	.dword	_ZN39_INTERNAL_ff5fe968_4_k_cu_00e5e759_31554cuda3std3__45__cpo4cendE
	.align		8
        /*0030*/ 	.dword	_ZN39_INTERNAL_ff5fe968_4_k_cu_00e5e759_31554cuda3std3__441_GLOBAL__N__ff5fe968_4_k_cu_00e5e759_31556ignoreE
	.align		8
        /*0038*/ 	.dword	_ZN39_INTERNAL_ff5fe968_4_k_cu_00e5e759_31554cuda3std3__419piecewise_constructE
	.align		8
        /*0040*/ 	.dword	_ZN39_INTERNAL_ff5fe968_4_k_cu_00e5e759_31554cuda3std3__48in_placeE
	.align		8
        /*0048*/ 	.dword	_ZN39_INTERNAL_ff5fe968_4_k_cu_00e5e759_31554cuda3std6ranges3__45__cpo4swapE
	.align		8
        /*0050*/ 	.dword	_ZN39_INTERNAL_ff5fe968_4_k_cu_00e5e759_31554cuda3std6ranges3__45__cpo9iter_moveE
	.align		8
        /*0058*/ 	.dword	_ZN39_INTERNAL_ff5fe968_4_k_cu_00e5e759_31554cute7productE
	.align		8
        /*0060*/ 	.dword	_ZN39_INTERNAL_ff5fe968_4_k_cu_00e5e759_31554cute1_E
	.align		8
        /*0068*/ 	.dword	$str$24
	.align		8
        /*0070*/ 	.dword	$str$25


//--------------------- .text._ZN7cutlass13device_kernelINS_4gemm6kernel13GemmUniversalINS1_17GroupProblemShapeIN4cute5tupleIJiiiEEEEENS1_10collective13CollectiveMmaINS1_39MainloopSm90ArrayTmaGmmaWarpSpecializedILi2ENS6_IJNS5_1CILi1EEESD_SD_EEENS1_43KernelPtrArrayTmaWarpSpecializedCooperativeEEENS6_IJNSC_ILi256EEENSC_ILi128EEESI_EEENS_10bfloat16_tEPNS6_IJlSD_NSC_ILi0EEEEEESK_SN_NS5_8TiledMMAINS5_8MMA_AtomIJNS5_4SM904GMMA28MMA_64x128x16_F32BF16BF16_SSILNSR_5MajorE0ELST_0ELNSR_7ScaleInE1ELSU_1EEEEEENS5_6LayoutINS6_IJNSC_ILi2EEESD_SD_EEENS6_IJSD_SL_SL_EEEEENS6_IJNS5_10UnderscoreES12_S12_EEEEENS5_13SM90_TMA_LOADENS5_14ComposedLayoutINS5_7SwizzleILi3ELi4ELi3EEENS5_18smem_ptr_flag_bitsILi16EEENSX_INS6_IJNSC_ILi8EEENSC_ILi64EEEEEENS6_IJS1C_SD_EEEEEEEvNS5_8identityES15_S1G_vS1H_EENS_8epilogue10collective18CollectiveEpilogueINS1J_30Sm90PtrArrayTmaWarpSpecializedILi4ELi2ELi16ELb1ELb0ELi2EEEJSJ_NS6_IJSI_NSC_ILi32EEEEEENS_6half_tEPNS6_IJSD_lSL_EEES1Q_S1S_NS1J_6fusion15FusionCallbacksIS1N_NS1T_17LinearCombinationIS1Q_fS1Q_fLNS_15FloatRoundStyleE2EEESJ_S1P_JEEES15_NS16_IS18_S1A_NSX_INS6_IJS1C_S1B_EEENS6_IJSD_S1C_EEEEEEENS5_17SM75_U16x8_LDSM_TENS5_14SM90_TMA_STOREES22_NS5_17SM90_U16x8_STSM_TENS5_9Copy_AtomIJNS5_17SM90_U32x4_STSM_NES1Q_EEEvEEEvvEEEEvNT_6ParamsE --------------------------
	.section	.text._ZN7cutlass13device_kernelINS_4gemm6kernel13GemmUniversalINS1_17GroupProblemShapeIN4cute5tupleIJiiiEEEEENS1_10collective13CollectiveMmaINS1_39MainloopSm90ArrayTmaGmmaWarpSpecializedILi2ENS6_IJNS5_1CILi1EEESD_SD_EEENS1_43KernelPtrArrayTmaWarpSpecializedCooperativeEEENS6_IJNSC_ILi256EEENSC_ILi128EEESI_EEENS_10bfloat16_tEPNS6_IJlSD_NSC_ILi0EEEEEESK_SN_NS5_8TiledMMAINS5_8MMA_AtomIJNS5_4SM904GMMA28MMA_64x128x16_F32BF16BF16_SSILNSR_5MajorE0ELST_0ELNSR_7ScaleInE1ELSU_1EEEEEENS5_6LayoutINS6_IJNSC_ILi2EEESD_SD_EEENS6_IJSD_SL_SL_EEEEENS6_IJNS5_10UnderscoreES12_S12_EEEEENS5_13SM90_TMA_LOADENS5_14ComposedLayoutINS5_7SwizzleILi3ELi4ELi3EEENS5_18smem_ptr_flag_bitsILi16EEENSX_INS6_IJNSC_ILi8EEENSC_ILi64EEEEEENS6_IJS1C_SD_EEEEEEEvNS5_8identityES15_S1G_vS1H_EENS_8epilogue10collective18CollectiveEpilogueINS1J_30Sm90PtrArrayTmaWarpSpecializedILi4ELi2ELi16ELb1ELb0ELi2EEEJSJ_NS6_IJSI_NSC_ILi32EEEEEENS_6half_tEPNS6_IJSD_lSL_EEES1Q_S1S_NS1J_6fusion15FusionCallbacksIS1N_NS1T_17LinearCombinationIS1Q_fS1Q_fLNS_15FloatRoundStyleE2EEESJ_S1P_JEEES15_NS16_IS18_S1A_NSX_INS6_IJS1C_S1B_EEENS6_IJSD_S1C_EEEEEEENS5_17SM75_U16x8_LDSM_TENS5_14SM90_TMA_STOREES22_NS5_17SM90_U16x8_STSM_TENS5_9Copy_AtomIJNS5_17SM90_U32x4_STSM_NES1Q_EEEvEEEvvEEEEvNT_6ParamsE,"ax",@progbits
	.align	128
.text._ZN7cutlass13device_kernelINS_4gemm6kernel13GemmUniversalINS1_17GroupProblemShapeIN4cute5tupleIJiiiEEEEENS1_10collective13CollectiveMmaINS1_39MainloopSm90ArrayTmaGmmaWarpSpecializedILi2ENS6_IJNS5_1CILi1EEESD_SD_EEENS1_43KernelPtrArrayTmaWarpSpecializedCooperativeEEENS6_IJNSC_ILi256EEENSC_ILi128EEESI_EEENS_10bfloat16_tEPNS6_IJlSD_NSC_ILi0EEEEEESK_SN_NS5_8TiledMMAINS5_8MMA_AtomIJNS5_4SM904GMMA28MMA_64x128x16_F32BF16BF16_SSILNSR_5MajorE0ELST_0ELNSR_7ScaleInE1ELSU_1EEEEEENS5_6LayoutINS6_IJNSC_ILi2EEESD_SD_EEENS6_IJSD_SL_SL_EEEEENS6_IJNS5_10UnderscoreES12_S12_EEEEENS5_13SM90_TMA_LOADENS5_14ComposedLayoutINS5_7SwizzleILi3ELi4ELi3EEENS5_18smem_ptr_flag_bitsILi16EEENSX_INS6_IJNSC_ILi8EEENSC_ILi64EEEEEENS6_IJS1C_SD_EEEEEEEvNS5_8identityES15_S1G_vS1H_EENS_8epilogue10collective18CollectiveEpilogueINS1J_30Sm90PtrArrayTmaWarpSpecializedILi4ELi2ELi16ELb1ELb0ELi2EEEJSJ_NS6_IJSI_NSC_ILi32EEEEEENS_6half_tEPNS6_IJSD_lSL_EEES1Q_S1S_NS1J_6fusion15FusionCallbacksIS1N_NS1T_17LinearCombinationIS1Q_fS1Q_fLNS_15FloatRoundStyleE2EEESJ_S1P_JEEES15_NS16_IS18_S1A_NSX_INS6_IJS1C_S1B_EEENS6_IJSD_S1C_EEEEEEENS5_17SM75_U16x8_LDSM_TENS5_14SM90_TMA_STOREES22_NS5_17SM90_U16x8_STSM_TENS5_9Copy_AtomIJNS5_17SM90_U32x4_STSM_NES1Q_EEEvEEEvvEEEEvNT_6ParamsE:
        .type           _ZN7cutlass13device_kernelINS_4gemm6kernel13GemmUniversalINS1_17GroupProblemShapeIN4cute5tupleIJiiiEEEEENS1_10collective13CollectiveMmaINS1_39MainloopSm90ArrayTmaGmmaWarpSpecializedILi2ENS6_IJNS5_1CILi1EEESD_SD_EEENS1_43KernelPtrArrayTmaWarpSpecializedCooperativeEEENS6_IJNSC_ILi256EEENSC_ILi128EEESI_EEENS_10bfloat16_tEPNS6_IJlSD_NSC_ILi0EEEEEESK_SN_NS5_8TiledMMAINS5_8MMA_AtomIJNS5_4SM904GMMA28MMA_64x128x16_F32BF16BF16_SSILNSR_5MajorE0ELST_0ELNSR_7ScaleInE1ELSU_1EEEEEENS5_6LayoutINS6_IJNSC_ILi2EEESD_SD_EEENS6_IJSD_SL_SL_EEEEENS6_IJNS5_10UnderscoreES12_S12_EEEEENS5_13SM90_TMA_LOADENS5_14ComposedLayoutINS5_7SwizzleILi3ELi4ELi3EEENS5_18smem_ptr_flag_bitsILi16EEENSX_INS6_IJNSC_ILi8EEENSC_ILi64EEEEEENS6_IJS1C_SD_EEEEEEEvNS5_8identityES15_S1G_vS1H_EENS_8epilogue10collective18CollectiveEpilogueINS1J_30Sm90PtrArrayTmaWarpSpecializedILi4ELi2ELi16ELb1ELb0ELi2EEEJSJ_NS6_IJSI_NSC_ILi32EEEEEENS_6half_tEPNS6_IJSD_lSL_EEES1Q_S1S_NS1J_6fusion15FusionCallbacksIS1N_NS1T_17LinearCombinationIS1Q_fS1Q_fLNS_15FloatRoundStyleE2EEESJ_S1P_JEEES15_NS16_IS18_S1A_NSX_INS6_IJS1C_S1B_EEENS6_IJSD_S1C_EEEEEEENS5_17SM75_U16x8_LDSM_TENS5_14SM90_TMA_STOREES22_NS5_17SM90_U16x8_STSM_TENS5_9Copy_AtomIJNS5_17SM90_U32x4_STSM_NES1Q_EEEvEEEvvEEEEvNT_6ParamsE,@function
        .size           _ZN7cutlass13device_kernelINS_4gemm6kernel13GemmUniversalINS1_17GroupProblemShapeIN4cute5tupleIJiiiEEEEENS1_10collective13CollectiveMmaINS1_39MainloopSm90ArrayTmaGmmaWarpSpecializedILi2ENS6_IJNS5_1CILi1EEESD_SD_EEENS1_43KernelPtrArrayTmaWarpSpecializedCooperativeEEENS6_IJNSC_ILi256EEENSC_ILi128EEESI_EEENS_10bfloat16_tEPNS6_IJlSD_NSC_ILi0EEEEEESK_SN_NS5_8TiledMMAINS5_8MMA_AtomIJNS5_4SM904GMMA28MMA_64x128x16_F32BF16BF16_SSILNSR_5MajorE0ELST_0ELNSR_7ScaleInE1ELSU_1EEEEEENS5_6LayoutINS6_IJNSC_ILi2EEESD_SD_EEENS6_IJSD_SL_SL_EEEEENS6_IJNS5_10UnderscoreES12_S12_EEEEENS5_13SM90_TMA_LOADENS5_14ComposedLayoutINS5_7SwizzleILi3ELi4ELi3EEENS5_18smem_ptr_flag_bitsILi16EEENSX_INS6_IJNSC_ILi8EEENSC_ILi64EEEEEENS6_IJS1C_SD_EEEEEEEvNS5_8identityES15_S1G_vS1H_EENS_8epilogue10collective18CollectiveEpilogueINS1J_30Sm90PtrArrayTmaWarpSpecializedILi4ELi2ELi16ELb1ELb0ELi2EEEJSJ_NS6_IJSI_NSC_ILi32EEEEEENS_6half_tEPNS6_IJSD_lSL_EEES1Q_S1S_NS1J_6fusion15FusionCallbacksIS1N_NS1T_17LinearCombinationIS1Q_fS1Q_fLNS_15FloatRoundStyleE2EEESJ_S1P_JEEES15_NS16_IS18_S1A_NSX_INS6_IJS1C_S1B_EEENS6_IJSD_S1C_EEEEEEENS5_17SM75_U16x8_LDSM_TENS5_14SM90_TMA_STOREES22_NS5_17SM90_U16x8_STSM_TENS5_9Copy_AtomIJNS5_17SM90_U32x4_STSM_NES1Q_EEEvEEEvvEEEEvNT_6ParamsE,(.L_x_311 - _ZN7cutlass13device_kernelINS_4gemm6kernel13GemmUniversalINS1_17GroupProblemShapeIN4cute5tupleIJiiiEEEEENS1_10collective13CollectiveMmaINS1_39MainloopSm90ArrayTmaGmmaWarpSpecializedILi2ENS6_IJNS5_1CILi1EEESD_SD_EEENS1_43KernelPtrArrayTmaWarpSpecializedCooperativeEEENS6_IJNSC_ILi256EEENSC_ILi128EEESI_EEENS_10bfloat16_tEPNS6_IJlSD_NSC_ILi0EEEEEESK_SN_NS5_8TiledMMAINS5_8MMA_AtomIJNS5_4SM904GMMA28MMA_64x128x16_F32BF16BF16_SSILNSR_5MajorE0ELST_0ELNSR_7ScaleInE1ELSU_1EEEEEENS5_6LayoutINS6_IJNSC_ILi2EEESD_SD_EEENS6_IJSD_SL_SL_EEEEENS6_IJNS5_10UnderscoreES12_S12_EEEEENS5_13SM90_TMA_LOADENS5_14ComposedLayoutINS5_7SwizzleILi3ELi4ELi3EEENS5_18smem_ptr_flag_bitsILi16EEENSX_INS6_IJNSC_ILi8EEENSC_ILi64EEEEEENS6_IJS1C_SD_EEEEEEEvNS5_8identityES15_S1G_vS1H_EENS_8epilogue10collective18CollectiveEpilogueINS1J_30Sm90PtrArrayTmaWarpSpecializedILi4ELi2ELi16ELb1ELb0ELi2EEEJSJ_NS6_IJSI_NSC_ILi32EEEEEENS_6half_tEPNS6_IJSD_lSL_EEES1Q_S1S_NS1J_6fusion15FusionCallbacksIS1N_NS1T_17LinearCombinationIS1Q_fS1Q_fLNS_15FloatRoundStyleE2EEESJ_S1P_JEEES15_NS16_IS18_S1A_NSX_INS6_IJS1C_S1B_EEENS6_IJSD_S1C_EEEEEEENS5_17SM75_U16x8_LDSM_TENS5_14SM90_TMA_STOREES22_NS5_17SM90_U16x8_STSM_TENS5_9Copy_AtomIJNS5_17SM90_U32x4_STSM_NES1Q_EEEvEEEvvEEEEvNT_6ParamsE)
        .other          _ZN7cutlass13device_kernelINS_4gemm6kernel13GemmUniversalINS1_17GroupProblemShapeIN4cute5tupleIJiiiEEEEENS1_10collective13CollectiveMmaINS1_39MainloopSm90ArrayTmaGmmaWarpSpecializedILi2ENS6_IJNS5_1CILi1EEESD_SD_EEENS1_43KernelPtrArrayTmaWarpSpecializedCooperativeEEENS6_IJNSC_ILi256EEENSC_ILi128EEESI_EEENS_10bfloat16_tEPNS6_IJlSD_NSC_ILi0EEEEEESK_SN_NS5_8TiledMMAINS5_8MMA_AtomIJNS5_4SM904GMMA28MMA_64x128x16_F32BF16BF16_SSILNSR_5MajorE0ELST_0ELNSR_7ScaleInE1ELSU_1EEEEEENS5_6LayoutINS6_IJNSC_ILi2EEESD_SD_EEENS6_IJSD_SL_SL_EEEEENS6_IJNS5_10UnderscoreES12_S12_EEEEENS5_13SM90_TMA_LOADENS5_14ComposedLayoutINS5_7SwizzleILi3ELi4ELi3EEENS5_18smem_ptr_flag_bitsILi16EEENSX_INS6_IJNSC_ILi8EEENSC_ILi64EEEEEENS6_IJS1C_SD_EEEEEEEvNS5_8identityES15_S1G_vS1H_EENS_8epilogue10collective18CollectiveEpilogueINS1J_30Sm90PtrArrayTmaWarpSpecializedILi4ELi2ELi16ELb1ELb0ELi2EEEJSJ_NS6_IJSI_NSC_ILi32EEEEEENS_6half_tEPNS6_IJSD_lSL_EEES1Q_S1S_NS1J_6fusion15FusionCallbacksIS1N_NS1T_17LinearCombinationIS1Q_fS1Q_fLNS_15FloatRoundStyleE2EEESJ_S1P_JEEES15_NS16_IS18_S1A_NSX_INS6_IJS1C_S1B_EEENS6_IJSD_S1C_EEEEEEENS5_17SM75_U16x8_LDSM_TENS5_14SM90_TMA_STOREES22_NS5_17SM90_U16x8_STSM_TENS5_9Copy_AtomIJNS5_17SM90_U32x4_STSM_NES1Q_EEEvEEEvvEEEEvNT_6ParamsE,@"STO_CUDA_ENTRY STV_DEFAULT"
_ZN7cutlass13device_kernelINS_4gemm6kernel13GemmUniversalINS1_17GroupProblemShapeIN4cute5tupleIJiiiEEEEENS1_10collective13CollectiveMmaINS1_39MainloopSm90ArrayTmaGmmaWarpSpecializedILi2ENS6_IJNS5_1CILi1EEESD_SD_EEENS1_43KernelPtrArrayTmaWarpSpecializedCooperativeEEENS6_IJNSC_ILi256EEENSC_ILi128EEESI_EEENS_10bfloat16_tEPNS6_IJlSD_NSC_ILi0EEEEEESK_SN_NS5_8TiledMMAINS5_8MMA_AtomIJNS5_4SM904GMMA28MMA_64x128x16_F32BF16BF16_SSILNSR_5MajorE0ELST_0ELNSR_7ScaleInE1ELSU_1EEEEEENS5_6LayoutINS6_IJNSC_ILi2EEESD_SD_EEENS6_IJSD_SL_SL_EEEEENS6_IJNS5_10UnderscoreES12_S12_EEEEENS5_13SM90_TMA_LOADENS5_14ComposedLayoutINS5_7SwizzleILi3ELi4ELi3EEENS5_18smem_ptr_flag_bitsILi16EEENSX_INS6_IJNSC_ILi8EEENSC_ILi64EEEEEENS6_IJS1C_SD_EEEEEEEvNS5_8identityES15_S1G_vS1H_EENS_8epilogue10collective18CollectiveEpilogueINS1J_30Sm90PtrArrayTmaWarpSpecializedILi4ELi2ELi16ELb1ELb0ELi2EEEJSJ_NS6_IJSI_NSC_ILi32EEEEEENS_6half_tEPNS6_IJSD_lSL_EEES1Q_S1S_NS1J_6fusion15FusionCallbacksIS1N_NS1T_17LinearCombinationIS1Q_fS1Q_fLNS_15FloatRoundStyleE2EEESJ_S1P_JEEES15_NS16_IS18_S1A_NSX_INS6_IJS1C_S1B_EEENS6_IJSD_S1C_EEEEEEENS5_17SM75_U16x8_LDSM_TENS5_14SM90_TMA_STOREES22_NS5_17SM90_U16x8_STSM_TENS5_9Copy_AtomIJNS5_17SM90_U32x4_STSM_NES1Q_EEEvEEEvvEEEEvNT_6ParamsE:
[----:B------:R-:W1:Y:S08]  /*0000*/  LDC R1, c[0x0][0x28] ;  /* 0x00000a00ff017b82 */ /* 0x000e700000000800 */
[----:B------:R-:W2:Y:S01]  /*0010*/  LDC.64 R6, c[0x0][0x918] ;  /* 0x00024600ff067b82 */ /* 0x000ea20000000a00 */
[----:B------:R-:W-:Y:S01]  /*0020*/  ULDC.64 UR58, c[0x0][0x208] ;  /* 0x00008200003a7ab9 */ /* 0x000fe20000000a00 */
[----:B------:R-:W3:Y:S01]  /*0030*/  S2R R33, SR_TID.X ;  /* 0x0000000000217919 */ /* 0x000ee20000002100 */
[----:B------:R-:W-:Y:S01]  /*0040*/  ULDC UR4, c[0x0][0x910] ;  /* 0x0002440000047ab9 */ /* 0x000fe20000000800 */
[----:B------:R-:W-:Y:S01]  /*0050*/  ULDC.64 UR20, c[0x0][0x8d0] ;  /* 0x0002340000147ab9 */ /* 0x000fe20000000a00 */
[----:B------:R-:W-:Y:S01]  /*0060*/  ULDC.64 UR14, c[0x0][0x8c8] ;  /* 0x00023200000e7ab9 */ /* 0x000fe20000000a00 */
[----:B------:R-:W-:Y:S01]  /*0070*/  ULDC UR5, c[0x0][0x908] ;  /* 0x0002420000057ab9 */ /* 0x000fe20000000800 */
[----:B------:R-:W-:Y:S01]  /*0080*/  CS2R R8, SRZ ;  /* 0x0000000000087805 */ /* 0x000fe2000001ff00 */
[----:B------:R-:W-:Y:S01]  /*0090*/  S2UR UR40, SR_CTAID.X ;  /* 0x00000000002879c3 */ /* 0x000fe20000002500 */
[----:B------:R-:W-:Y:S01]  /*00a0*/  ULDC.64 UR22, c[0x0][0x8e8] ;  /* 0x00023a0000167ab9 */ /* 0x000fe20000000a00 */
[----:B------:R-:W-:Y:S01]  /*00b0*/  ULDC.64 UR16, c[0x0][0x8e0] ;  /* 0x0002380000107ab9 */ /* 0x000fe20000000a00 */
[----:B--2---:R-:W2:Y:S01]  /*00c0*/  LDG.E R2, desc[UR58][R6.64] ;  /* 0x0000003a06027981 */ /* 0x004ea2000c1e1900 */
[----:B------:R-:W-:-:S03]  /*00d0*/  IMAD.U32 R3, RZ, RZ, UR4 ;  /* 0x00000004ff037e24 */ /* 0x000fc6000f8e00ff */
[----:B------:R-:W4:Y:S01]  /*00e0*/  LDG.E R0, desc[UR58][R6.64+0x4] ;  /* 0x0000043a06007981 */ /* 0x000f22000c1e1900 */
[----:B---3--:R-:W-:-:S04]  /*00f0*/  LOP3.LUT R34, R33, 0x1f, RZ, 0xc0, !PT ;  /* 0x0000001f21227812 */ /* 0x008fc800078ec0ff */
[----:B------:R-:W-:Y:S01]  /*0100*/  ISETP.GE.AND P0, PT, R34, R3, PT ;  /* 0x000000032200720c */ /* 0x000fe20003f06270 */
[----:B------:R-:W3:Y:S01]  /*0110*/  S2UR UR4, SR_CTAID.Y ;  /* 0x00000000000479c3 */ /* 0x000ee20000002600 */
[----:B------:R-:W-:-:S04]  /*0120*/  UISETP.NE.U32.AND UP0, UPT, UR20, URZ, UPT ;  /* 0x0000003f1400728c */ /* 0x000fc8000bf05070 */
[----:B------:R-:W-:-:S07]  /*0130*/  UISETP.NE.AND.EX UP0, UPT, UR21, URZ, UPT, UP0 ;  /* 0x0000003f1500728c */ /* 0x000fce000bf05300 */
[----:B------:R-:W1:Y:S01]  /*0140*/  @!P0 LDC.64 R4, c[0x0][0x918] ;  /* 0x00024600ff048b82 */ /* 0x000e620000000a00 */
[----:B------:R-:W-:-:S03]  /*0150*/  UISETP.NE.AND UP3, UPT, UR5, 0x1, UPT ;  /* 0x000000010500788c */ /* 0x000fc6000bf65270 */
[----:B------:R-:W-:-:S08]  /*0160*/  @UP0 ULDC UR8, c[0x0][0x8dc] ;  /* 0x0002370000080ab9 */ /* 0x000fd00000000800 */
[----:B------:R-:W-:Y:S01]  /*0170*/  @UP3 ULDC UR12, c[0x0][0x10] ;  /* 0x00000400000c3ab9 */ /* 0x000fe20000000800 */
[----:B------:R-:W-:Y:S02]  /*0180*/  @UP3 UMOV UR5, URZ ;  /* 0x0000003f00053c82 */ /* 0x000fe40008000000 */
[----:B---3--:R-:W-:Y:S01]  /*0190*/  @UP3 UIMAD.WIDE.U32 UR12, UR40, UR12, UR4 ;  /* 0x0000000c280c32a5 */ /* 0x008fe2000f8e0004 */
[----:B------:R-:W-:Y:S01]  /*01a0*/  @UP3 UMOV UR9, URZ ;  /* 0x0000003f00093c82 */ /* 0x000fe20008000000 */
[----:B-1----:R-:W-:Y:S02]  /*01b0*/  @!P0 IMAD.WIDE.U32 R4, R34, 0xc, R4 ;  /* 0x0000000c22048825 */ /* 0x002fe400078e0004 */
[----:B------:R-:W-:-:S03]  /*01c0*/  @UP3 UIADD3 UR9, UR13, UR9, URZ ;  /* 0x000000090d093290 */ /* 0x000fc6000fffe03f */
[----:B------:R-:W-:Y:S01]  /*01d0*/  @UP3 UMOV UR10, UR12 ;  /* 0x0000000c000a3c82 */ /* 0x000fe20008000000 */
[----:B------:R1:W5:Y:S04]  /*01e0*/  @!P0 LDG.E R8, desc[UR58][R4.64] ;  /* 0x0000003a04088981 */ /* 0x000368000c1e1900 */
[----:B------:R1:W5:Y:S01]  /*01f0*/  @!P0 LDG.E R9, desc[UR58][R4.64+0x4] ;  /* 0x0000043a04098981 */ /* 0x000362000c1e1900 */
[----:B------:R-:W-:Y:S01]  /*0200*/  ISETP.NE.U32.AND P0, PT, RZ, UR22, PT ;  /* 0x00000016ff007c0c */ /* 0x000fe2000bf05070 */
[----:B------:R-:W-:Y:S01]  /*0210*/  @!UP3 ULDC UR5, c[0x0][0xc] ;  /* 0x000003000005bab9 */ /* 0x000fe20000000800 */
[----:B------:R-:W-:Y:S02]  /*0220*/  UMOV UR41, URZ ;  /* 0x0000003f00297c82 */ /* 0x000fe40008000000 */
[----:B------:R-:W-:Y:S01]  /*0230*/  ISETP.NE.AND.EX P0, PT, RZ, UR23, PT, P0 ;  /* 0x00000017ff007c0c */ /* 0x000fe2000bf05300 */
[----:B------:R-:W-:-:S07]  /*0240*/  @!UP3 UIMAD.WIDE.U32 UR4, UR5, UR4, UR40 ;  /* 0x000000040504b2a5 */ /* 0x000fce000f8e0028 */
[----:B------:R-:W-:Y:S01]  /*0250*/  @!UP3 UMOV UR9, UR5 ;  /* 0x000000050009bc82 */ /* 0x000fe20008000000 */
[----:B------:R-:W-:Y:S01]  /*0260*/  @!UP3 UMOV UR10, UR4 ;  /* 0x00000004000abc82 */ /* 0x000fe20008000000 */
[----:B--2---:R-:W-:-:S13]  /*0270*/  R2UR UR11, R2 ;  /* 0x00000000020b72ca */ /* 0x004fda00000e0000 */
[----:B------:R-:W-:-:S04]  /*0280*/  UIADD3 UR6, UP1, UR11, UR14, URZ ;  /* 0x0000000e0b067290 */ /* 0x000fc8000ff3e03f */
[----:B------:R-:W-:Y:S02]  /*0290*/  ULEA.HI.X.SX32 UR11, UR11, UR15, 0x1, UP1 ;  /* 0x0000000f0b0b7291 */ /* 0x000fe400088f0e3f */
[----:B------:R-:W-:Y:S01]  /*02a0*/  UIADD3 UR6, UP1, UR6, -0x1, URZ ;  /* 0xffffffff06067890 */ /* 0x000fe2000ff3e03f */
[----:B----4-:R-:W-:-:S03]  /*02b0*/  R2UR UR24, R0 ;  /* 0x00000000001872ca */ /* 0x010fc600000e0000 */
[----:B------:R-:W-:Y:S02]  /*02c0*/  UIADD3.X UR11, UR11, -0x1, URZ, UP1, !UPT ;  /* 0xffffffff0b0b7890 */ /* 0x000fe40008ffe43f */
[----:B------:R-:W-:-:S04]  /*02d0*/  @UP0 UIADD3 UR8, UP1, UR6, UR8, URZ ;  /* 0x0000000806080290 */ /* 0x000fc8000ff3e03f */
[----:B------:R-:W-:-:S04]  /*02e0*/  @UP0 UIADD3.X UR26, URZ, UR11, URZ, UP1, !UPT ;  /* 0x0000000b3f1a0290 */ /* 0x000fc80008ffe43f */
[----:B------:R-:W-:Y:S02]  /*02f0*/  @UP0 UIMAD.WIDE.U32 UR18, UR26, UR20, URZ ;  /* 0x000000141a1202a5 */ /* 0x000fe4000f8e003f */
[----:B------:R-:W-:Y:S02]  /*0300*/  @UP0 UIMAD.WIDE.U32 UR12, UR8, UR20, URZ ;  /* 0x00000014080c02a5 */ /* 0x000fe4000f8e003f */
[----:B------:R-:W-:Y:S02]  /*0310*/  @UP0 UIMAD.WIDE.U32 UR18, UP1, UR8, UR21, UR18 ;  /* 0x00000015081202a5 */ /* 0x000fe4000f820012 */
[----:B------:R-:W-:Y:S02]  /*0320*/  UIADD3 UR7, UP2, UR24, UR16, URZ ;  /* 0x0000001018077290 */ /* 0x000fe4000ff5e03f */
[----:B------:R-:W-:Y:S02]  /*0330*/  @UP0 UIADD3.X UR25, URZ, URZ, URZ, UP1, !UPT ;  /* 0x0000003f3f190290 */ /* 0x000fe40008ffe43f */
[----:B------:R-:W-:-:S02]  /*0340*/  @UP0 UIADD3 URZ, UP1, UR13, UR18, URZ ;  /* 0x000000120d3f0290 */ /* 0x000fc4000ff3e03f */
[----:B------:R-:W-:-:S03]  /*0350*/  ULEA.HI.X.SX32 UR8, UR24, UR17, 0x1, UP2 ;  /* 0x0000001118087291 */ /* 0x000fc600090f0e3f */
[----:B------:R-:W-:Y:S02]  /*0360*/  @UP0 UMOV UR24, UR19 ;  /* 0x0000001300180c82 */ /* 0x000fe40008000000 */
[----:B------:R-:W-:Y:S02]  /*0370*/  @UP0 UIMAD.WIDE.U32.X UR12, UR26, UR21, UR24, UP1 ;  /* 0x000000151a0c02a5 */ /* 0x000fe400088e0418 */
[----:B------:R-:W-:-:S04]  /*0380*/  UIADD3 UR19, UP1, UR7, -0x1, URZ ;  /* 0xffffffff07137890 */ /* 0x000fc8000ff3e03f */
[----:B------:R-:W-:Y:S01]  /*0390*/  UIADD3.X UR5, UR8, -0x1, URZ, UP1, !UPT ;  /* 0xffffffff08057890 */ /* 0x000fe20008ffe43f */
[----:B------:R-:W-:Y:S01]  /*03a0*/  @UP0 UMOV UR6, UR12 ;  /* 0x0000000c00060c82 */ /* 0x000fe20008000000 */
[----:B------:R-:W-:Y:S01]  /*03b0*/  @UP0 UMOV UR11, UR13 ;  /* 0x0000000d000b0c82 */ /* 0x000fe20008000000 */
[----:B-1----:R-:W-:Y:S09]  /*03c0*/  @!P0 BRA `(.L_x_0) ;  /* 0x00000000002c8947 */ /* 0x002ff20003800000 */
[----:B------:R-:W-:Y:S02]  /*03d0*/  ULDC UR7, c[0x0][0x8f4] ;  /* 0x00023d0000077ab9 */ /* 0x000fe40000000800 */
[----:B------:R-:W-:-:S04]  /*03e0*/  UIADD3 UR7, UP1, UR19, UR7, URZ ;  /* 0x0000000713077290 */ /* 0x000fc8000ff3e03f */
[----:B------:R-:W-:-:S04]  /*03f0*/  UIADD3.X UR8, URZ, UR5, URZ, UP1, !UPT ;  /* 0x000000053f087290 */ /* 0x000fc80008ffe43f */
[----:B------:R-:W-:-:S04]  /*0400*/  UIMAD.WIDE.U32 UR4, UR8, UR22, URZ ;  /* 0x00000016080472a5 */ /* 0x000fc8000f8e003f */
[----:B------:R-:W-:Y:S02]  /*0410*/  UIMAD.WIDE.U32 UR12, UP1, UR7, UR23, UR4 ;  /* 0x00000017070c72a5 */ /* 0x000fe4000f820004 */
[----:B------:R-:W-:Y:S02]  /*0420*/  UIMAD.WIDE.U32 UR4, UR7, UR22, URZ ;  /* 0x00000016070472a5 */ /* 0x000fe4000f8e003f */
[----:B------:R-:W-:Y:S02]  /*0430*/  UIADD3.X UR19, URZ, URZ, URZ, UP1, !UPT ;  /* 0x0000003f3f137290 */ /* 0x000fe40008ffe43f */
[----:B------:R-:W-:Y:S01]  /*0440*/  UIADD3 URZ, UP1, UR5, UR12, URZ ;  /* 0x0000000c053f7290 */ /* 0x000fe2000ff3e03f */
[----:B------:R-:W-:-:S03]  /*0450*/  UMOV UR18, UR13 ;  /* 0x0000000d00127c82 */ /* 0x000fc60008000000 */
[----:B------:R-:W-:-:S07]  /*0460*/  UIMAD.WIDE.U32.X UR4, UR8, UR23, UR18, UP1 ;  /* 0x00000017080472a5 */ /* 0x000fce00088e0412 */
[----:B------:R-:W-:-:S05]  /*0470*/  UMOV UR19, UR4 ;  /* 0x0000000400137c82 */ /* 0x000fca0008000000 */
.L_x_0:
[----:B------:R-:W-:Y:S01]  /*0480*/  ULDC UR8, c[0x0][0x934] ;  /* 0x00024d0000087ab9 */ /* 0x000fe20000000800 */
[----:B------:R-:W-:Y:S01]  /*0490*/  ULDC UR7, c[0x0][0x904] ;  /* 0x0002410000077ab9 */ /* 0x000fe20000000800 */
[----:B------:R-:W-:Y:S01]  /*04a0*/  ULDC UR4, c[0x0][0x938] ;  /* 0x00024e0000047ab9 */ /* 0x000fe20000000800 */
[----:B------:R-:W-:Y:S01]  /*04b0*/  USHF.L.U32 UR8, UR8, UR7, URZ ;  /* 0x0000000708087299 */ /* 0x000fe2000800063f */
[----:B------:R-:W-:Y:S01]  /*04c0*/  SHF.R.U32.HI R13, RZ, 0x5, R33 ;  /* 0x00000005ff0d7819 */ /* 0x000fe20000011621 */
[----:B------:R-:W-:Y:S01]  /*04d0*/  USHF.L.U32 UR7, UR4, UR7, URZ ;  /* 0x0000000704077299 */ /* 0x000fe2000800063f */
[----:B------:R-:W-:Y:S01]  /*04e0*/  ULDC UR18, c[0x0][0x8d8] ;  /* 0x0002360000127ab9 */ /* 0x000fe20000000800 */
[----:B------:R-:W-:Y:S02]  /*04f0*/  ULDC UR28, c[0x0][0x8f0] ;  /* 0x00023c00001c7ab9 */ /* 0x000fe40000000800 */
[----:B------:R-:W-:Y:S01]  /*0500*/  IMAD.U32 R10, RZ, RZ, UR8 ;  /* 0x00000008ff0a7e24 */ /* 0x000fe2000f8e00ff */
[----:B------:R-:W-:Y:S01]  /*0510*/  USHF.R.U64 UR11, UR6, UR18, UR11 ;  /* 0x00000012060b7299 */ /* 0x000fe2000800120b */
[----:B------:R-:W-:Y:S01]  /*0520*/  IMAD.U32 R11, RZ, RZ, UR7 ;  /* 0x00000007ff0b7e24 */ /* 0x000fe2000f8e00ff */
[----:B------:R-:W-:-:S02]  /*0530*/  USHF.R.U64 UR6, UR19, UR28, UR5 ;  /* 0x0000001c13067299 */ /* 0x000fc40008001205 */
[----:B------:R-:W-:Y:S01]  /*0540*/  IABS R0, R10 ;  /* 0x0000000a00007213 */ /* 0x000fe20000000000 */
[----:B------:R-:W-:Y:S01]  /*0550*/  UIADD3 UR11, UR11, -0x1, UR8 ;  /* 0xffffffff0b0b7890 */ /* 0x000fe2000fffe008 */
[----:B------:R-:W-:Y:S01]  /*0560*/  IABS R2, R11 ;  /* 0x0000000b00027213 */ /* 0x000fe20000000000 */
[----:B------:R-:W-:Y:S01]  /*0570*/  UIADD3 UR6, UR6, -0x1, UR7 ;  /* 0xffffffff06067890 */ /* 0x000fe2000fffe007 */
[----:B------:R-:W-:Y:S01]  /*0580*/  R2UR UR27, R0 ;  /* 0x00000000001b72ca */ /* 0x000fe200000e0000 */
[----:B------:R-:W-:Y:S01]  /*0590*/  UMOV UR4, URZ ;  /* 0x0000003f00047c82 */ /* 0x000fe20008000000 */
[----:B------:R-:W-:Y:S01]  /*05a0*/  UISETP.GE.AND UP5, UPT, UR11, URZ, UPT ;  /* 0x0000003f0b00728c */ /* 0x000fe2000bfa6270 */
[----:B------:R-:W-:Y:S01]  /*05b0*/  IMAD.MOV.U32 R0, RZ, RZ, R2 ;  /* 0x000000ffff007224 */ /* 0x000fe200078e0002 */
[----:B------:R-:W-:Y:S01]  /*05c0*/  UISETP.NE.AND UP4, UPT, UR8, URZ, UPT ;  /* 0x0000003f0800728c */ /* 0x000fe2000bf85270 */
[----:B------:R-:W-:-:S03]  /*05d0*/  UMOV UR54, 0x1 ;  /* 0x0000000100367882 */ /* 0x000fc60000000000 */
[----:B------:R-:W-:-:S05]  /*05e0*/  R2UR UR26, R0 ;  /* 0x00000000001a72ca */ /* 0x000fca00000e0000 */
[----:B------:R-:W1:Y:S08]  /*05f0*/  I2F.RP R0, UR27 ;  /* 0x0000001b00007d06 */ /* 0x000e700008209400 */
[----:B------:R-:W2:Y:S08]  /*0600*/  I2F.RP R4, UR26 ;  /* 0x0000001a00047d06 */ /* 0x000eb00008209400 */
[----:B-1----:R-:W1:Y:S08]  /*0610*/  MUFU.RCP R0, R0 ;  /* 0x0000000000007308 */ /* 0x002e700000001000 */
[----:B--2---:R-:W2:Y:S01]  /*0620*/  MUFU.RCP R4, R4 ;  /* 0x0000000400047308 */ /* 0x004ea20000001000 */
[----:B-1----:R-:W-:-:S02]  /*0630*/  VIADD R2, R0, 0xffffffe ;  /* 0x0ffffffe00027836 */ /* 0x002fc40000000000 */
[----:B------:R-:W-:-:S05]  /*0640*/  IMAD.U32 R0, RZ, RZ, UR11 ;  /* 0x0000000bff007e24 */ /* 0x000fca000f8e00ff */
[----:B------:R-:W1:Y:S01]  /*0650*/  F2I.FTZ.U32.TRUNC.NTZ R2, R2 ;  /* 0x0000000200027305 */ /* 0x000e62000021f000 */
[----:B------:R-:W-:Y:S01]  /*0660*/  IABS R0, R0 ;  /* 0x0000000000007213 */ /* 0x000fe20000000000 */
[----:B--2---:R-:W-:Y:S01]  /*0670*/  VIADD R5, R4, 0xffffffe ;  /* 0x0ffffffe04057836 */ /* 0x004fe20000000000 */
[----:B------:R-:W-:Y:S02]  /*0680*/  IABS R4, R10 ;  /* 0x0000000a00047213 */ /* 0x000fe40000000000 */
[----:B------:R-:W-:-:S03]  /*0690*/  R2UR UR31, R0 ;  /* 0x00000000001f72ca */ /* 0x000fc600000e0000 */
[----:B------:R-:W2:Y:S01]  /*06a0*/  F2I.FTZ.U32.TRUNC.NTZ R5, R5 ;  /* 0x0000000500057305 */ /* 0x000ea2000021f000 */
[----:B------:R-:W-:Y:S01]  /*06b0*/  IMAD.MOV R4, RZ, RZ, -R4 ;  /* 0x000000ffff047224 */ /* 0x000fe200078e0a04 */
[----:B-1----:R-:W-:Y:S01]  /*06c0*/  R2UR UR5, R2 ;  /* 0x00000000020572ca */ /* 0x002fe200000e0000 */
[----:B------:R-:W-:Y:S01]  /*06d0*/  IMAD.U32 R2, RZ, RZ, UR6 ;  /* 0x00000006ff027e24 */ /* 0x000fe2000f8e00ff */
[----:B--2---:R-:W-:-:S04]  /*06e0*/  R2UR UR13, R5 ;  /* 0x00000000050d72ca */ /* 0x004fc800000e0000 */
[----:B------:R-:W-:Y:S01]  /*06f0*/  IABS R5, R2 ;  /* 0x0000000200057213 */ /* 0x000fe20000000000 */
[----:B------:R-:W-:Y:S01]  /*0700*/  IMAD.MOV.U32 R2, RZ, RZ, R4 ;  /* 0x000000ffff027224 */ /* 0x000fe200078e0004 */
[----:B------:R-:W-:-:S05]  /*0710*/  IABS R4, R11 ;  /* 0x0000000b00047213 */ /* 0x000fca0000000000 */
[----:B------:R-:W-:Y:S01]  /*0720*/  UIADD3 UR12, URZ, -UR5, URZ ;  /* 0x800000053f0c7290 */ /* 0x000fe2000fffe03f */
[----:B------:R-:W-:Y:S02]  /*0730*/  MOV R0, R5 ;  /* 0x0000000500007202 */ /* 0x000fe40000000f00 */
[----:B------:R-:W-:Y:S01]  /*0740*/  R2UR UR29, R2 ;  /* 0x00000000021d72ca */ /* 0x000fe200000e0000 */
[----:B------:R-:W-:Y:S01]  /*0750*/  UIMAD UR12, UR12, UR27, URZ ;  /* 0x0000001b0c0c72a4 */ /* 0x000fe2000f8e023f */
[----:B------:R-:W-:Y:S01]  /*0760*/  IMAD.MOV R4, RZ, RZ, -R4 ;  /* 0x000000ffff047224 */ /* 0x000fe200078e0a04 */
[----:B------:R-:W-:Y:S01]  /*0770*/  R2UR UR32, R0 ;  /* 0x00000000002072ca */ /* 0x000fe200000e0000 */
[----:B------:R-:W1:Y:S01]  /*0780*/  SHFL.IDX PT, R2, R13, RZ, 0x1f ;  /* 0x00001fff0d027589 */ /* 0x000e6200000e0000 */
[----:B------:R-:W-:Y:S01]  /*0790*/  UIADD3 UR24, URZ, -UR13, URZ ;  /* 0x8000000d3f187290 */ /* 0x000fe2000fffe03f */
[----:B------:R-:W-:Y:S01]  /*07a0*/  IMAD.MOV.U32 R0, RZ, RZ, R4 ;  /* 0x000000ffff007224 */ /* 0x000fe200078e0004 */
[----:B------:R-:W-:-:S02]  /*07b0*/  UIMAD.WIDE.U32 UR4, UR5, UR12, UR4 ;  /* 0x0000000c050472a5 */ /* 0x000fc4000f8e0004 */
[----:B------:R-:W-:Y:S01]  /*07c0*/  UIMAD UR24, UR24, UR26, URZ ;  /* 0x0000001a181872a4 */ /* 0x000fe2000f8e023f */
[----:B------:R-:W-:Y:S01]  /*07d0*/  UMOV UR12, URZ ;  /* 0x0000003f000c7c82 */ /* 0x000fe20008000000 */
[----:B------:R-:W-:Y:S02]  /*07e0*/  R2UR UR30, R0 ;  /* 0x00000000001e72ca */ /* 0x000fe400000e0000 */
[----:B------:R-:W-:Y:S01]  /*07f0*/  UIMAD.WIDE.U32 UR24, UR13, UR24, UR12 ;  /* 0x000000180d1872a5 */ /* 0x000fe2000f8e000c */
[----:B------:R-:W-:Y:S02]  /*0800*/  SHF.R.U32.HI R0, RZ, 0x7, R33 ;  /* 0x00000007ff007819 */ /* 0x000fe40000011621 */
[----:B------:R-:W-:Y:S02]  /*0810*/  UMOV UR13, UR5 ;  /* 0x00000005000d7c82 */ /* 0x000fe40008000000 */
[----:B------:R-:W-:Y:S02]  /*0820*/  UIMAD.WIDE.U32 UR4, UR13, UR31, URZ ;  /* 0x0000001f0d0472a5 */ /* 0x000fe4000f8e003f */
[----:B------:R-:W-:Y:S01]  /*0830*/  UMOV UR19, UR25 ;  /* 0x0000001900137c82 */ /* 0x000fe20008000000 */
[----:B------:R-:W2:Y:S01]  /*0840*/  SHFL.IDX PT, R0, R0, RZ, 0x1f ;  /* 0x00001fff00007589 */ /* 0x000ea200000e0000 */
[----:B------:R-:W-:-:S02]  /*0850*/  UIMAD UR5, UR5, UR29, UR31 ;  /* 0x0000001d050572a4 */ /* 0x000fc4000f8e021f */
[----:B------:R-:W-:Y:S02]  /*0860*/  UIMAD.WIDE.U32 UR24, UR19, UR32, URZ ;  /* 0x00000020131872a5 */ /* 0x000fe4000f8e003f */
[----:B------:R-:W-:Y:S02]  /*0870*/  UISETP.GT.U32.AND UP1, UPT, UR27, UR5, UPT ;  /* 0x000000051b00728c */ /* 0x000fe4000bf24070 */
[----:B------:R-:W-:Y:S01]  /*0880*/  UIMAD UR25, UR25, UR30, UR32 ;  /* 0x0000001e191972a4 */ /* 0x000fe2000f8e0220 */
[----:B-1----:R-:W-:Y:S01]  /*0890*/  R2UR UR33, R2 ;  /* 0x00000000022172ca */ /* 0x002fe200000e0000 */
[----:B------:R-:W-:Y:S02]  /*08a0*/  ULOP3.LUT UR31, URZ, UR8, URZ, 0x33, !UPT ;  /* 0x000000083f1f7292 */ /* 0x000fe4000f8e333f */
[----:B------:R-:W-:Y:S02]  /*08b0*/  UISETP.GT.U32.AND UP2, UPT, UR26, UR25, UPT ;  /* 0x000000191a00728c */ /* 0x000fe4000bf44070 */
[----:B------:R-:W-:-:S03]  /*08c0*/  ULOP3.LUT UR32, URZ, UR7, URZ, 0x33, !UPT ;  /* 0x000000073f207292 */ /* 0x000fc6000f8e333f */
[----:B------:R-:W-:-:S04]  /*08d0*/  @!UP1 UIADD3 UR5, UR5, -UR27, URZ ;  /* 0x8000001b05059290 */ /* 0x000fc8000fffe03f */
[----:B------:R-:W-:Y:S01]  /*08e0*/  UISETP.GT.U32.AND UP6, UPT, UR27, UR5, UPT ;  /* 0x000000051b00728c */ /* 0x000fe2000bfc4070 */
[----:B------:R-:W-:Y:S01]  /*08f0*/  ISETP.NE.AND P1, PT, RZ, UR33, PT ;  /* 0x00000021ff007c0c */ /* 0x000fe2000bf25270 */
[----:B------:R-:W-:Y:S02]  /*0900*/  @!UP2 UIADD3 UR25, UR25, -UR26, URZ ;  /* 0x8000001a1919a290 */ /* 0x000fe4000fffe03f */
[----:B------:R-:W-:Y:S01]  /*0910*/  USHF.R.S32.HI UR4, URZ, 0x1f, UR33 ;  /* 0x0000001f3f047899 */ /* 0x000fe20008011421 */
[----:B--2---:R-:W-:Y:S01]  /*0920*/  R2UR UR12, R0 ;  /* 0x00000000000c72ca */ /* 0x004fe200000e0000 */
[----:B------:R-:W-:Y:S02]  /*0930*/  UISETP.GT.U32.AND UP1, UPT, UR26, UR25, UPT ;  /* 0x000000191a00728c */ /* 0x000fe4000bf24070 */
[----:B------:R-:W-:Y:S02]  /*0940*/  UISETP.NE.AND UP2, UPT, UR7, URZ, UPT ;  /* 0x0000003f0700728c */ /* 0x000fe4000bf45270 */
[----:B------:R-:W-:-:S02]  /*0950*/  ULEA.HI UR4, UR4, UR33, URZ, 0x2 ;  /* 0x0000002104047291 */ /* 0x000fc4000f8f103f */
[----:B------:R-:W-:Y:S02]  /*0960*/  @!UP6 UIADD3 UR5, UR5, -UR27, URZ ;  /* 0x8000001b0505e290 */ /* 0x000fe4000fffe03f */
[----:B------:R-:W-:Y:S02]  /*0970*/  UISETP.GE.AND UP6, UPT, UR6, URZ, UPT ;  /* 0x0000003f0600728c */ /* 0x000fe4000bfc6270 */
[----:B------:R-:W-:Y:S02]  /*0980*/  @!UP5 UIADD3 UR5, -UR5, URZ, URZ ;  /* 0x0000003f0505d290 */ /* 0x000fe4000fffe13f */
[----:B------:R-:W-:Y:S02]  /*0990*/  @!UP1 UIADD3 UR25, UR25, -UR26, URZ ;  /* 0x8000001a19199290 */ /* 0x000fe4000fffe03f */
[----:B------:R-:W-:Y:S02]  /*09a0*/  USEL UR5, UR31, UR5, !UP4 ;  /* 0x000000051f057287 */ /* 0x000fe4000e000000 */
[----:B------:R-:W-:-:S02]  /*09b0*/  ULOP3.LUT UR4, UR4, 0xfffffffc, URZ, 0xc0, !UPT ;  /* 0xfffffffc04047892 */ /* 0x000fc4000f8ec03f */
[----:B------:R-:W-:Y:S02]  /*09c0*/  UIADD3 UR5, UR11, -UR5, URZ ;  /* 0x800000050b057290 */ /* 0x000fe4000fffe03f */
[----:B------:R-:W-:Y:S02]  /*09d0*/  @!UP6 UIADD3 UR25, -UR25, URZ, URZ ;  /* 0x0000003f1919e290 */ /* 0x000fe4000fffe13f */
[----:B------:R-:W-:Y:S02]  /*09e0*/  UIADD3 UR55, UR33, -UR4, URZ ;  /* 0x8000000421377290 */ /* 0x000fe4000fffe03f */
[----:B------:R-:W-:Y:S02]  /*09f0*/  USEL UR25, UR32, UR25, !UP2 ;  /* 0x0000001920197287 */ /* 0x000fe4000d000000 */
[----:B------:R-:W-:Y:S02]  /*0a00*/  UISETP.NE.AND UP1, UPT, UR12, URZ, UPT ;  /* 0x0000003f0c00728c */ /* 0x000fe4000bf25270 */
[----:B------:R-:W-:-:S02]  /*0a10*/  UIADD3 UR25, UR6, -UR25, URZ ;  /* 0x8000001906197290 */ /* 0x000fc4000fffe03f */
[----:B------:R-:W-:Y:S02]  /*0a20*/  UISETP.EQ.AND UP5, UPT, UR55, 0x3, !UP1 ;  /* 0x000000033700788c */ /* 0x000fe4000cfa2270 */
[----:B------:R-:W-:Y:S02]  /*0a30*/  UIMAD UR24, UR5, UR25, URZ ;  /* 0x00000019051872a4 */ /* 0x000fe4000f8e023f */
[----:B------:R-:W-:Y:S02]  /*0a40*/  USEL UR4, UR25, UR5, !UP3 ;  /* 0x0000000519047287 */ /* 0x000fe4000d800000 */
[----:B------:R-:W-:Y:S02]  /*0a50*/  USHF.R.S32.HI UR25, URZ, 0x1f, UR24 ;  /* 0x0000001f3f197899 */ /* 0x000fe40008011418 */
[----:B------:R-:W-:Y:S01]  /*0a60*/  USHF.R.S32.HI UR5, URZ, 0x1f, UR4 ;  /* 0x0000001f3f057899 */ /* 0x000fe20008011404 */
[----:B------:R-:W-:Y:S01]  /*0a70*/  IMAD.U32 R6, RZ, RZ, UR24 ;  /* 0x00000018ff067e24 */ /* 0x000fe2000f8e00ff */
[----:B------:R-:W-:Y:S01]  /*0a80*/  USEL UR54, UR54, 0x2, UP5 ;  /* 0x0000000236367887 */ /* 0x000fe2000a800000 */
[----:B------:R-:W-:-:S02]  /*0a90*/  IMAD.U32 R4, RZ, RZ, UR4 ;  /* 0x00000004ff047e24 */ /* 0x000fc4000f8e00ff */
[----:B------:R-:W-:Y:S02]  /*0aa0*/  IMAD.U32 R7, RZ, RZ, UR25 ;  /* 0x00000019ff077e24 */ /* 0x000fe4000f8e00ff */
[----:B------:R-:W-:Y:S01]  /*0ab0*/  IMAD.U32 R5, RZ, RZ, UR5 ;  /* 0x00000005ff057e24 */ /* 0x000fe2000f8e00ff */
[----:B------:R-:W-:Y:S06]  /*0ac0*/  @P1 BRA `(.L_x_1) ;  /* 0x0000000000841947 */ /* 0x000fec0003800000 */
[----:B------:R-:W-:Y:S01]  /*0ad0*/  ELECT P1, URZ, PT ;  /* 0x00000000003f782f */ /* 0x000fe20003820000 */
[----:B------:R-:W-:-:S12]  /*0ae0*/  BSSY B0, `(.L_x_1) ;  /* 0x000001f000007945 */ /* 0x000fd80003800000 */
[----:B------:R-:W-:Y:S05]  /*0af0*/  @!P1 BRA `(.L_x_2) ;  /* 0x0000000000749947 */ /* 0x000fea0003800000 */
[----:B------:R-:W1:Y:S01]  /*0b00*/  S2UR UR6, SR_CgaCtaId ;  /* 0x00000000000679c3 */ /* 0x000e620000008800 */
[----:B------:R-:W-:Y:S01]  /*0b10*/  UMOV UR4, 0x400 ;  /* 0x0000040000047882 */ /* 0x000fe20000000000 */
[----:B------:R-:W-:Y:S01]  /*0b20*/  UMOV UR5, 0x1 ;  /* 0x0000000100057882 */ /* 0x000fe20000000000 */
[----:B------:R-:W-:Y:S02]  /*0b30*/  UMOV UR24, 0x140 ;  /* 0x0000014000187882 */ /* 0x000fe40000000000 */
[----:B------:R-:W-:-:S04]  /*0b40*/  UIADD3 UR24, -UR24, 0x100000, URZ ;  /* 0x0010000018187890 */ /* 0x000fc8000fffe13f */
[----:B------:R-:W-:Y:S02]  /*0b50*/  USHF.L.U32 UR25, UR24, 0xb, URZ ;  /* 0x0000000b18197899 */ /* 0x000fe4000800063f */
[----:B------:R-:W-:Y:S02]  /*0b60*/  USHF.L.U32 UR24, UR24, 0x1, URZ ;  /* 0x0000000118187899 */ /* 0x000fe4000800063f */
[----:B-1----:R-:W-:Y:S02]  /*0b70*/  ULEA UR6, UR6, UR4, 0x18 ;  /* 0x0000000406067291 */ /* 0x002fe4000f8ec03f */
[----:B------:R-:W-:-:S04]  /*0b80*/  UIADD3 UR4, -UR5, 0x100000, URZ ;  /* 0x0010000005047890 */ /* 0x000fc8000fffe13f */
[----:B------:R-:W-:Y:S02]  /*0b90*/  USHF.L.U32 UR5, UR4, 0xb, URZ ;  /* 0x0000000b04057899 */ /* 0x000fe4000800063f */
[----:B------:R-:W-:Y:S01]  /*0ba0*/  USHF.L.U32 UR4, UR4, 0x1, URZ ;  /* 0x0000000104047899 */ /* 0x000fe2000800063f */
[----:B------:R-:W1:Y:S11]  /*0bb0*/  FENCE.VIEW.ASYNC.S ;  /* 0x00000000000073c6 */ /* 0x000e760000000000 */
[----:B-1----:R1:W2:Y:S01]  /*0bc0*/  SYNCS.EXCH.64 URZ, [UR6+0x38400], UR4 ;  /* 0x03840004063f75b2 */ /* 0x0022a20008000100 */
[----:B------:R1:W3:Y:S01]  /*0bd0*/  SYNCS.EXCH.64 URZ, [UR6+0x38440], UR24 ;  /* 0x03844018063f75b2 */ /* 0x0002e20008000100 */
[----:B------:R1:W4:Y:S01]  /*0be0*/  SYNCS.EXCH.64 URZ, [UR6+0x38408], UR4 ;  /* 0x03840804063f75b2 */ /* 0x0003220008000100 */
[----:B------:R1:W1:Y:S01]  /*0bf0*/  SYNCS.EXCH.64 URZ, [UR6+0x38448], UR24 ;  /* 0x03844818063f75b2 */ /* 0x0002620008000100 */
        /* <DEDUP_REMOVED lines=12> */
[----:B------:R-:W-:Y:S01]  /*0cc0*/  NOP ;  /* 0x0000000000007918 */ /* 0x000fe20000000000 */
.L_x_2:
[----:B-1----:R-:W-:Y:S05]  /*0cd0*/  BSYNC B0 ;  /* 0x0000000000007941 */ /* 0x002fea0003800000 */
.L_x_1:
[----:B------:R-:W1:Y:S01]  /*0ce0*/  SHFL.IDX PT, R0, R13, RZ, 0x1f ;  /* 0x00001fff0d007589 */ /* 0x000e6200000e0000 */
[----:B------:R-:W-:Y:S01]  /*0cf0*/  UIADD3 UR33, UR12, -0x1, URZ ;  /* 0xffffffff0c217890 */ /* 0x000fe2000fffe03f */
[----:B------:R-:W-:Y:S01]  /*0d00*/  NOP ;  /* 0x0000000000007918 */ /* 0x000fe20000000000 */
[----:B------:R-:W-:Y:S02]  /*0d10*/  UISETP.LT.U32.AND UP6, UPT, UR55, 0x2, !UP1 ;  /* 0x000000023700788c */ /* 0x000fe4000cfc1070 */
[----:B------:R-:W-:Y:S02]  /*0d20*/  UISETP.GE.U32.AND UP5, UPT, UR33, 0x2, UPT ;  /* 0x000000022100788c */ /* 0x000fe4000bfa6070 */
[----:B------:R-:W-:-:S04]  /*0d30*/  USEL UR53, URZ, 0x1, !UP6 ;  /* 0x000000013f357887 */ /* 0x000fc8000f000000 */
[----:B------:R-:W-:Y:S01]  /*0d40*/  USEL UR53, UR53, 0x2, UP5 ;  /* 0x0000000235357887 */ /* 0x000fe2000a800000 */
[----:B-1----:R-:W-:-:S13]  /*0d50*/  ISETP.NE.AND P1, PT, R0, RZ, PT ;  /* 0x000000ff0000720c */ /* 0x002fda0003f25270 */
[----:B------:R-:W-:Y:S05]  /*0d60*/  @P1 BRA `(.L_x_3) ;  /* 0x0000000000481947 */ /* 0x000fea0003800000 */
[----:B------:R-:W1:Y:S01]  /*0d70*/  S2UR UR5, SR_CgaCtaId ;  /* 0x00000000000579c3 */ /* 0x000e620000008800 */
[----:B------:R-:W-:Y:S01]  /*0d80*/  UMOV UR4, 0x400 ;  /* 0x0000040000047882 */ /* 0x000fe20000000000 */
[----:B------:R-:W-:Y:S01]  /*0d90*/  UMOV UR24, 0x1 ;  /* 0x0000000100187882 */ /* 0x000fe20000000000 */
[----:B------:R-:W-:Y:S01]  /*0da0*/  UMOV UR11, 0x100 ;  /* 0x00000100000b7882 */ /* 0x000fe20000000000 */
[----:B------:R-:W-:-:S04]  /*0db0*/  UIADD3 UR24, -UR24, 0x100000, URZ ;  /* 0x0010000018187890 */ /* 0x000fc8000fffe13f */
[----:B------:R-:W-:Y:S02]  /*0dc0*/  USHF.L.U32 UR25, UR24, 0xb, URZ ;  /* 0x0000000b18197899 */ /* 0x000fe4000800063f */
[----:B------:R-:W-:Y:S01]  /*0dd0*/  USHF.L.U32 UR24, UR24, 0x1, URZ ;  /* 0x0000000118187899 */ /* 0x000fe2000800063f */
[----:B------:R-:W-:Y:S01]  /*0de0*/  ELECT P1, URZ, PT ;  /* 0x00000000003f782f */ /* 0x000fe20003820000 */
[----:B-1----:R-:W-:Y:S02]  /*0df0*/  ULEA UR6, UR5, UR4, 0x18 ;  /* 0x0000000405067291 */ /* 0x002fe4000f8ec03f */
[----:B------:R-:W-:-:S04]  /*0e00*/  UIADD3 UR4, -UR11, 0x100000, URZ ;  /* 0x001000000b047890 */ /* 0x000fc8000fffe13f */
[----:B------:R-:W-:Y:S02]  /*0e10*/  USHF.L.U32 UR5, UR4, 0xb, URZ ;  /* 0x0000000b04057899 */ /* 0x000fe4000800063f */
[----:B------:R-:W-:Y:S01]  /*0e20*/  USHF.L.U32 UR4, UR4, 0x1, URZ ;  /* 0x0000000104047899 */ /* 0x000fe2000800063f */
[----:B------:R-:W1:Y:S03]  /*0e30*/  FENCE.VIEW.ASYNC.S ;  /* 0x00000000000073c6 */ /* 0x000e660000000000 */
[----:B-1----:R1:W1:Y:S08]  /*0e40*/  SYNCS.EXCH.64 URZ, [UR6+0x38480], UR24 ;  /* 0x03848018063f75b2 */ /* 0x0022700008000100 */
[----:B------:R1:W1:Y:S01]  /*0e50*/  SYNCS.EXCH.64 URZ, [UR6+0x38490], UR4 ;  /* 0x03849004063f75b2 */ /* 0x0002620008000100 */
[----:B------:R1:W1:Y:S01]  /*0e60*/  SYNCS.EXCH.64 URZ, [UR6+0x38488], UR24 ;  /* 0x03848818063f75b2 */ /* 0x0002620008000100 */
[----:B------:R1:W1:Y:S01]  /*0e70*/  SYNCS.EXCH.64 URZ, [UR6+0x38498], UR4 ;  /* 0x03849804063f75b2 */ /* 0x0002620008000100 */
[----:B------:R-:W-:Y:S01]  /*0e80*/  NOP ;  /* 0x0000000000007918 */ /* 0x000fe20000000000 */
.L_x_3:
[----:B------:R-:W2:Y:S01]  /*0e90*/  SHFL.IDX PT, R0, R13, RZ, 0x1f ;  /* 0x00001fff0d007589 */ /* 0x000ea200000e0000 */
[----:B------:R-:W-:Y:S01]  /*0ea0*/  UISETP.EQ.AND UP6, UPT, UR55, 0x2, !UP1 ;  /* 0x000000023700788c */ /* 0x000fe2000cfc2270 */
[----:B------:R-:W-:-:S03]  /*0eb0*/  NOP ;  /* 0x0000000000007918 */ /* 0x000fc60000000000 */
[----:B------:R-:W-:-:S04]  /*0ec0*/  USEL UR52, URZ, 0x1, !UP6 ;  /* 0x000000013f347887 */ /* 0x000fc8000f000000 */
[----:B------:R-:W-:Y:S01]  /*0ed0*/  USEL UR52, UR52, 0x2, UP5 ;  /* 0x0000000234347887 */ /* 0x000fe2000a800000 */
[----:B--2---:R-:W-:-:S13]  /*0ee0*/  ISETP.NE.AND P1, PT, R0, RZ, PT ;  /* 0x000000ff0000720c */ /* 0x004fda0003f25270 */
[----:B------:R-:W-:Y:S05]  /*0ef0*/  @P1 BRA `(.L_x_4) ;  /* 0x0000000000581947 */ /* 0x000fea0003800000 */
[----:B-1----:R-:W1:Y:S01]  /*0f00*/  S2UR UR5, SR_CgaCtaId ;  /* 0x00000000000579c3 */ /* 0x002e620000008800 */
[----:B------:R-:W-:Y:S01]  /*0f10*/  UMOV UR4, 0x400 ;  /* 0x0000040000047882 */ /* 0x000fe20000000000 */
[----:B------:R-:W-:Y:S01]  /*0f20*/  UMOV UR11, 0x20 ;  /* 0x00000020000b7882 */ /* 0x000fe20000000000 */
[----:B------:R-:W-:Y:S01]  /*0f30*/  UMOV UR24, 0x100 ;  /* 0x0000010000187882 */ /* 0x000fe20000000000 */
[----:B------:R-:W-:Y:S01]  /*0f40*/  ELECT P1, URZ, PT ;  /* 0x00000000003f782f */ /* 0x000fe20003820000 */
        /* <DEDUP_REMOVED lines=8> */
[----:B-1----:R2:W1:Y:S01]  /*0fd0*/  SYNCS.EXCH.64 URZ, [UR6+0x384a0], UR4 ;  /* 0x0384a004063f75b2 */ /* 0x0024620008000100 */
[----:B------:R2:W1:Y:S01]  /*0fe0*/  SYNCS.EXCH.64 URZ, [UR6+0x384c0], UR24 ;  /* 0x0384c018063f75b2 */ /* 0x0004620008000100 */
[----:B------:R2:W1:Y:S01]  /*0ff0*/  SYNCS.EXCH.64 URZ, [UR6+0x384a8], UR4 ;  /* 0x0384a804063f75b2 */ /* 0x0004620008000100 */
[----:B------:R2:W1:Y:S01]  /*1000*/  SYNCS.EXCH.64 URZ, [UR6+0x384c8], UR24 ;  /* 0x0384c818063f75b2 */ /* 0x0004620008000100 */
[----:B------:R2:W1:Y:S01]  /*1010*/  SYNCS.EXCH.64 URZ, [UR6+0x384b0], UR4 ;  /* 0x0384b004063f75b2 */ /* 0x0004620008000100 */
[----:B------:R2:W1:Y:S01]  /*1020*/  SYNCS.EXCH.64 URZ, [UR6+0x384d0], UR24 ;  /* 0x0384d018063f75b2 */ /* 0x0004620008000100 */
[----:B------:R2:W1:Y:S01]  /*1030*/  SYNCS.EXCH.64 URZ, [UR6+0x384b8], UR4 ;  /* 0x0384b804063f75b2 */ /* 0x0004620008000100 */
[----:B------:R2:W1:Y:S02]  /*1040*/  SYNCS.EXCH.64 URZ, [UR6+0x384d8], UR24 ;  /* 0x0384d818063f75b2 */ /* 0x0004640008000100 */
[----:B--2---:R-:W-:Y:S01]  /*1050*/  NOP ;  /* 0x0000000000007918 */ /* 0x004fe20000000000 */
.L_x_4:
[----:B------:R-:W2:Y:S01]  /*1060*/  SHFL.IDX PT, R0, R13, RZ, 0x1f ;  /* 0x00001fff0d007589 */ /* 0x000ea200000e0000 */
[----:B------:R-:W-:Y:S01]  /*1070*/  ELECT P1, URZ, PT ;  /* 0x00000000003f782f */ /* 0x000fe20003820000 */
[----:B------:R-:W3:Y:S01]  /*1080*/  LDC.64 R14, c[0x0][0x8f8] ;  /* 0x00023e00ff0e7b82 */ /* 0x000ee20000000a00 */
[----:B-1----:R-:W-:Y:S01]  /*1090*/  UMOV UR4, 0x20 ;  /* 0x0000002000047882 */ /* 0x002fe20000000000 */
[----:B------:R-:W-:Y:S01]  /*10a0*/  NOP ;  /* 0x0000000000007918 */ /* 0x000fe20000000000 */
[----:B------:R-:W-:Y:S01]  /*10b0*/  ULDC UR41, c[0x0][0xc] ;  /* 0x0000030000297ab9 */ /* 0x000fe20000000800 */
[----:B------:R-:W-:Y:S01]  /*10c0*/  IMAD.MOV.U32 R16, RZ, RZ, -0x1 ;  /* 0xffffffffff107424 */ /* 0x000fe200078e00ff */
[----:B------:R-:W-:Y:S01]  /*10d0*/  MOV R18, 0xffffffff ;  /* 0xffffffff00127802 */ /* 0x000fe20000000f00 */
[----:B------:R-:W-:Y:S01]  /*10e0*/  IMAD.MOV.U32 R17, RZ, RZ, -0x1 ;  /* 0xffffffffff117424 */ /* 0x000fe200078e00ff */
[----:B--2---:R-:W-:Y:S01]  /*10f0*/  ISETP.NE.OR P1, PT, R0, RZ, !P1 ;  /* 0x000000ff0000720c */ /* 0x004fe20004f25670 */
[----:B------:R-:W-:-:S12]  /*1100*/  IMAD.U32 R0, RZ, RZ, UR9 ;  /* 0x00000009ff007e24 */ /* 0x000fd8000f8e00ff */
[----:B------:R-:W-:Y:S01]  /*1110*/  VOTEU.ALL UP5, P1 ;  /* 0x00000000003f7886 */ /* 0x000fe200008a0000 */
[----:B------:R-:W-:-:S04]  /*1120*/  VOTEU.ALL UP6, P1 ;  /* 0x00000000003f7886 */ /* 0x000fc800008c0000 */
[----:B------:R-:W1:Y:S01]  /*1130*/  @!UP5 S2UR UR11, SR_CgaCtaId ;  /* 0x00000000000bd9c3 */ /* 0x000e620000008800 */
[----:B------:R-:W-:Y:S01]  /*1140*/  @!UP5 UMOV UR6, 0x400 ;  /* 0x000004000006d882 */ /* 0x000fe20000000000 */
[----:B------:R-:W-:-:S04]  /*1150*/  @!UP5 UIADD3 UR4, -UR4, 0x100000, URZ ;  /* 0x001000000404d890 */ /* 0x000fc8000fffe13f */
[----:B------:R-:W-:Y:S02]  /*1160*/  @!UP5 USHF.L.U32 UR5, UR4, 0xb, URZ ;  /* 0x0000000b0405d899 */ /* 0x000fe4000800063f */
[----:B------:R-:W-:Y:S02]  /*1170*/  @!UP5 USHF.L.U32 UR4, UR4, 0x1, URZ ;  /* 0x000000010404d899 */ /* 0x000fe4000800063f */
[----:B-1----:R-:W-:Y:S01]  /*1180*/  @!UP5 ULEA UR6, UR11, UR6, 0x18 ;  /* 0x000000060b06d291 */ /* 0x002fe2000f8ec03f */
[----:B------:R-:W-:Y:S01]  /*1190*/  VOTEU.ALL UP5, P1 ;  /* 0x00000000003f7886 */ /* 0x000fe200008a0000 */
[----:B---3--:R-:W-:Y:S01]  /*11a0*/  ISETP.LE.U32.AND P1, PT, R14, UR10, PT ;  /* 0x0000000a0e007c0c */ /* 0x008fe2000bf23070 */
[----:B------:R-:W-:-:S03]  /*11b0*/  UMOV UR11, URZ ;  /* 0x0000003f000b7c82 */ /* 0x000fc60008000000 */
[----:B------:R-:W-:Y:S01]  /*11c0*/  ISETP.GE.U32.AND.EX P1, PT, R0, R15, PT, P1 ;  /* 0x0000000f0000720c */ /* 0x000fe20003f26110 */
[----:B------:R-:W1:Y:S05]  /*11d0*/  FENCE.VIEW.ASYNC.S ;  /* 0x00000000000073c6 */ /* 0x000e6a0000000000 */
[----:B-1----:R-:W4:Y:S01]  /*11e0*/  @!UP5 SYNCS.EXCH.64 URZ, [UR6+0x384e0], UR4 ;  /* 0x0384e004063fd5b2 */ /* 0x002f220008000100 */
[----:B------:R1:W4:Y:S01]  /*11f0*/  @!UP6 SYNCS.EXCH.64 URZ, [UR6+0x384e8], UR4 ;  /* 0x0384e804063fe5b2 */ /* 0x0003220008000100 */
[----:B------:R-:W-:Y:S01]  /*1200*/  NOP ;  /* 0x0000000000007918 */ /* 0x000fe20000000000 */
[----:B-1----:R-:W-:Y:S01]  /*1210*/  ULDC.U8 UR4, c[0x0][0x900] ;  /* 0x0002400000047ab9 */ /* 0x002fe20000000000 */
[----:B------:R-:W-:Y:S01]  /*1220*/  UMOV UR6, URZ ;  /* 0x0000003f00067c82 */ /* 0x000fe20008000000 */
[----:B----4-:R-:W-:Y:S01]  /*1230*/  BAR.SYNC.DEFER_BLOCKING 0x0 ;  /* 0x0000000000007b1d */ /* 0x010fe20000010000 */
[----:B------:R-:W-:-:S04]  /*1240*/  ISETP.NE.AND P2, PT, RZ, UR4, PT ;  /* 0x00000004ff007c0c */ /* 0x000fc8000bf45270 */
[----:B------:R-:W-:Y:S01]  /*1250*/  P2R R20, PR, RZ, 0x4 ;  /* 0x00000004ff147803 */ /* 0x000fe20000000000 */
[----:B------:R-:W-:Y:S01]  /*1260*/  UMOV UR5, URZ ;  /* 0x0000003f00057c82 */ /* 0x000fe20008000000 */
[----:B------:R-:W-:-:S07]  /*1270*/  UMOV UR4, URZ ;  /* 0x0000003f00047c82 */ /* 0x000fce0008000000 */
[----:B------:R-:W-:Y:S05]  /*1280*/  @P2 BRA P1, `(.L_x_5) ;  /* 0x0000001400f42947 */ /* 0x000fea0000800000 */
[----:B------:R-:W-:Y:S01]  /*1290*/  IMAD.U32 R15, RZ, RZ, UR9 ;  /* 0x00000009ff0f7e24 */ /* 0x000fe2000f8e00ff */
[----:B------:R-:W-:Y:S01]  /*12a0*/  ISETP.LE.U32.AND P1, PT, R6, UR10, PT ;  /* 0x0000000a06007c0c */ /* 0x000fe2000bf23070 */
[----:B------:R-:W-:Y:S01]  /*12b0*/  UMOV UR5, URZ ;  /* 0x0000003f00057c82 */ /* 0x000fe20008000000 */
[----:B------:R-:W-:Y:S01]  /*12c0*/  UMOV UR4, URZ ;  /* 0x0000003f00047c82 */ /* 0x000fe20008000000 */
[----:B------:R-:W-:Y:S01]  /*12d0*/  UMOV UR11, URZ ;  /* 0x0000003f000b7c82 */ /* 0x000fe20008000000 */
[----:B------:R-:W-:Y:S01]  /*12e0*/  ISETP.GE.U32.AND.EX P1, PT, R15, R7, PT, P1 ;  /* 0x000000070f00720c */ /* 0x000fe20003f26110 */
[----:B------:R-:W-:-:S12]  /*12f0*/  UMOV UR6, URZ ;  /* 0x0000003f00067c82 */ /* 0x000fd80008000000 */
[----:B------:R-:W-:Y:S05]  /*1300*/  @!P1 BRA `(.L_x_6) ;  /* 0x0000001000c09947 */ /* 0x000fea0003800000 */
[----:B------:R-:W-:Y:S02]  /*1310*/  VIADD R2, R34, 0x20 ;  /* 0x0000002022027836 */ /* 0x000fe40000000000 */
[----:B------:R-:W-:Y:S02]  /*1320*/  IMAD.MOV.U32 R0, RZ, RZ, R34 ;  /* 0x000000ffff007224 */ /* 0x000fe400078e0022 */
[----:B-----5:R-:W-:Y:S01]  /*1330*/  IMAD.MOV.U32 R12, RZ, RZ, R8 ;  /* 0x000000ffff0c7224 */ /* 0x020fe200078e0008 */
[----:B------:R-:W-:Y:S01]  /*1340*/  ISETP.GE.AND P1, PT, R2, R3, PT ;  /* 0x000000030200720c */ /* 0x000fe20003f26270 */
[----:B------:R-:W-:-:S12]  /*1350*/  IMAD.MOV.U32 R17, RZ, RZ, R9 ;  /* 0x000000ffff117224 */ /* 0x000fd800078e0009 */
[----:B------:R-:W1:Y:S01]  /*1360*/  @!P1 LDC.64 R14, c[0x0][0x918] ;  /* 0x00024600ff0e9b82 */ /* 0x000e620000000a00 */
[----:B------:R-:W-:Y:S01]  /*1370*/  @!P1 VIADD R7, R0, 0x20 ;  /* 0x0000002000079836 */ /* 0x000fe20000000000 */
[----:B------:R-:W-:Y:S02]  /*1380*/  UIADD3 UR16, UP5, UR16, -0x1, URZ ;  /* 0xffffffff10107890 */ /* 0x000fe4000ffbe03f */
[----:B------:R-:W-:Y:S01]  /*1390*/  UIADD3 UR14, UP6, UR14, -0x1, URZ ;  /* 0xffffffff0e0e7890 */ /* 0x000fe2000ffde03f */
[----:B------:R-:W-:Y:S01]  /*13a0*/  BSSY B0, `(.L_x_7) ;  /* 0x000004f000007945 */ /* 0x000fe20003800000 */
[----:B------:R-:W-:Y:S01]  /*13b0*/  UIADD3.X UR17, UR17, -0x1, URZ, UP5, !UPT ;  /* 0xffffffff11117890 */ /* 0x000fe2000affe43f */
[----:B-1----:R-:W-:-:S05]  /*13c0*/  @!P1 IMAD.WIDE R14, R7, 0xc, R14 ;  /* 0x0000000c070e9825 */ /* 0x002fca00078e020e */
[----:B------:R1:W5:Y:S04]  /*13d0*/  @!P1 LDG.E R8, desc[UR58][R14.64] ;  /* 0x0000003a0e089981 */ /* 0x000368000c1e1900 */
[----:B------:R1:W5:Y:S01]  /*13e0*/  @!P1 LDG.E R9, desc[UR58][R14.64+0x4] ;  /* 0x0000043a0e099981 */ /* 0x000362000c1e1900 */
[----:B------:R-:W-:Y:S01]  /*13f0*/  ISETP.GE.AND P1, PT, R0, R3, PT ;  /* 0x000000030000720c */ /* 0x000fe20003f26270 */
[----:B------:R-:W-:Y:S01]  /*1400*/  UIADD3.X UR15, UR15, -0x1, URZ, UP6, !UPT ;  /* 0xffffffff0f0f7890 */ /* 0x000fe2000b7fe43f */
[----:B------:R-:W-:Y:S01]  /*1410*/  CS2R R6, SRZ ;  /* 0x0000000000067805 */ /* 0x000fe2000001ff00 */
[----:B------:R-:W-:Y:S01]  /*1420*/  UIADD3 UR4, UR8, -0x1, URZ ;  /* 0xffffffff08047890 */ /* 0x000fe2000fffe03f */
[----:B------:R-:W-:Y:S01]  /*1430*/  IMAD.MOV.U32 R27, RZ, RZ, 0x7fffffff ;  /* 0x7fffffffff1b7424 */ /* 0x000fe200078e00ff */
[----:B------:R-:W-:Y:S01]  /*1440*/  UIADD3 UR5, UR7, -0x1, URZ ;  /* 0xffffffff07057890 */ /* 0x000fe2000fffe03f */
[----:B------:R-:W-:-:S07]  /*1450*/  IMAD.MOV.U32 R29, RZ, RZ, RZ ;  /* 0x000000ffff1d7224 */ /* 0x000fce00078e00ff */
[----:B-1----:R-:W-:Y:S05]  /*1460*/  @P1 BRA `(.L_x_8) ;  /* 0x0000000400081947 */ /* 0x002fea0003800000 */
[----:B------:R-:W-:Y:S02]  /*1470*/  PLOP3.LUT P3, PT, PT, PT, UP0, 0x80, 0x0 ;  /* 0x000000000000781c */ /* 0x000fe40003f6f008 */
[C---:B------:R-:W-:Y:S02]  /*1480*/  IADD3 R21, P2, R17.reuse, UR16, RZ ;  /* 0x0000001011157c10 */ /* 0x040fe4000ff5e0ff */
[C---:B------:R-:W-:Y:S02]  /*1490*/  IADD3 R23, P1, R12.reuse, UR14, RZ ;  /* 0x0000000e0c177c10 */ /* 0x040fe4000ff3e0ff */
[----:B------:R-:W-:Y:S02]  /*14a0*/  LEA.HI.X.SX32 R22, R17, UR17, 0x1, P2 ;  /* 0x0000001111167c11 */ /* 0x000fe400090f0eff */
[----:B------:R-:W-:-:S05]  /*14b0*/  LEA.HI.X.SX32 R12, R12, UR15, 0x1, P1 ;  /* 0x0000000f0c0c7c11 */ /* 0x000fca00088f0eff */
[----:B------:R-:W-:Y:S05]  /*14c0*/  @!P3 BRA `(.L_x_9) ;  /* 0x000000000030b947 */ /* 0x000fea0003800000 */
[----:B------:R-:W-:Y:S02]  /*14d0*/  ULDC UR6, c[0x0][0x8dc] ;  /* 0x0002370000067ab9 */ /* 0x000fe40000000800 */
[----:B------:R-:W-:-:S05]  /*14e0*/  IADD3 R17, P1, R23, UR6, RZ ;  /* 0x0000000617117c10 */ /* 0x000fca000ff3e0ff */
[----:B------:R-:W-:-:S04]  /*14f0*/  IMAD.X R23, RZ, RZ, R12, P1 ;  /* 0x000000ffff177224 */ /* 0x000fc800008e060c */
[----:B------:R-:W-:-:S04]  /*1500*/  IMAD.WIDE.U32 R4, R23, UR20, RZ ;  /* 0x0000001417047c25 */ /* 0x000fc8000f8e00ff */
[----:B------:R-:W-:-:S04]  /*1510*/  IMAD.WIDE.U32 R14, P1, R17, UR21, R4 ;  /* 0x00000015110e7c25 */ /* 0x000fc8000f820004 */
[----:B------:R-:W-:Y:S01]  /*1520*/  IMAD.WIDE.U32 R4, R17, UR20, RZ ;  /* 0x0000001411047c25 */ /* 0x000fe2000f8e00ff */
[----:B------:R-:W-:-:S03]  /*1530*/  IADD3.X R19, RZ, RZ, RZ, P1, !PT ;  /* 0x000000ffff137210 */ /* 0x000fc60000ffe4ff */
[----:B------:R-:W-:Y:S01]  /*1540*/  IMAD.MOV.U32 R18, RZ, RZ, R15 ;  /* 0x000000ffff127224 */ /* 0x000fe200078e000f */
[----:B------:R-:W-:-:S05]  /*1550*/  IADD3 RZ, P1, R5, R14, RZ ;  /* 0x0000000e05ff7210 */ /* 0x000fca0007f3e0ff */
[----:B------:R-:W-:-:S04]  /*1560*/  IMAD.WIDE.U32.X R4, R23, UR21, R18, P1 ;  /* 0x0000001517047c25 */ /* 0x000fc800088e0412 */
[----:B------:R-:W-:Y:S02]  /*1570*/  IMAD.MOV.U32 R23, RZ, RZ, R4 ;  /* 0x000000ffff177224 */ /* 0x000fe400078e0004 */
[----:B------:R-:W-:-:S07]  /*1580*/  IMAD.MOV.U32 R12, RZ, RZ, R5 ;  /* 0x000000ffff0c7224 */ /* 0x000fce00078e0005 */
.L_x_9:
[----:B------:R-:W-:Y:S05]  /*1590*/  @!P0 BRA `(.L_x_10) ;  /* 0x0000000000308947 */ /* 0x000fea0003800000 */
[----:B------:R-:W-:Y:S02]  /*15a0*/  ULDC UR6, c[0x0][0x8f4] ;  /* 0x00023d0000067ab9 */ /* 0x000fe40000000800 */
[----:B------:R-:W-:-:S05]  /*15b0*/  IADD3 R17, P1, R21, UR6, RZ ;  /* 0x0000000615117c10 */ /* 0x000fca000ff3e0ff */
[----:B------:R-:W-:-:S04]  /*15c0*/  IMAD.X R21, RZ, RZ, R22, P1 ;  /* 0x000000ffff157224 */ /* 0x000fc800008e0616 */
[----:B------:R-:W-:-:S04]  /*15d0*/  IMAD.WIDE.U32 R4, R21, UR22, RZ ;  /* 0x0000001615047c25 */ /* 0x000fc8000f8e00ff */
[----:B------:R-:W-:-:S04]  /*15e0*/  IMAD.WIDE.U32 R14, P1, R17, UR23, R4 ;  /* 0x00000017110e7c25 */ /* 0x000fc8000f820004 */
[----:B------:R-:W-:-:S04]  /*15f0*/  IMAD.WIDE.U32 R4, R17, UR22, RZ ;  /* 0x0000001611047c25 */ /* 0x000fc8000f8e00ff */
[----:B------:R-:W-:Y:S01]  /*1600*/  IMAD.X R19, RZ, RZ, RZ, P1 ;  /* 0x000000ffff137224 */ /* 0x000fe200008e06ff */
[----:B------:R-:W-:Y:S01]  /*1610*/  IADD3 RZ, P1, R5, R14, RZ ;  /* 0x0000000e05ff7210 */ /* 0x000fe20007f3e0ff */
[----:B------:R-:W-:-:S04]  /*1620*/  IMAD.MOV.U32 R18, RZ, RZ, R15 ;  /* 0x000000ffff127224 */ /* 0x000fc800078e000f */
[----:B------:R-:W-:-:S04]  /*1630*/  IMAD.WIDE.U32.X R4, R21, UR23, R18, P1 ;  /* 0x0000001715047c25 */ /* 0x000fc800088e0412 */
[----:B------:R-:W-:Y:S02]  /*1640*/  IMAD.MOV.U32 R21, RZ, RZ, R4 ;  /* 0x000000ffff157224 */ /* 0x000fe400078e0004 */
[----:B------:R-:W-:-:S07]  /*1650*/  IMAD.MOV.U32 R22, RZ, RZ, R5 ;  /* 0x000000ffff167224 */ /* 0x000fce00078e0005 */
.L_x_10:
[----:B------:R-:W-:Y:S02]  /*1660*/  SHF.R.U64 R5, R23, UR18, R12 ;  /* 0x0000001217057c19 */ /* 0x000fe4000800120c */
[----:B------:R-:W-:-:S03]  /*1670*/  SHF.R.U64 R4, R21, UR28, R22 ;  /* 0x0000001c15047c19 */ /* 0x000fc60008001216 */
[----:B------:R-:W-:Y:S01]  /*1680*/  VIADD R17, R5, UR4 ;  /* 0x0000000405117c36 */ /* 0x000fe20008000000 */
[----:B------:R-:W-:-:S04]  /*1690*/  IADD3 R14, R4, UR5, RZ ;  /* 0x00000005040e7c10 */ /* 0x000fc8000fffe0ff */
[----:B------:R-:W-:Y:S02]  /*16a0*/  IABS R15, R17 ;  /* 0x00000011000f7213 */ /* 0x000fe40000000000 */
[----:B------:R-:W-:-:S03]  /*16b0*/  IABS R12, R14 ;  /* 0x0000000e000c7213 */ /* 0x000fc60000000000 */
[----:B------:R-:W-:-:S04]  /*16c0*/  IMAD.HI.U32 R4, R15, UR13, RZ ;  /* 0x0000000d0f047c27 */ /* 0x000fc8000f8e00ff */
[----:B------:R-:W-:-:S04]  /*16d0*/  IMAD.HI.U32 R5, R12, UR19, RZ ;  /* 0x000000130c057c27 */ /* 0x000fc8000f8e00ff */
[----:B------:R-:W-:Y:S02]  /*16e0*/  IMAD R4, R4, UR29, R15 ;  /* 0x0000001d04047c24 */ /* 0x000fe4000f8e020f */
[----:B------:R-:W-:Y:S02]  /*16f0*/  IMAD R5, R5, UR30, R12 ;  /* 0x0000001e05057c24 */ /* 0x000fe4000f8e020c */
[----:B------:R-:W-:Y:S01]  /*1700*/  IMAD.U32 R15, RZ, RZ, UR31 ;  /* 0x0000001fff0f7e24 */ /* 0x000fe2000f8e00ff */
[----:B------:R-:W-:Y:S01]  /*1710*/  ISETP.LT.U32.AND P1, PT, R4, UR27, PT ;  /* 0x0000001b04007c0c */ /* 0x000fe2000bf21070 */
[----:B------:R-:W-:Y:S01]  /*1720*/  IMAD.U32 R12, RZ, RZ, UR32 ;  /* 0x00000020ff0c7e24 */ /* 0x000fe2000f8e00ff */
[----:B------:R-:W-:-:S11]  /*1730*/  ISETP.LT.U32.AND P2, PT, R5, UR26, PT ;  /* 0x0000001a05007c0c */ /* 0x000fd6000bf41070 */
[----:B------:R-:W-:Y:S01]  /*1740*/  @!P1 VIADD R4, R4, -UR27 ;  /* 0x8000001b04049c36 */ /* 0x000fe20008000000 */
[----:B------:R-:W-:Y:S01]  /*1750*/  ISETP.GE.AND P1, PT, R14, RZ, PT ;  /* 0x000000ff0e00720c */ /* 0x000fe20003f26270 */
[----:B------:R-:W-:Y:S01]  /*1760*/  @!P2 VIADD R5, R5, -UR26 ;  /* 0x8000001a0505ac36 */ /* 0x000fe20008000000 */
[----:B------:R-:W-:Y:S02]  /*1770*/  ISETP.GE.AND P2, PT, R17, RZ, PT ;  /* 0x000000ff1100720c */ /* 0x000fe40003f46270 */
[----:B------:R-:W-:Y:S02]  /*1780*/  ISETP.LT.U32.AND P3, PT, R4, UR27, PT ;  /* 0x0000001b04007c0c */ /* 0x000fe4000bf61070 */
[----:B------:R-:W-:-:S11]  /*1790*/  ISETP.LT.U32.AND P4, PT, R5, UR26, PT ;  /* 0x0000001a05007c0c */ /* 0x000fd6000bf81070 */
[----:B------:R-:W-:Y:S01]  /*17a0*/  @!P3 VIADD R4, R4, -UR27 ;  /* 0x8000001b0404bc36 */ /* 0x000fe20008000000 */
[----:B------:R-:W-:Y:S01]  /*17b0*/  PLOP3.LUT P3, PT, PT, PT, UP4, 0x80, 0x0 ;  /* 0x000000000000781c */ /* 0x000fe20003f6f048 */
[----:B------:R-:W-:Y:S01]  /*17c0*/  @!P4 VIADD R5, R5, -UR26 ;  /* 0x8000001a0505cc36 */ /* 0x000fe20008000000 */
[----:B------:R-:W-:Y:S01]  /*17d0*/  PLOP3.LUT P4, PT, PT, PT, UP2, 0x80, 0x0 ;  /* 0x000000000000781c */ /* 0x000fe20003f8f028 */
[----:B------:R-:W-:Y:S02]  /*17e0*/  @!P2 IMAD.MOV R4, RZ, RZ, -R4 ;  /* 0x000000ffff04a224 */ /* 0x000fe400078e0a04 */
[----:B------:R-:W-:Y:S01]  /*17f0*/  @!P1 IMAD.MOV R5, RZ, RZ, -R5 ;  /* 0x000000ffff059224 */ /* 0x000fe200078e0a05 */
[----:B------:R-:W-:Y:S02]  /*1800*/  PLOP3.LUT P1, PT, PT, PT, UP3, 0x80, 0x0 ;  /* 0x000000000000781c */ /* 0x000fe40003f2f038 */
[----:B------:R-:W-:Y:S02]  /*1810*/  SEL R4, R15, R4, !P3 ;  /* 0x000000040f047207 */ /* 0x000fe40005800000 */
[----:B------:R-:W-:-:S03]  /*1820*/  SEL R5, R12, R5, !P4 ;  /* 0x000000050c057207 */ /* 0x000fc60006000000 */
[----:B------:R-:W-:Y:S01]  /*1830*/  IMAD.IADD R12, R17, 0x1, -R4 ;  /* 0x00000001110c7824 */ /* 0x000fe200078e0a04 */
[----:B------:R-:W-:-:S04]  /*1840*/  IADD3 R5, R14, -R5, RZ ;  /* 0x800000050e057210 */ /* 0x000fc80007ffe0ff */
[----:B------:R-:W-:Y:S01]  /*1850*/  SEL R4, R5, R12, !P1 ;  /* 0x0000000c05047207 */ /* 0x000fe20004800000 */
[----:B------:R-:W-:-:S03]  /*1860*/  IMAD R27, R12, R5, RZ ;  /* 0x000000050c1b7224 */ /* 0x000fc600078e02ff */
[----:B------:R-:W-:Y:S02]  /*1870*/  SHF.R.S32.HI R5, RZ, 0x1f, R4 ;  /* 0x0000001fff057819 */ /* 0x000fe40000011404 */
[----:B------:R-:W-:-:S07]  /*1880*/  SHF.R.S32.HI R29, RZ, 0x1f, R27 ;  /* 0x0000001fff1d7819 */ /* 0x000fce000001141b */
.L_x_8:
[----:B------:R-:W-:Y:S05]  /*1890*/  BSYNC B0 ;  /* 0x0000000000007941 */ /* 0x000fea0003800000 */
.L_x_7:
[----:B------:R-:W1:Y:S01]  /*18a0*/  SHFL.UP PT, R14, R27, 0x1, RZ ;  /* 0x042000001b0e7989 */ /* 0x000e6200000e00ff */
[C---:B------:R-:W-:Y:S02]  /*18b0*/  ISETP.NE.AND P2, PT, R34.reuse, RZ, PT ;  /* 0x000000ff2200720c */ /* 0x040fe40003f45270 */
[C---:B------:R-:W-:Y:S01]  /*18c0*/  ISETP.GE.U32.AND P3, PT, R34.reuse, 0x2, PT ;  /* 0x000000022200780c */ /* 0x040fe20003f66070 */
[----:B------:R-:W2:Y:S01]  /*18d0*/  SHFL.UP PT, R12, R29, 0x1, RZ ;  /* 0x042000001d0c7989 */ /* 0x000ea200000e00ff */
[C---:B------:R-:W-:Y:S02]  /*18e0*/  ISETP.GE.U32.AND P4, PT, R34.reuse, 0x4, PT ;  /* 0x000000042200780c */ /* 0x040fe40003f86070 */
[C---:B------:R-:W-:Y:S02]  /*18f0*/  ISETP.GE.U32.AND P5, PT, R34.reuse, 0x8, PT ;  /* 0x000000082200780c */ /* 0x040fe40003fa6070 */
[----:B------:R-:W-:Y:S02]  /*1900*/  ISETP.GE.U32.AND P6, PT, R34, 0x10, PT ;  /* 0x000000102200780c */ /* 0x000fe40003fc6070 */
[----:B-1----:R-:W-:-:S02]  /*1910*/  SEL R14, R14, RZ, P2 ;  /* 0x000000ff0e0e7207 */ /* 0x002fc40001000000 */
[----:B--2---:R-:W-:Y:S02]  /*1920*/  SEL R12, R12, RZ, P2 ;  /* 0x000000ff0c0c7207 */ /* 0x004fe40001000000 */
[----:B------:R-:W-:-:S05]  /*1930*/  IADD3 R19, P1, R14, R27, RZ ;  /* 0x0000001b0e137210 */ /* 0x000fca0007f3e0ff */
[----:B------:R-:W-:Y:S01]  /*1940*/  IMAD.X R21, R12, 0x1, R29, P1 ;  /* 0x000000010c157824 */ /* 0x000fe200008e061d */
[----:B------:R-:W1:Y:S04]  /*1950*/  SHFL.UP PT, R14, R19, 0x2, RZ ;  /* 0x04400000130e7989 */ /* 0x000e6800000e00ff */
[----:B------:R-:W2:Y:S01]  /*1960*/  SHFL.UP PT, R12, R21, 0x2, RZ ;  /* 0x04400000150c7989 */ /* 0x000ea200000e00ff */
[----:B-1----:R-:W-:-:S04]  /*1970*/  SEL R14, R14, RZ, P3 ;  /* 0x000000ff0e0e7207 */ /* 0x002fc80001800000 */
[----:B------:R-:W-:Y:S02]  /*1980*/  IADD3 R15, P1, R14, R19, RZ ;  /* 0x000000130e0f7210 */ /* 0x000fe40007f3e0ff */
[----:B--2---:R-:W-:-:S03]  /*1990*/  SEL R12, R12, RZ, P3 ;  /* 0x000000ff0c0c7207 */ /* 0x004fc60001800000 */
[----:B------:R-:W1:Y:S02]  /*19a0*/  SHFL.UP PT, R14, R15, 0x4, RZ ;  /* 0x048000000f0e7989 */ /* 0x000e6400000e00ff */
[----:B------:R-:W-:-:S05]  /*19b0*/  IMAD.X R17, R12, 0x1, R21, P1 ;  /* 0x000000010c117824 */ /* 0x000fca00008e0615 */
        /* <DEDUP_REMOVED lines=15> */
[----:B--2---:R-:W-:-:S05]  /*1ab0*/  SEL R12, R12, RZ, P6 ;  /* 0x000000ff0c0c7207 */ /* 0x004fca0003000000 */
[----:B------:R-:W-:Y:S01]  /*1ac0*/  IMAD.X R19, R12, 0x1, R17, P1 ;  /* 0x000000010c137824 */ /* 0x000fe200008e0611 */
[----:B------:R-:W-:-:S04]  /*1ad0*/  ISETP.GT.U32.AND P1, PT, R18, UR10, PT ;  /* 0x0000000a12007c0c */ /* 0x000fc8000bf24070 */
[----:B------:R-:W-:-:S13]  /*1ae0*/  ISETP.GT.U32.AND.EX P1, PT, R19, UR9, PT, P1 ;  /* 0x0000000913007c0c */ /* 0x000fda000bf24110 */
[----:B------:R-:W-:-:S04]  /*1af0*/  VOTE.ANY R12, PT, P1 ;  /* 0x00000000000c7806 */ /* 0x000fc800008e0100 */
[----:B------:R-:W-:-:S13]  /*1b00*/  ISETP.NE.AND P1, PT, R12, RZ, PT ;  /* 0x000000ff0c00720c */ /* 0x000fda0003f25270 */
[----:B------:R-:W-:Y:S05]  /*1b10*/  @P1 BRA `(.L_x_11) ;  /* 0x00000008006c1947 */ /* 0x000fea0003800000 */
[----:B------:R-:W1:Y:S01]  /*1b20*/  LDC R3, c[0x0][0x910] ;  /* 0x00024400ff037b82 */ /* 0x000e620000000800 */
[----:B------:R-:W-:Y:S01]  /*1b30*/  ULDC UR13, c[0x0][0x8f4] ;  /* 0x00023d00000d7ab9 */ /* 0x000fe20000000800 */
[----:B------:R-:W-:Y:S01]  /*1b40*/  ULDC UR6, c[0x0][0x8dc] ;  /* 0x0002370000067ab9 */ /* 0x000fe20000000800 */
[----:B------:R-:W-:Y:S01]  /*1b50*/  ULDC UR22, c[0x0][0x8d8] ;  /* 0x0002360000167ab9 */ /* 0x000fe20000000800 */
[----:B------:R-:W-:Y:S01]  /*1b60*/  ULDC UR23, c[0x0][0x8f0] ;  /* 0x00023c0000177ab9 */ /* 0x000fe20000000800 */
[----:B------:R-:W-:Y:S01]  /*1b70*/  ULDC.64 UR18, c[0x0][0x8d0] ;  /* 0x0002340000127ab9 */ /* 0x000fe20000000a00 */
[----:B------:R-:W-:-:S05]  /*1b80*/  ULDC.64 UR20, c[0x0][0x8e8] ;  /* 0x00023a0000147ab9 */ /* 0x000fca0000000a00 */
.L_x_16:
[----:B------:R-:W-:Y:S01]  /*1b90*/  IMAD.MOV.U32 R0, RZ, RZ, R2 ;  /* 0x000000ffff007224 */ /* 0x000fe200078e0002 */
[----:B-----5:R-:W-:Y:S01]  /*1ba0*/  MOV R17, R9 ;  /* 0x0000000900117202 */ /* 0x020fe20000000f00 */
[----:B------:R-:W-:Y:S02]  /*1bb0*/  VIADD R2, R2, 0x20 ;  /* 0x0000002002027836 */ /* 0x000fe40000000000 */
[----:B------:R-:W-:-:S03]  /*1bc0*/  IMAD.MOV.U32 R12, RZ, RZ, R8 ;  /* 0x000000ffff0c7224 */ /* 0x000fc600078e0008 */
[----:B-1----:R-:W-:-:S13]  /*1bd0*/  ISETP.GE.AND P1, PT, R2, R3, PT ;  /* 0x000000030200720c */ /* 0x002fda0003f26270 */
[----:B------:R-:W1:Y:S01]  /*1be0*/  @!P1 LDC.64 R6, c[0x0][0x918] ;  /* 0x00024600ff069b82 */ /* 0x000e620000000a00 */
[----:B------:R-:W-:Y:S01]  /*1bf0*/  @!P1 VIADD R15, R0, 0x20 ;  /* 0x00000020000f9836 */ /* 0x000fe20000000000 */
[----:B------:R-:W-:Y:S01]  /*1c00*/  BSSY B0, `(.L_x_12) ;  /* 0x0000065000007945 */ /* 0x000fe20003800000 */
[----:B------:R-:W-:Y:S02]  /*1c10*/  IMAD.MOV.U32 R27, RZ, RZ, 0x7fffffff ;  /* 0x7fffffffff1b7424 */ /* 0x000fe400078e00ff */
[----:B-1----:R-:W-:-:S05]  /*1c20*/  @!P1 IMAD.WIDE R14, R15, 0xc, R6 ;  /* 0x0000000c0f0e9825 */ /* 0x002fca00078e0206 */
[----:B------:R1:W5:Y:S04]  /*1c30*/  @!P1 LDG.E R8, desc[UR58][R14.64] ;  /* 0x0000003a0e089981 */ /* 0x000368000c1e1900 */
[----:B------:R1:W5:Y:S01]  /*1c40*/  @!P1 LDG.E R9, desc[UR58][R14.64+0x4] ;  /* 0x0000043a0e099981 */ /* 0x000362000c1e1900 */
[----:B------:R-:W-:Y:S01]  /*1c50*/  ISETP.GE.AND P1, PT, R0, R3, PT ;  /* 0x000000030000720c */ /* 0x000fe20003f26270 */
[----:B------:R-:W-:Y:S02]  /*1c60*/  IMAD.MOV.U32 R29, RZ, RZ, RZ ;  /* 0x000000ffff1d7224 */ /* 0x000fe400078e00ff */
[----:B------:R1:W2:Y:S04]  /*1c70*/  SHFL.IDX PT, R6, R19, 0x1f, 0x1f ;  /* 0x03e01f0013067f89 */ /* 0x0002a800000e0000 */
[----:B------:R1:W3:Y:S06]  /*1c80*/  SHFL.IDX PT, R7, R18, 0x1f, 0x1f ;  /* 0x03e01f0012077f89 */ /* 0x0002ec00000e0000 */
[----:B------:R-:W-:Y:S05]  /*1c90*/  @P1 BRA `(.L_x_13) ;  /* 0x00000004006c1947 */ /* 0x000fea0003800000 */
[----:B------:R-:W-:Y:S02]  /*1ca0*/  IABS R25, R11 ;  /* 0x0000000b00197213 */ /* 0x000fe40000000000 */
[C---:B------:R-:W-:Y:S02]  /*1cb0*/  IADD3 R21, P1, R12.reuse, UR14, RZ ;  /* 0x0000000e0c157c10 */ /* 0x040fe4000ff3e0ff */
[----:B------:R-:W4:Y:S02]  /*1cc0*/  I2F.RP R4, R25 ;  /* 0x0000001900047306 */ /* 0x000f240000209400 */
[----:B------:R-:W-:Y:S02]  /*1cd0*/  LEA.HI.X.SX32 R22, R12, UR15, 0x1, P1 ;  /* 0x0000000f0c167c11 */ /* 0x000fe400088f0eff */
[----:B------:R-:W-:-:S04]  /*1ce0*/  IADD3 R12, P1, R17, UR16, RZ ;  /* 0x00000010110c7c10 */ /* 0x000fc8000ff3e0ff */
[----:B------:R-:W-:Y:S02]  /*1cf0*/  LEA.HI.X.SX32 R17, R17, UR17, 0x1, P1 ;  /* 0x0000001111117c11 */ /* 0x000fe400088f0eff */
[----:B------:R-:W-:Y:S01]  /*1d00*/  PLOP3.LUT P1, PT, PT, PT, UP0, 0x80, 0x0 ;  /* 0x000000000000781c */ /* 0x000fe20003f2f008 */
[----:B----4-:R-:W4:Y:S02]  /*1d10*/  MUFU.RCP R4, R4 ;  /* 0x0000000400047308 */ /* 0x010f240000001000 */
[----:B----4-:R-:W-:-:S06]  /*1d20*/  VIADD R5, R4, 0xffffffe ;  /* 0x0ffffffe04057836 */ /* 0x010fcc0000000000 */
[----:B------:R-:W4:Y:S02]  /*1d30*/  F2I.FTZ.U32.TRUNC.NTZ R27, R5 ;  /* 0x00000005001b7305 */ /* 0x000f24000021f000 */
[----:B----4-:R-:W-:Y:S02]  /*1d40*/  IMAD.MOV R24, RZ, RZ, -R27 ;  /* 0x000000ffff187224 */ /* 0x010fe400078e0a1b */
[----:B------:R-:W-:Y:S05]  /*1d50*/  @!P1 BRA `(.L_x_14) ;  /* 0x00000000002c9947 */ /* 0x000fea0003800000 */
[----:B------:R-:W-:-:S05]  /*1d60*/  IADD3 R21, P1, R21, UR6, RZ ;  /* 0x0000000615157c10 */ /* 0x000fca000ff3e0ff */
[----:B------:R-:W-:-:S04]  /*1d70*/  IMAD.X R23, RZ, RZ, R22, P1 ;  /* 0x000000ffff177224 */ /* 0x000fc800008e0616 */
[----:B------:R-:W-:-:S04]  /*1d80*/  IMAD.WIDE.U32 R4, R23, UR18, RZ ;  /* 0x0000001217047c25 */ /* 0x000fc8000f8e00ff */
[----:B-1----:R-:W-:-:S04]  /*1d90*/  IMAD.WIDE.U32 R14, P1, R21, UR19, R4 ;  /* 0x00000013150e7c25 */ /* 0x002fc8000f820004 */
[----:B------:R-:W-:-:S04]  /*1da0*/  IMAD.WIDE.U32 R4, R21, UR18, RZ ;  /* 0x0000001215047c25 */ /* 0x000fc8000f8e00ff */
[----:B------:R-:W-:Y:S01]  /*1db0*/  IMAD.X R19, RZ, RZ, RZ, P1 ;  /* 0x000000ffff137224 */ /* 0x000fe200008e06ff */
[----:B------:R-:W-:Y:S01]  /*1dc0*/  IADD3 RZ, P1, R5, R14, RZ ;  /* 0x0000000e05ff7210 */ /* 0x000fe20007f3e0ff */
[----:B------:R-:W-:-:S04]  /*1dd0*/  IMAD.MOV.U32 R18, RZ, RZ, R15 ;  /* 0x000000ffff127224 */ /* 0x000fc800078e000f */
[----:B------:R-:W-:-:S04]  /*1de0*/  IMAD.WIDE.U32.X R4, R23, UR19, R18, P1 ;  /* 0x0000001317047c25 */ /* 0x000fc800088e0412 */
[----:B------:R-:W-:Y:S02]  /*1df0*/  IMAD.MOV.U32 R21, RZ, RZ, R4 ;  /* 0x000000ffff157224 */ /* 0x000fe400078e0004 */
[----:B------:R-:W-:-:S07]  /*1e00*/  IMAD.MOV.U32 R22, RZ, RZ, R5 ;  /* 0x000000ffff167224 */ /* 0x000fce00078e0005 */
.L_x_14:
[----:B------:R-:W-:Y:S05]  /*1e10*/  @!P0 BRA `(.L_x_15) ;  /* 0x00000000002c8947 */ /* 0x000fea0003800000 */
[----:B------:R-:W-:-:S04]  /*1e20*/  IADD3 R23, P1, R12, UR13, RZ ;  /* 0x0000000d0c177c10 */ /* 0x000fc8000ff3e0ff */
[----:B------:R-:W-:-:S05]  /*1e30*/  IADD3.X R17, RZ, R17, RZ, P1, !PT ;  /* 0x00000011ff117210 */ /* 0x000fca0000ffe4ff */
        /* <DEDUP_REMOVED lines=9> */
.L_x_15:
[----:B------:R-:W-:Y:S01]  /*1ed0*/  SHF.R.U64 R12, R12, UR23, R17 ;  /* 0x000000170c0c7c19 */ /* 0x000fe20008001211 */
[----:B------:R-:W-:Y:S01]  /*1ee0*/  IMAD.MOV.U32 R4, RZ, RZ, R24 ;  /* 0x000000ffff047224 */ /* 0x000fe200078e0018 */
[----:B------:R-:W-:Y:S02]  /*1ef0*/  IABS R5, R11 ;  /* 0x0000000b00057213 */ /* 0x000fe40000000000 */
[-C--:B-1----:R-:W-:Y:S01]  /*1f00*/  IABS R18, R10.reuse ;  /* 0x0000000a00127213 */ /* 0x082fe20000000000 */
[----:B------:R-:W-:Y:S01]  /*1f10*/  VIADD R15, R12, UR5 ;  /* 0x000000050c0f7c36 */ /* 0x000fe20008000000 */
[----:B------:R-:W-:Y:S01]  /*1f20*/  SHF.R.U64 R21, R21, UR22, R22 ;  /* 0x0000001615157c19 */ /* 0x000fe20008001216 */
[----:B------:R-:W-:Y:S01]  /*1f30*/  IMAD R12, R4, R25, RZ ;  /* 0x00000019040c7224 */ /* 0x000fe200078e02ff */
[----:B------:R-:W-:Y:S01]  /*1f40*/  IABS R23, R10 ;  /* 0x0000000a00177213 */ /* 0x000fe20000000000 */
[----:B------:R-:W-:Y:S01]  /*1f50*/  IMAD.MOV R17, RZ, RZ, -R5 ;  /* 0x000000ffff117224 */ /* 0x000fe200078e0a05 */
[----:B------:R-:W-:Y:S01]  /*1f60*/  IABS R14, R15 ;  /* 0x0000000f000e7213 */ /* 0x000fe20000000000 */
[----:B------:R-:W-:-:S02]  /*1f70*/  IMAD.MOV.U32 R4, RZ, RZ, RZ ;  /* 0x000000ffff047224 */ /* 0x000fc400078e00ff */
[----:B------:R-:W-:Y:S02]  /*1f80*/  IMAD.MOV.U32 R5, RZ, RZ, R27 ;  /* 0x000000ffff057224 */ /* 0x000fe400078e001b */
[----:B------:R-:W-:Y:S01]  /*1f90*/  IMAD.HI.U32 R4, R27, R12, R4 ;  /* 0x0000000c1b047227 */ /* 0x000fe200078e0004 */
[----:B------:R-:W-:-:S03]  /*1fa0*/  MOV R5, R14 ;  /* 0x0000000e00057202 */ /* 0x000fc60000000f00 */
[----:B------:R-:W-:Y:S02]  /*1fb0*/  IMAD.MOV.U32 R12, RZ, RZ, R17 ;  /* 0x000000ffff0c7224 */ /* 0x000fe400078e0011 */
[----:B------:R-:W1:Y:S01]  /*1fc0*/  I2F.RP R17, R18 ;  /* 0x0000001200117306 */ /* 0x000e620000209400 */
[----:B------:R-:W-:-:S04]  /*1fd0*/  IMAD.HI.U32 R4, R4, R5, RZ ;  /* 0x0000000504047227 */ /* 0x000fc800078e00ff */
[----:B------:R-:W-:Y:S02]  /*1fe0*/  IMAD R12, R4, R12, R5 ;  /* 0x0000000c040c7224 */ /* 0x000fe400078e0205 */
[----:B------:R-:W-:-:S03]  /*1ff0*/  VIADD R14, R21, UR4 ;  /* 0x00000004150e7c36 */ /* 0x000fc60008000000 */
[----:B------:R-:W-:Y:S02]  /*2000*/  ISETP.GT.U32.AND P1, PT, R25, R12, PT ;  /* 0x0000000c1900720c */ /* 0x000fe40003f24070 */
[----:B------:R-:W-:Y:S01]  /*2010*/  IABS R21, R14 ;  /* 0x0000000e00157213 */ /* 0x000fe20000000000 */
[----:B-1----:R-:W1:Y:S10]  /*2020*/  MUFU.RCP R17, R17 ;  /* 0x0000001100117308 */ /* 0x002e740000001000 */
[----:B------:R-:W-:-:S02]  /*2030*/  @!P1 IMAD.IADD R12, R12, 0x1, -R25 ;  /* 0x000000010c0c9824 */ /* 0x000fc400078e0a19 */
[----:B-1----:R-:W-:Y:S02]  /*2040*/  VIADD R4, R17, 0xffffffe ;  /* 0x0ffffffe11047836 */ /* 0x002fe40000000000 */
[----:B------:R-:W-:Y:S02]  /*2050*/  IMAD.MOV R17, RZ, RZ, -R23 ;  /* 0x000000ffff117224 */ /* 0x000fe400078e0a17 */
[----:B------:R1:W4:Y:S02]  /*2060*/  F2I.FTZ.U32.TRUNC.NTZ R5, R4 ;  /* 0x0000000400057305 */ /* 0x000324000021f000 */
[----:B-1----:R-:W-:Y:S02]  /*2070*/  IMAD.MOV.U32 R4, RZ, RZ, RZ ;  /* 0x000000ffff047224 */ /* 0x002fe400078e00ff */
[----:B----4-:R-:W-:-:S04]  /*2080*/  IMAD.MOV R19, RZ, RZ, -R5 ;  /* 0x000000ffff137224 */ /* 0x010fc800078e0a05 */
[----:B------:R-:W-:-:S04]  /*2090*/  IMAD R19, R19, R18, RZ ;  /* 0x0000001213137224 */ /* 0x000fc800078e02ff */
[----:B------:R-:W-:-:S04]  /*20a0*/  IMAD.HI.U32 R22, R5, R19, R4 ;  /* 0x0000001305167227 */ /* 0x000fc800078e0004 */
[----:B------:R-:W-:-:S04]  /*20b0*/  IMAD.MOV.U32 R5, RZ, RZ, R21 ;  /* 0x000000ffff057224 */ /* 0x000fc800078e0015 */
[----:B------:R-:W-:-:S04]  /*20c0*/  IMAD.HI.U32 R4, R22, R5, RZ ;  /* 0x0000000516047227 */ /* 0x000fc800078e00ff */
[----:B------:R-:W-:-:S05]  /*20d0*/  IMAD R5, R4, R17, R5 ;  /* 0x0000001104057224 */ /* 0x000fca00078e0205 */
[----:B------:R-:W-:-:S13]  /*20e0*/  ISETP.GT.U32.AND P1, PT, R18, R5, PT ;  /* 0x000000051200720c */ /* 0x000fda0003f24070 */
[----:B------:R-:W-:Y:S01]  /*20f0*/  @!P1 IMAD.IADD R5, R5, 0x1, -R18 ;  /* 0x0000000105059824 */ /* 0x000fe200078e0a12 */
[----:B------:R-:W-:-:S13]  /*2100*/  ISETP.GT.U32.AND P1, PT, R25, R12, PT ;  /* 0x0000000c1900720c */ /* 0x000fda0003f24070 */
[----:B------:R-:W-:Y:S02]  /*2110*/  @!P1 IADD3 R12, R12, -R25, RZ ;  /* 0x800000190c0c9210 */ /* 0x000fe40007ffe0ff */
[----:B------:R-:W-:-:S03]  /*2120*/  ISETP.GT.U32.AND P1, PT, R18, R5, PT ;  /* 0x000000051200720c */ /* 0x000fc60003f24070 */
[----:B------:R-:W-:-:S10]  /*2130*/  IMAD.MOV.U32 R4, RZ, RZ, R12 ;  /* 0x000000ffff047224 */ /* 0x000fd400078e000c */
[----:B------:R-:W-:Y:S01]  /*2140*/  @!P1 IMAD.IADD R5, R5, 0x1, -R18 ;  /* 0x0000000105059824 */ /* 0x000fe200078e0a12 */
[----:B------:R-:W-:-:S13]  /*2150*/  ISETP.GE.AND P1, PT, R15, RZ, PT ;  /* 0x000000ff0f00720c */ /* 0x000fda0003f26270 */
[----:B------:R-:W-:Y:S01]  /*2160*/  @!P1 IMAD.MOV R4, RZ, RZ, -R4 ;  /* 0x000000ffff049224 */ /* 0x000fe200078e0a04 */
[----:B------:R-:W-:-:S13]  /*2170*/  ISETP.GE.AND P1, PT, R14, RZ, PT ;  /* 0x000000ff0e00720c */ /* 0x000fda0003f26270 */
[----:B------:R-:W-:Y:S01]  /*2180*/  @!P1 IMAD.MOV R5, RZ, RZ, -R5 ;  /* 0x000000ffff059224 */ /* 0x000fe200078e0a05 */
[----:B------:R-:W-:-:S13]  /*2190*/  ISETP.NE.AND P1, PT, RZ, UR7, PT ;  /* 0x00000007ff007c0c */ /* 0x000fda000bf25270 */
[----:B------:R-:W-:Y:S02]  /*21a0*/  @!P1 LOP3.LUT R4, RZ, UR7, RZ, 0x33, !PT ;  /* 0x00000007ff049c12 */ /* 0x000fe4000f8e33ff */
[----:B------:R-:W-:-:S03]  /*21b0*/  ISETP.NE.AND P1, PT, RZ, UR8, PT ;  /* 0x00000008ff007c0c */ /* 0x000fc6000bf25270 */
[----:B------:R-:W-:-:S10]  /*21c0*/  IMAD.IADD R4, R15, 0x1, -R4 ;  /* 0x000000010f047824 */ /* 0x000fd400078e0a04 */
[----:B------:R-:W-:Y:S02]  /*21d0*/  @!P1 LOP3.LUT R5, RZ, UR8, RZ, 0x33, !PT ;  /* 0x00000008ff059c12 */ /* 0x000fe4000f8e33ff */
[----:B------:R-:W-:-:S03]  /*21e0*/  PLOP3.LUT P1, PT, PT, PT, UP3, 0x80, 0x0 ;  /* 0x000000000000781c */ /* 0x000fc60003f2f038 */
[----:B------:R-:W-:-:S04]  /*21f0*/  IMAD.IADD R5, R14, 0x1, -R5 ;  /* 0x000000010e057824 */ /* 0x000fc800078e0a05 */
[CC--:B------:R-:W-:Y:S01]  /*2200*/  IMAD R27, R4.reuse, R5.reuse, RZ ;  /* 0x00000005041b7224 */ /* 0x0c0fe200078e02ff */
[----:B------:R-:W-:-:S04]  /*2210*/  SEL R15, R4, R5, !P1 ;  /* 0x00000005040f7207 */ /* 0x000fc80004800000 */
[--C-:B------:R-:W-:Y:S01]  /*2220*/  SHF.R.S32.HI R5, RZ, 0x1f, R15.reuse ;  /* 0x0000001fff057819 */ /* 0x100fe2000001140f */
[----:B------:R-:W-:Y:S01]  /*2230*/  IMAD.MOV.U32 R4, RZ, RZ, R15 ;  /* 0x000000ffff047224 */ /* 0x000fe200078e000f */
[----:B------:R-:W-:-:S07]  /*2240*/  SHF.R.S32.HI R29, RZ, 0x1f, R27 ;  /* 0x0000001fff1d7819 */ /* 0x000fce000001141b */
.L_x_13:
[----:B------:R-:W-:Y:S05]  /*2250*/  BSYNC B0 ;  /* 0x0000000000007941 */ /* 0x000fea0003800000 */
.L_x_12:
[----:B-1----:R-:W1:Y:S04]  /*2260*/  SHFL.UP PT, R14, R27, 0x1, RZ ;  /* 0x042000001b0e7989 */ /* 0x002e6800000e00ff */
[----:B------:R-:W4:Y:S01]  /*2270*/  SHFL.UP PT, R12, R29, 0x1, RZ ;  /* 0x042000001d0c7989 */ /* 0x000f2200000e00ff */
[----:B-1----:R-:W-:Y:S02]  /*2280*/  SEL R14, R14, RZ, P2 ;  /* 0x000000ff0e0e7207 */ /* 0x002fe40001000000 */
[----:B----4-:R-:W-:Y:S02]  /*2290*/  SEL R12, R12, RZ, P2 ;  /* 0x000000ff0c0c7207 */ /* 0x010fe40001000000 */
[----:B------:R-:W-:-:S05]  /*22a0*/  IADD3 R17, P1, R14, R27, RZ ;  /* 0x0000001b0e117210 */ /* 0x000fca0007f3e0ff */
[----:B------:R-:W-:Y:S01]  /*22b0*/  IMAD.X R25, R12, 0x1, R29, P1 ;  /* 0x000000010c197824 */ /* 0x000fe200008e061d */
[----:B------:R-:W1:Y:S04]  /*22c0*/  SHFL.UP PT, R14, R17, 0x2, RZ ;  /* 0x04400000110e7989 */ /* 0x000e6800000e00ff */
        /* <DEDUP_REMOVED lines=9> */
[----:B------:R-:W-:-:S04]  /*2360*/  IADD3 R15, P1, R14, R19, RZ ;  /* 0x000000130e0f7210 */ /* 0x000fc80007f3e0ff */
[----:B------:R-:W-:Y:S01]  /*2370*/  IADD3.X R21, R12, R23, RZ, P1, !PT ;  /* 0x000000170c157210 */ /* 0x000fe20000ffe4ff */
        /* <DEDUP_REMOVED lines=12> */
[----:B---3--:R-:W-:-:S05]  /*2440*/  IADD3 R18, P1, R14, R7, RZ ;  /* 0x000000070e127210 */ /* 0x008fca0007f3e0ff */
[----:B--2---:R-:W-:Y:S01]  /*2450*/  IMAD.X R19, R15, 0x1, R6, P1 ;  /* 0x000000010f137824 */ /* 0x004fe200008e0606 */
[----:B------:R-:W-:-:S04]  /*2460*/  ISETP.GT.U32.AND P1, PT, R18, UR10, PT ;  /* 0x0000000a12007c0c */ /* 0x000fc8000bf24070 */
[----:B------:R-:W-:-:S13]  /*2470*/  ISETP.GT.U32.AND.EX P1, PT, R19, UR9, PT, P1 ;  /* 0x0000000913007c0c */ /* 0x000fda000bf24110 */
[----:B------:R-:W-:-:S04]  /*2480*/  VOTE.ANY R12, PT, P1 ;  /* 0x00000000000c7806 */ /* 0x000fc800008e0100 */
[----:B------:R-:W-:-:S13]  /*2490*/  ISETP.NE.AND P1, PT, R12, RZ, PT ;  /* 0x000000ff0c00720c */ /* 0x000fda0003f25270 */
[----:B------:R-:W-:Y:S05]  /*24a0*/  @!P1 BRA `(.L_x_16) ;  /* 0xfffffff400b89947 */ /* 0x000fea000383ffff */
[----:B------:R-:W-:Y:S02]  /*24b0*/  IMAD.MOV.U32 R18, RZ, RZ, R14 ;  /* 0x000000ffff127224 */ /* 0x000fe400078e000e */
[----:B------:R-:W-:-:S07]  /*24c0*/  IMAD.MOV.U32 R19, RZ, RZ, R15 ;  /* 0x000000ffff137224 */ /* 0x000fce00078e000f */
.L_x_11:
[----:B------:R-:W1:Y:S08]  /*24d0*/  BREV R12, R12 ;  /* 0x0000000c000c7301 */ /* 0x000e700000000000 */
[----:B-1----:R-:W1:Y:S02]  /*24e0*/  FLO.U32.SH R17, R12 ;  /* 0x0000000c00117300 */ /* 0x002e6400000e0400 */
[----:B-1----:R-:W1:Y:S02]  /*24f0*/  SHFL.IDX PT, R0, R0, R17, 0x1f ;  /* 0x00001f1100007589 */ /* 0x002e6400000e0000 */
[----:B-1----:R-:W-:-:S13]  /*2500*/  R2UR UR6, R0 ;  /* 0x00000000000672ca */ /* 0x002fda00000e0000 */
[----:B------:R-:W-:-:S05]  /*2510*/  VIADD R2, R34, UR6 ;  /* 0x0000000622027c36 */ /* 0x000fca0008000000 */
[----:B------:R-:W-:-:S13]  /*2520*/  ISETP.GE.AND P1, PT, R2, R3, PT ;  /* 0x000000030200720c */ /* 0x000fda0003f26270 */
[----:B------:R-:W1:Y:S02]  /*2530*/  @!P1 LDC.64 R14, c[0x0][0x918] ;  /* 0x00024600ff0e9b82 */ /* 0x000e640000000a00 */
[----:B-1----:R-:W-:-:S05]  /*2540*/  @!P1 IMAD.WIDE R14, R2, 0xc, R14 ;  /* 0x0000000c020e9825 */ /* 0x002fca00078e020e */
[----:B-----5:R1:W5:Y:S04]  /*2550*/  @!P1 LDG.E R8, desc[UR58][R14.64] ;  /* 0x0000003a0e089981 */ /* 0x020368000c1e1900 */
[----:B------:R1:W5:Y:S01]  /*2560*/  @!P1 LDG.E R9, desc[UR58][R14.64+0x4] ;  /* 0x0000043a0e099981 */ /* 0x000362000c1e1900 */
[----:B------:R-:W-:-:S03]  /*2570*/  IADD3 R2, P1, P2, R18, R7, -R27 ;  /* 0x0000000712027210 */ /* 0x000fc60007a3e81b */
[----:B------:R-:W-:Y:S01]  /*2580*/  SHFL.IDX PT, R7, R29, R17, 0x1f ;  /* 0x00001f111d077589 */ /* 0x000fe200000e0000 */
[----:B------:R-:W-:-:S03]  /*2590*/  IADD3.X R18, R19, R6, ~R29, P1, P2 ;  /* 0x0000000613127210 */ /* 0x000fc60000fe4c1d */
[----:B------:R-:W2:Y:S04]  /*25a0*/  SHFL.IDX PT, R2, R2, R17, 0x1f ;  /* 0x00001f1102027589 */ /* 0x000ea800000e0000 */
[----:B------:R-:W3:Y:S04]  /*25b0*/  SHFL.IDX PT, R18, R18, R17, 0x1f ;  /* 0x00001f1112127589 */ /* 0x000ee800000e0000 */
[----:B------:R1:W4:Y:S04]  /*25c0*/  SHFL.IDX PT, R6, R27, R17, 0x1f ;  /* 0x00001f111b067589 */ /* 0x00032800000e0000 */
[----:B------:R1:W1:Y:S04]  /*25d0*/  SHFL.IDX PT, R5, R5, R17, 0x1f ;  /* 0x00001f1105057589 */ /* 0x00026800000e0000 */
[----:B------:R1:W1:Y:S01]  /*25e0*/  SHFL.IDX PT, R4, R4, R17, 0x1f ;  /* 0x00001f1104047589 */ /* 0x00026200000e0000 */
[----:B--2---:R-:W-:-:S02]  /*25f0*/  R2UR UR5, R2 ;  /* 0x00000000020572ca */ /* 0x004fc400000e0000 */
[----:B---3--:R-:W-:-:S15]  /*2600*/  R2UR UR4, R18 ;  /* 0x00000000120472ca */ /* 0x008fde00000e0000 */
.L_x_6:
[----:B------:R-:W-:Y:S01]  /*2610*/  ISETP.LE.AND P1, PT, R3, UR6, PT ;  /* 0x0000000603007c0c */ /* 0x000fe2000bf23270 */
[----:B-1----:R-:W-:Y:S02]  /*2620*/  IMAD.MOV.U32 R17, RZ, RZ, -0x1 ;  /* 0xffffffffff117424 */ /* 0x002fe400078e00ff */
[----:B------:R-:W-:-:S10]  /*2630*/  IMAD.MOV.U32 R18, RZ, RZ, -0x1 ;  /* 0xffffffffff127424 */ /* 0x000fd400078e00ff */
[----:B------:R-:W-:Y:S05]  /*2640*/  @P1 BRA `(.L_x_5) ;  /* 0x0000000400041947 */ /* 0x000fea0003800000 */
[----:B------:R-:W-:Y:S01]  /*2650*/  UIADD3 UR15, UP2, -UR5, UR10, URZ ;  /* 0x0000000a050f7290 */ /* 0x000fe2000ff5e13f */
[----:B------:R-:W1:Y:S01]  /*2660*/  S2UR UR18, SR_CTAID.Y ;  /* 0x00000000001279c3 */ /* 0x000e620000002600 */
[----:B------:R-:W-:Y:S01]  /*2670*/  ULDC UR17, c[0x0][0x8c0] ;  /* 0x0002300000117ab9 */ /* 0x000fe20000000800 */
[----:B------:R-:W-:Y:S01]  /*2680*/  ULDC UR20, c[0x0][0x8b0] ;  /* 0x00022c0000147ab9 */ /* 0x000fe20000000800 */
[----:B------:R-:W-:Y:S01]  /*2690*/  UIADD3.X UR11, ~UR4, UR9, URZ, UP2, !UPT ;  /* 0x00000009040b7290 */ /* 0x000fe200097fe53f */
[--C-:B------:R-:W-:Y:S01]  /*26a0*/  SHF.R.U32.HI R23, RZ, UR20, R5.reuse ;  /* 0x00000014ff177c19 */ /* 0x100fe20008011605 */
[----:B------:R-:W-:Y:S01]  /*26b0*/  ULDC UR19, c[0x0][0x904] ;  /* 0x0002410000137ab9 */ /* 0x000fe20000000800 */
[----:B------:R-:W-:Y:S01]  /*26c0*/  ULDC UR13, c[0x0][0x8a8] ;  /* 0x00022a00000d7ab9 */ /* 0x000fe20000000800 */
[----:B------:R-:W-:Y:S01]  /*26d0*/  USHF.R.U32.HI UR16, URZ, UR17, UR11 ;  /* 0x000000113f107299 */ /* 0x000fe2000801160b */
[----:B------:R-:W-:Y:S01]  /*26e0*/  SHF.R.U64 R16, R4, UR20, R5 ;  /* 0x0000001404107c19 */ /* 0x000fe20008001205 */
[----:B------:R-:W-:-:S02]  /*26f0*/  USHF.R.U64 UR15, UR15, UR17, UR11 ;  /* 0x000000110f0f7299 */ /* 0x000fc4000800120b */
[----:B------:R-:W-:Y:S02]  /*2700*/  USHF.R.U32.HI UR14, URZ, UR20, UR16 ;  /* 0x000000143f0e7299 */ /* 0x000fe40008011610 */
[----:B------:R-:W-:Y:S02]  /*2710*/  UIADD3 UR13, UR13, -0x1, URZ ;  /* 0xffffffff0d0d7890 */ /* 0x000fe4000fffe03f */
[----:B------:R-:W-:Y:S02]  /*2720*/  USHF.R.U32.HI UR21, URZ, UR19, UR14 ;  /* 0x000000133f157299 */ /* 0x000fe4000801160e */
[----:B------:R-:W-:Y:S02]  /*2730*/  USHF.R.U64 UR16, UR15, UR20, UR16 ;  /* 0x000000140f107299 */ /* 0x000fe40008001210 */
[----:B------:R-:W-:Y:S02]  /*2740*/  ULOP3.LUT UR15, UR15, UR13, URZ, 0xc0, !UPT ;  /* 0x0000000d0f0f7292 */ /* 0x000fe4000f8ec03f */
[----:B------:R-:W-:Y:S01]  /*2750*/  LOP3.LUT R0, R23, UR21, RZ, 0xfc, !PT ;  /* 0x0000001517007c12 */ /* 0x000fe2000f8efcff */
[----:B------:R-:W-:-:S02]  /*2760*/  USHF.R.U64 UR14, UR16, UR19, UR14 ;  /* 0x00000013100e7299 */ /* 0x000fc4000800120e */
[----:B-1----:R-:W-:Y:S01]  /*2770*/  USEL UR11, UR40, UR18, !UP3 ;  /* 0x00000012280b7287 */ /* 0x002fe2000d800000 */
[----:B------:R-:W-:-:S13]  /*2780*/  ISETP.NE.U32.AND P1, PT, R0, RZ, PT ;  /* 0x000000ff0000720c */ /* 0x000fda0003f25070 */
[----:B------:R-:W-:Y:S05]  /*2790*/  @!P1 BRA `(.L_x_17) ;  /* 0x0000000000149947 */ /* 0x000fea0003800000 */
[----:B------:R-:W-:-:S07]  /*27a0*/  MOV R12, 0x27c0 ;  /* 0x000027c0000c7802 */ /* 0x000fce0000000f00 */
[----:B----45:R-:W-:Y:S05]  /*27b0*/  CALL.REL.NOINC `($__internal_0_$__cuda_sm20_div_u64) ;  /* 0x000000d0003c7944 */ /* 0x030fea0003c00000 */
[----:B------:R-:W-:-:S04]  /*27c0*/  IMAD.MOV R12, RZ, RZ, -R0 ;  /* 0x000000ffff0c7224 */ /* 0x000fc800078e0a00 */
[----:B------:R-:W-:Y:S01]  /*27d0*/  IMAD R12, R16, R12, UR14 ;  /* 0x0000000e100c7e24 */ /* 0x000fe2000f8e020c */
[----:B------:R-:W-:Y:S06]  /*27e0*/  BRA `(.L_x_18) ;  /* 0x0000000000507947 */ /* 0x000fec0003800000 */
.L_x_17:
[----:B------:R-:W1:Y:S01]  /*27f0*/  I2F.U32.RP R0, R16 ;  /* 0x0000001000007306 */ /* 0x000e620000209000 */
[----:B------:R-:W-:-:S07]  /*2800*/  ISETP.NE.U32.AND P3, PT, R16, RZ, PT ;  /* 0x000000ff1000720c */ /* 0x000fce0003f65070 */
[----:B-1----:R-:W1:Y:S02]  /*2810*/  MUFU.RCP R0, R0 ;  /* 0x0000000000007308 */ /* 0x002e640000001000 */
[----:B-1----:R-:W-:-:S06]  /*2820*/  IADD3 R2, R0, 0xffffffe, RZ ;  /* 0x0ffffffe00027810 */ /* 0x002fcc0007ffe0ff */
[----:B------:R1:W2:Y:S02]  /*2830*/  F2I.FTZ.U32.TRUNC.NTZ R3, R2 ;  /* 0x0000000200037305 */ /* 0x0002a4000021f000 */
[----:B-1----:R-:W-:Y:S02]  /*2840*/  IMAD.MOV.U32 R2, RZ, RZ, RZ ;  /* 0x000000ffff027224 */ /* 0x002fe400078e00ff */
[----:B--2---:R-:W-:-:S04]  /*2850*/  IMAD.MOV R15, RZ, RZ, -R3 ;  /* 0x000000ffff0f7224 */ /* 0x004fc800078e0a03 */
[----:B------:R-:W-:-:S04]  /*2860*/  IMAD R15, R15, R16, RZ ;  /* 0x000000100f0f7224 */ /* 0x000fc800078e02ff */
[----:B------:R-:W-:-:S06]  /*2870*/  IMAD.HI.U32 R3, R3, R15, R2 ;  /* 0x0000000f03037227 */ /* 0x000fcc00078e0002 */
[----:B------:R-:W-:-:S04]  /*2880*/  IMAD.HI.U32 R0, R3, UR14, RZ ;  /* 0x0000000e03007c27 */ /* 0x000fc8000f8e00ff */
[----:B------:R-:W-:-:S04]  /*2890*/  IMAD.MOV R3, RZ, RZ, -R0 ;  /* 0x000000ffff037224 */ /* 0x000fc800078e0a00 */
[----:B------:R-:W-:-:S05]  /*28a0*/  IMAD R3, R16, R3, UR14 ;  /* 0x0000000e10037e24 */ /* 0x000fca000f8e0203 */
[----:B------:R-:W-:-:S13]  /*28b0*/  ISETP.GE.U32.AND P1, PT, R3, R16, PT ;  /* 0x000000100300720c */ /* 0x000fda0003f26070 */
[----:B------:R-:W-:Y:S02]  /*28c0*/  @P1 IMAD.IADD R3, R3, 0x1, -R16 ;  /* 0x0000000103031824 */ /* 0x000fe400078e0a10 */
[----:B------:R-:W-:-:S03]  /*28d0*/  @P1 VIADD R0, R0, 0x1 ;  /* 0x0000000100001836 */ /* 0x000fc60000000000 */
[----:B------:R-:W-:-:S13]  /*28e0*/  ISETP.GE.U32.AND P2, PT, R3, R16, PT ;  /* 0x000000100300720c */ /* 0x000fda0003f46070 */
[----:B------:R-:W-:Y:S01]  /*28f0*/  @P2 VIADD R0, R0, 0x1 ;  /* 0x0000000100002836 */ /* 0x000fe20000000000 */
[----:B------:R-:W-:-:S05]  /*2900*/  @!P3 LOP3.LUT R0, RZ, R16, RZ, 0x33, !PT ;  /* 0x00000010ff00b212 */ /* 0x000fca00078e33ff */
[----:B------:R-:W-:-:S04]  /*2910*/  IMAD.MOV R12, RZ, RZ, -R0 ;  /* 0x000000ffff0c7224 */ /* 0x000fc800078e0a00 */
[----:B------:R-:W-:-:S07]  /*2920*/  IMAD R12, R16, R12, UR14 ;  /* 0x0000000e100c7e24 */ /* 0x000fce000f8e020c */
.L_x_18:
[----:B------:R-:W1:Y:S01]  /*2930*/  LDC R15, c[0x0][0x8a8] ;  /* 0x00022a00ff0f7b82 */ /* 0x000e620000000800 */
[----:B------:R-:W-:Y:S01]  /*2940*/  ULDC UR14, c[0x0][0x904] ;  /* 0x00024100000e7ab9 */ /* 0x000fe20000000800 */
[----:B------:R-:W-:Y:S01]  /*2950*/  UMOV UR13, 0xffffffff ;  /* 0xffffffff000d7882 */ /* 0x000fe20000000000 */
[----:B------:R-:W-:Y:S01]  /*2960*/  PLOP3.LUT P1, PT, PT, PT, UP3, 0x80, 0x0 ;  /* 0x000000000000781c */ /* 0x000fe20003f2f038 */
[----:B------:R-:W-:-:S04]  /*2970*/  USHF.L.U32 UR13, UR13, UR14, URZ ;  /* 0x0000000e0d0d7299 */ /* 0x000fc8000800063f */
[----:B------:R-:W2:Y:S02]  /*2980*/  LDC R17, c[0x0][0x8b8] ;  /* 0x00022e00ff117b82 */ /* 0x000ea40000000800 */
[----:B------:R-:W-:Y:S01]  /*2990*/  LOP3.LUT R2, RZ, UR13, RZ, 0x33, !PT ;  /* 0x0000000dff027c12 */ /* 0x000fe2000f8e33ff */
[----:B------:R-:W-:Y:S02]  /*29a0*/  UMOV UR13, 0x1 ;  /* 0x00000001000d7882 */ /* 0x000fe40000000000 */
[----:B------:R-:W-:Y:S01]  /*29b0*/  USHF.L.U32 UR13, UR13, UR14, URZ ;  /* 0x0000000e0d0d7299 */ /* 0x000fe2000800063f */
[----:B------:R-:W-:Y:S02]  /*29c0*/  LOP3.LUT R3, R2, UR16, RZ, 0xc0, !PT ;  /* 0x0000001002037c12 */ /* 0x000fe4000f8ec0ff */
[----:B------:R-:W-:Y:S01]  /*29d0*/  @P1 IMAD.U32 R18, RZ, RZ, UR6 ;  /* 0x00000006ff121e24 */ /* 0x000fe2000f8e00ff */
[----:B------:R-:W-:Y:S02]  /*29e0*/  @!P1 MOV R18, UR6 ;  /* 0x0000000600129c02 */ /* 0x000fe40008000f00 */
[----:B------:R-:W-:-:S02]  /*29f0*/  IMAD R0, R0, UR13, R3 ;  /* 0x0000000d00007c24 */ /* 0x000fc4000f8e0203 */
[----:B-1----:R-:W-:-:S04]  /*2a00*/  IMAD R12, R12, R15, UR15 ;  /* 0x0000000f0c0c7e24 */ /* 0x002fc8000f8e020f */
[----:B------:R-:W-:Y:S02]  /*2a10*/  @P1 IMAD.MOV.U32 R16, RZ, RZ, R12 ;  /* 0x000000ffff101224 */ /* 0x000fe400078e000c */
[----:B--2---:R-:W-:Y:S01]  /*2a20*/  IMAD R17, R0, R17, UR11 ;  /* 0x0000000b00117e24 */ /* 0x004fe2000f8e0211 */
[----:B------:R-:W-:-:S03]  /*2a30*/  UMOV UR11, 0x1 ;  /* 0x00000001000b7882 */ /* 0x000fc60000000000 */
[----:B------:R-:W-:Y:S02]  /*2a40*/  @!P1 IMAD.MOV.U32 R16, RZ, RZ, R17 ;  /* 0x000000ffff109224 */ /* 0x000fe400078e0011 */
[----:B------:R-:W-:-:S07]  /*2a50*/  @!P1 IMAD.MOV.U32 R17, RZ, RZ, R12 ;  /* 0x000000ffff119224 */ /* 0x000fce00078e000c */
.L_x_5:
[----:B------:R-:W-:-:S13]  /*2a60*/  ISETP.NE.AND P1, PT, RZ, UR11, PT ;  /* 0x0000000bff007c0c */ /* 0x000fda000bf25270 */
[----:B------:R-:W-:Y:S05]  /*2a70*/  @!P1 EXIT ;  /* 0x000000000000994d */ /* 0x000fea0003800000 */
[----:B------:R-:W1:Y:S02]  /*2a80*/  LDC.64 R14, c[0x0][0x290] ;  /* 0x0000a400ff0e7b82 */ /* 0x000e640000000a00 */
[----:B-1----:R-:W-:-:S05]  /*2a90*/  IMAD.WIDE R14, R18, 0xc, R14 ;  /* 0x0000000c120e7825 */ /* 0x002fca00078e020e */
[----:B------:R1:W5:Y:S04]  /*2aa0*/  LDG.E R2, desc[UR58][R14.64] ;  /* 0x0000003a0e027981 */ /* 0x000368000c1e1900 */
[----:B------:R1:W5:Y:S04]  /*2ab0*/  LDG.E R0, desc[UR58][R14.64+0x4] ;  /* 0x0000043a0e007981 */ /* 0x000368000c1e1900 */
[----:B------:R1:W5:Y:S01]  /*2ac0*/  LDG.E R19, desc[UR58][R14.64+0x8] ;  /* 0x0000083a0e137981 */ /* 0x000362000c1e1900 */
[----:B------:R-:W-:Y:S01]  /*2ad0*/  PLOP3.LUT P1, PT, PT, PT, UP1, 0x80, 0x0 ;  /* 0x000000000000781c */ /* 0x000fe20003f2f018 */
[----:B------:R-:W2:Y:S01]  /*2ae0*/  S2UR UR42, SR_CgaCtaId ;  /* 0x00000000002a79c3 */ /* 0x000ea20000008800 */
[----:B------:R-:W-:-:S11]  /*2af0*/  SHF.R.S32.HI R3, RZ, 0x1f, R18 ;  /* 0x0000001fff037819 */ /* 0x000fd60000011412 */
[----:B-1----:R-:W-:Y:S05]  /*2b00*/  @!P1 BRA `(.L_x_19) ;  /* 0x00000060003c9947 */ /* 0x002fea0003800000 */
[----:B------:R-:W-:-:S06]  /*2b10*/  UISETP.GT.U32.AND UP0, UPT, UR33, 0x1, UPT ;  /* 0x000000012100788c */ /* 0x000fcc000bf04070 */
[----:B------:R-:W-:-:S13]  /*2b20*/  PLOP3.LUT P0, PT, PT, PT, UP0, 0x80, 0x0 ;  /* 0x000000000000781c */ /* 0x000fda0003f0f008 */
[----:B--2---:R-:W-:Y:S05]  /*2b30*/  @P0 EXIT ;  /* 0x000000000000094d */ /* 0x004fea0003800000 */
.L_x_20:
[----:B------:R-:W-:-:S08]  /*2b40*/  NOP ;  /* 0x0000000000007918 */ /* 0x000fd00000000000 */
[----:B------:R-:W1:Y:S02]  /*2b50*/  USETMAXREG.TRY_ALLOC.CTAPOOL UP0, 0xe8 ;  /* 0x000000e8000079c8 */ /* 0x000e640008000600 */
[----:B-1----:R-:W-:-:S13]  /*2b60*/  PLOP3.LUT P0, PT, PT, PT, UP0, 0x80, 0x0 ;  /* 0x000000000000781c */ /* 0x002fda0003f0f008 */
[----:B------:R-:W-:Y:S05]  /*2b70*/  @!P0 BRA `(.L_x_20) ;  /* 0xfffffffc00f08947 */ /* 0x000fea000383ffff */
[----:B------:R-:W1:Y:S01]  /*2b80*/  SHFL.IDX PT, R13, R13, RZ, 0x1f ;  /* 0x00001fff0d0d7589 */ /* 0x000e6200000e0000 */
[----:B------:R-:W2:Y:S01]  /*2b90*/  S2UR UR4, SR_CTAID.Y ;  /* 0x00000000000479c3 */ /* 0x000ea20000002600 */
[----:B------:R-:W-:Y:S01]  /*2ba0*/  UMOV UR60, URZ ;  /* 0x0000003f003c7c82 */ /* 0x000fe20008000000 */
[----:B------:R-:W-:Y:S01]  /*2bb0*/  UMOV UR61, URZ ;  /* 0x0000003f003d7c82 */ /* 0x000fe20008000000 */
[----:B-1----:R-:W-:Y:S01]  /*2bc0*/  LOP3.LUT P0, RZ, R13, 0x3, RZ, 0xc0, !PT ;  /* 0x000000030dff7812 */ /* 0x002fe2000780c0ff */
[----:B--2---:R-:W-:-:S12]  /*2bd0*/  UIMAD UR4, UR4, UR41, UR40 ;  /* 0x00000029040472a4 */ /* 0x004fd8000f8e0228 */
[----:B------:R-:W-:Y:S05]  /*2be0*/  @P0 BRA `(.L_x_21) ;  /* 0x0000000000a40947 */ /* 0x000fea0003800000 */
[----:B------:R-:W-:Y:S01]  /*2bf0*/  ELECT P0, URZ, PT ;  /* 0x00000000003f782f */ /* 0x000fe20003800000 */
[----:B------:R-:W-:-:S12]  /*2c00*/  BSSY B0, `(.L_x_22) ;  /* 0x0000020000007945 */ /* 0x000fd80003800000 */
[----:B------:R-:W-:Y:S05]  /*2c10*/  @!P0 BRA `(.L_x_23) ;  /* 0x0000000000788947 */ /* 0x000fea0003800000 */
[----:B------:R-:W1:Y:S01]  /*2c20*/  S2UR UR6, SR_CgaCtaId ;  /* 0x00000000000679c3 */ /* 0x000e620000008800 */
[----:B------:R-:W-:Y:S01]  /*2c30*/  UISETP.NE.AND UP0, UPT, UR12, 0x1, UPT ;  /* 0x000000010c00788c */ /* 0x000fe2000bf05270 */
[----:B------:R-:W-:-:S06]  /*2c40*/  UMOV UR5, 0x400 ;  /* 0x0000040000057882 */ /* 0x000fcc0000000000 */
[----:B------:R-:W2:Y:S08]  /*2c50*/  LDC.64 R4, c[0x0][0x700] ;  /* 0x0001c000ff047b82 */ /* 0x000eb00000000a00 */
[----:B----4-:R-:W2:Y:S08]  /*2c60*/  LDC.64 R6, c[0x0][0x708] ;  /* 0x0001c200ff067b82 */ /* 0x010eb00000000a00 */
[----:B-----5:R-:W3:Y:S01]  /*2c70*/  LDC.64 R8, c[0x0][0x710] ;  /* 0x0001c400ff087b82 */ /* 0x020ee20000000a00 */
[----:B-1----:R-:W-:-:S04]  /*2c80*/  ULEA UR5, UR6, UR5, 0x18 ;  /* 0x0000000506057291 */ /* 0x002fc8000f8ec03f */
[----:B------:R-:W-:Y:S02]  /*2c90*/  UIADD3 UR6, UR5, 0x80, URZ ;  /* 0x0000008005067890 */ /* 0x000fe4000fffe03f */
[----:B------:R-:W-:Y:S01]  /*2ca0*/  @!UP0 UIADD3 UR6, UR5, URZ, URZ ;  /* 0x0000003f05068290 */ /* 0x000fe2000fffe03f */
[----:B------:R-:W3:Y:S08]  /*2cb0*/  LDC.64 R10, c[0x0][0x718] ;  /* 0x0001c600ff0a7b82 */ /* 0x000ef00000000a00 */
[----:B------:R-:W1:Y:S01]  /*2cc0*/  LDC.64 R12, c[0x0][0x720] ;  /* 0x0001c800ff0c7b82 */ /* 0x000e620000000a00 */
[----:B--2---:R2:W-:Y:S07]  /*2cd0*/  STS.128 [UR6+0x38700], R4 ;  /* 0x03870004ff007988 */ /* 0x0045ee0008000c06 */
[----:B------:R-:W1:Y:S08]  /*2ce0*/  LDC.64 R14, c[0x0][0x728] ;  /* 0x0001ca00ff0e7b82 */ /* 0x000e700000000a00 */
[----:B------:R-:W4:Y:S01]  /*2cf0*/  LDC.64 R20, c[0x0][0x730] ;  /* 0x0001cc00ff147b82 */ /* 0x000f220000000a00 */
[----:B---3--:R2:W-:Y:S07]  /*2d00*/  STS.128 [UR6+0x38710], R8 ;  /* 0x03871008ff007988 */ /* 0x0085ee0008000c06 */
[----:B------:R-:W4:Y:S08]  /*2d10*/  LDC.64 R22, c[0x0][0x738] ;  /* 0x0001ce00ff167b82 */ /* 0x000f300000000a00 */
[----:B------:R-:W3:Y:S01]  /*2d20*/  LDC.64 R24, c[0x0][0x740] ;  /* 0x0001d000ff187b82 */ /* 0x000ee20000000a00 */
[----:B-1----:R2:W-:Y:S07]  /*2d30*/  STS.128 [UR6+0x38720], R12 ;  /* 0x0387200cff007988 */ /* 0x0025ee0008000c06 */
[----:B------:R-:W3:Y:S08]  /*2d40*/  LDC.64 R26, c[0x0][0x748] ;  /* 0x0001d200ff1a7b82 */ /* 0x000ef00000000a00 */
[----:B------:R-:W1:Y:S01]  /*2d50*/  LDC.64 R28, c[0x0][0x750] ;  /* 0x0001d400ff1c7b82 */ /* 0x000e620000000a00 */
[----:B----4-:R2:W-:Y:S07]  /*2d60*/  STS.128 [UR6+0x38730], R20 ;  /* 0x03873014ff007988 */ /* 0x0105ee0008000c06 */
[----:B------:R-:W1:Y:S08]  /*2d70*/  LDC.64 R30, c[0x0][0x758] ;  /* 0x0001d600ff1e7b82 */ /* 0x000e700000000a00 */
[----:B------:R-:W4:Y:S01]  /*2d80*/  LDC.64 R36, c[0x0][0x760] ;  /* 0x0001d800ff247b82 */ /* 0x000f220000000a00 */
[----:B---3--:R2:W-:Y:S07]  /*2d90*/  STS.128 [UR6+0x38740], R24 ;  /* 0x03874018ff007988 */ /* 0x0085ee0008000c06 */
[----:B------:R-:W4:Y:S08]  /*2da0*/  LDC.64 R38, c[0x0][0x768] ;  /* 0x0001da00ff267b82 */ /* 0x000f300000000a00 */
[----:B------:R-:W3:Y:S01]  /*2db0*/  LDC.64 R40, c[0x0][0x770] ;  /* 0x0001dc00ff287b82 */ /* 0x000ee20000000a00 */
[----:B-1----:R2:W-:Y:S07]  /*2dc0*/  STS.128 [UR6+0x38750], R28 ;  /* 0x0387501cff007988 */ /* 0x0025ee0008000c06 */
[----:B------:R-:W3:Y:S01]  /*2dd0*/  LDC.64 R42, c[0x0][0x778] ;  /* 0x0001de00ff2a7b82 */ /* 0x000ee20000000a00 */
[----:B----4-:R2:W-:Y:S04]  /*2de0*/  STS.128 [UR6+0x38760], R36 ;  /* 0x03876024ff007988 */ /* 0x0105e80008000c06 */
[----:B---3--:R2:W-:Y:S02]  /*2df0*/  STS.128 [UR6+0x38770], R40 ;  /* 0x03877028ff007988 */ /* 0x0085e40008000c06 */
.L_x_23:
[----:B------:R-:W-:Y:S05]  /*2e00*/  BSYNC B0 ;  /* 0x0000000000007941 */ /* 0x000fea0003800000 */
.L_x_22:
[----:B------:R-:W-:Y:S01]  /*2e10*/  UISETP.NE.AND UP0, UPT, UR12, 0x1, UPT ;  /* 0x000000010c00788c */ /* 0x000fe2000bf05270 */
[----:B------:R-:W-:Y:S01]  /*2e20*/  NOP ;  /* 0x0000000000007918 */ /* 0x000fe20000000000 */
[----:B------:R-:W-:Y:S01]  /*2e30*/  ULDC UR5, c[0x0][0x884] ;  /* 0x0002210000057ab9 */ /* 0x000fe20000000800 */
[----:B------:R-:W-:Y:S01]  /*2e40*/  ULDC.64 UR60, c[0x0][0x800] ;  /* 0x00020000003c7ab9 */ /* 0x000fe20000000a00 */
[----:B------:R-:W-:-:S04]  /*2e50*/  USEL UR5, UR5, URZ, UP0 ;  /* 0x0000003f05057287 */ /* 0x000fc80008000000 */
[----:B------:R-:W-:-:S04]  /*2e60*/  UIADD3 UR5, UR4, UR5, URZ ;  /* 0x0000000504057290 */ /* 0x000fc8000fffe03f */
[----:B------:R-:W-:-:S12]  /*2e70*/  UIMAD.WIDE UR60, UR5, 0x80, UR60 ;  /* 0x00000080053c78a5 */ /* 0x000fd8000f8e023c */
.L_x_21:
[----:B------:R-:W-:-:S13]  /*2e80*/  ISETP.NE.AND P0, PT, RZ, UR55, PT ;  /* 0x00000037ff007c0c */ /* 0x000fda000bf05270 */
[----:B------:R-:W-:Y:S05]  /*2e90*/  @P0 BRA `(.L_x_24) ;  /* 0x00000004001c0947 */ /* 0x000fea0003800000 */
[----:B------:R-:W-:Y:S01]  /*2ea0*/  ELECT P0, URZ, PT ;  /* 0x00000000003f782f */ /* 0x000fe20003800000 */
[----:B------:R-:W-:-:S12]  /*2eb0*/  BSSY B0, `(.L_x_25) ;  /* 0x0000030000007945 */ /* 0x000fd80003800000 */
[----:B------:R-:W-:Y:S05]  /*2ec0*/  @!P0 BRA `(.L_x_26) ;  /* 0x0000000000b88947 */ /* 0x000fea0003800000 */
[C---:B--2---:R-:W-:Y:S01]  /*2ed0*/  IMAD.SHL.U32 R4, R18.reuse, 0x8, RZ ;  /* 0x0000000812047824 */ /* 0x044fe200078e00ff */
[----:B------:R-:W-:Y:S01]  /*2ee0*/  ULDC.64 UR4, c[0x0][0x820] ;  /* 0x0002080000047ab9 */ /* 0x000fe20000000a00 */
[----:B------:R-:W-:-:S03]  /*2ef0*/  SHF.L.U64.HI R3, R18, 0x3, R3 ;  /* 0x0000000312037819 */ /* 0x000fc60000010203 */
[----:B----4-:R-:W-:-:S04]  /*2f00*/  IADD3 R6, P0, R4, UR4, RZ ;  /* 0x0000000404067c10 */ /* 0x010fc8000ff1e0ff */
[----:B------:R-:W-:Y:S01]  /*2f10*/  IADD3.X R7, R3, UR5, RZ, P0, !PT ;  /* 0x0000000503077c10 */ /* 0x000fe200087fe4ff */
[----:B------:R-:W-:-:S05]  /*2f20*/  ULDC.64 UR4, c[0x0][0x818] ;  /* 0x0002060000047ab9 */ /* 0x000fca0000000a00 */
[----:B------:R-:W2:Y:S01]  /*2f30*/  LDG.E.64 R6, desc[UR58][R6.64] ;  /* 0x0000003a06067981 */ /* 0x000ea2000c1e1b00 */
[----:B------:R-:W-:-:S04]  /*2f40*/  IADD3 R4, P0, R4, UR4, RZ ;  /* 0x0000000404047c10 */ /* 0x000fc8000ff1e0ff */
[----:B------:R-:W-:-:S06]  /*2f50*/  IADD3.X R5, R3, UR5, RZ, P0, !PT ;  /* 0x0000000503057c10 */ /* 0x000fcc00087fe4ff */
[----:B------:R-:W3:Y:S01]  /*2f60*/  LDG.E.64 R4, desc[UR58][R4.64] ;  /* 0x0000003a04047981 */ /* 0x000ee2000c1e1b00 */
[----:B------:R-:W1:Y:S01]  /*2f70*/  S2UR UR5, SR_CgaCtaId ;  /* 0x00000000000579c3 */ /* 0x000e620000008800 */
[----:B------:R-:W-:Y:S01]  /*2f80*/  UISETP.NE.AND UP0, UPT, UR12, 0x1, UPT ;  /* 0x000000010c00788c */ /* 0x000fe2000bf05270 */
[----:B-----5:R-:W-:Y:S01]  /*2f90*/  VIADD R9, R0, 0xffffffff ;  /* 0xffffffff00097836 */ /* 0x020fe20000000000 */
[----:B------:R-:W-:Y:S01]  /*2fa0*/  UMOV UR4, 0x400 ;  /* 0x0000040000047882 */ /* 0x000fe20000000000 */
[----:B------:R-:W-:Y:S01]  /*2fb0*/  CS2R R10, SRZ ;  /* 0x00000000000a7805 */ /* 0x000fe2000001ff00 */
[----:B-1----:R-:W-:-:S04]  /*2fc0*/  ULEA UR4, UR5, UR4, 0x18 ;  /* 0x0000000405047291 */ /* 0x002fc8000f8ec03f */
[----:B------:R-:W-:-:S03]  /*2fd0*/  UIADD3 UR5, UR4, 0x80, URZ ;  /* 0x0000008004057890 */ /* 0x000fc6000fffe03f */
[----:B------:R-:W-:-:S04]  /*2fe0*/  @!UP0 UIADD3 UR5, UR4, URZ, URZ ;  /* 0x0000003f04058290 */ /* 0x000fc8000fffe03f */
[----:B------:R-:W-:-:S05]  /*2ff0*/  UIADD3 UR4, UR5, 0x38700, URZ ;  /* 0x0003870005047890 */ /* 0x000fca000fffe03f */
[----:B------:R-:W1:Y:S01]  /*3000*/  LDS R3, [UR5+0x3871c] ;  /* 0x03871c05ff037984 */ /* 0x000e620008000800 */
[----:B------:R-:W-:-:S03]  /*3010*/  IMAD.U32 R14, RZ, RZ, UR4 ;  /* 0x00000004ff0e7e24 */ /* 0x000fc6000f8e00ff */
[----:B------:R-:W-:Y:S02]  /*3020*/  STS [UR5+0x38730], RZ ;  /* 0x038730ffff007988 */ /* 0x000fe40008000805 */
[----:B------:R-:W-:-:S05]  /*3030*/  SHF.R.U64 R14, R14, 0x4, RZ ;  /* 0x000000040e0e7819 */ /* 0x000fca00000012ff */
[----:B------:R-:W-:Y:S04]  /*3040*/  STS [UR5+0x38710], R14 ;  /* 0x0387100eff007988 */ /* 0x000fe80008000805 */
[----:B------:R-:W-:Y:S01]  /*3050*/  STS [UR5+0x38714], R14 ;  /* 0x0387140eff007988 */ /* 0x000fe20008000805 */
[C---:B--2---:R-:W-:Y:S01]  /*3060*/  SHF.L.U64.HI R13, R6.reuse, 0x1, R7 ;  /* 0x00000001060d7819 */ /* 0x044fe20000010207 */
[----:B------:R-:W-:-:S03]  /*3070*/  IMAD.SHL.U32 R6, R6, 0x2, RZ ;  /* 0x0000000206067824 */ /* 0x000fc600078e00ff */
[----:B------:R-:W-:Y:S02]  /*3080*/  LOP3.LUT R13, R13, 0x1fffffff, RZ, 0xc0, !PT ;  /* 0x1fffffff0d0d7812 */ /* 0x000fe400078ec0ff */
[----:B------:R-:W-:Y:S02]  /*3090*/  LOP3.LUT R0, R6, 0xfffffffe, RZ, 0xc0, !PT ;  /* 0xfffffffe06007812 */ /* 0x000fe400078ec0ff */
[--C-:B------:R-:W-:Y:S02]  /*30a0*/  SHF.R.U32.HI R8, RZ, 0x4, R13.reuse ;  /* 0x00000004ff087819 */ /* 0x100fe4000001160d */
[----:B------:R-:W-:Y:S01]  /*30b0*/  SHF.R.U64 R0, R0, 0x4, R13 ;  /* 0x0000000400007819 */ /* 0x000fe2000000120d */
[----:B---3--:R-:W-:Y:S01]  /*30c0*/  STS.64 [UR5+0x38700], R4 ;  /* 0x03870004ff007988 */ /* 0x008fe20008000a05 */
[----:B-1----:R-:W-:-:S03]  /*30d0*/  LOP3.LUT R3, R3, 0xf, R8, 0xb8, !PT ;  /* 0x0000000f03037812 */ /* 0x002fc600078eb808 */
[----:B------:R-:W-:Y:S04]  /*30e0*/  STS [UR5+0x3870c], R0 ;  /* 0x03870c00ff007988 */ /* 0x000fe80008000805 */
[----:B------:R-:W-:Y:S04]  /*30f0*/  STS [UR5+0x3871c], R3 ;  /* 0x03871c03ff007988 */ /* 0x000fe80008000805 */
[----:B------:R-:W1:Y:S02]  /*3100*/  LDS R7, [UR5+0x3871c] ;  /* 0x03871c05ff077984 */ /* 0x000e640008000800 */
[----:B-1----:R-:W-:-:S05]  /*3110*/  LOP3.LUT R7, R7, 0xf0, RZ, 0xb8, !PT ;  /* 0x000000f007077812 */ /* 0x002fca00078eb8ff */
[----:B------:R-:W-:Y:S04]  /*3120*/  STS [UR5+0x3871c], R7 ;  /* 0x03871c07ff007988 */ /* 0x000fe80008000805 */
[----:B------:R-:W1:Y:S02]  /*3130*/  LDS R8, [UR5+0x3871c] ;  /* 0x03871c05ff087984 */ /* 0x000e640008000800 */
[----:B-1----:R-:W-:Y:S01]  /*3140*/  LOP3.LUT R15, R8, 0xf00, RZ, 0xb8, !PT ;  /* 0x00000f00080f7812 */ /* 0x002fe200078eb8ff */
[----:B------:R-:W-:-:S04]  /*3150*/  VIADD R8, R2, 0xffffffff ;  /* 0xffffffff02087836 */ /* 0x000fc80000000000 */
[----:B------:R-:W-:Y:S04]  /*3160*/  STS.64 [UR5+0x38718], R14 ;  /* 0x0387180eff007988 */ /* 0x000fe80008000a05 */
[----:B------:R-:W1:Y:S04]  /*3170*/  LDS R12, [UR5+0x3871c] ;  /* 0x03871c05ff0c7984 */ /* 0x000e680008000800 */
[----:B------:R3:W-:Y:S01]  /*3180*/  STS.128 [UR5+0x38720], R8 ;  /* 0x03872008ff007988 */ /* 0x0007e20008000c05 */
[----:B-1----:R-:W-:-:S05]  /*3190*/  LOP3.LUT R12, R12, 0xf000, RZ, 0xb8, !PT ;  /* 0x0000f0000c0c7812 */ /* 0x002fca00078eb8ff */
[----:B------:R3:W-:Y:S02]  /*31a0*/  STS [UR5+0x3871c], R12 ;  /* 0x03871c0cff007988 */ /* 0x0007e40008000805 */
.L_x_26:
[----:B------:R-:W-:Y:S05]  /*31b0*/  BSYNC B0 ;  /* 0x0000000000007941 */ /* 0x000fea0003800000 */
.L_x_25:
[----:B------:R-:W-:Y:S01]  /*31c0*/  ELECT P0, URZ, PT ;  /* 0x00000000003f782f */ /* 0x000fe20003800000 */
[----:B------:R-:W-:Y:S01]  /*31d0*/  NOP ;  /* 0x0000000000007918 */ /* 0x000fe20000000000 */
[----:B------:R-:W-:Y:S11]  /*31e0*/  BSSY B0, `(.L_x_27) ;  /* 0x0000004000007945 */ /* 0x000ff60003800000 */
[----:B------:R-:W-:Y:S05]  /*31f0*/  @!P0 BRA `(.L_x_28) ;  /* 0x0000000000088947 */ /* 0x000fea0003800000 */
[----:B------:R0:W-:Y:S01]  /*3200*/  UTMACMDFLUSH ;  /* 0x00000000000079b7 */ /* 0x0001e20000000000 */
[----:B------:R-:W-:-:S04]  /*3210*/  DEPBAR.LE SB0, 0x0 ;  /* 0x000080000000791a */ /* 0x000fc80000000000 */
.L_x_28:
[----:B------:R-:W-:Y:S05]  /*3220*/  BSYNC B0 ;  /* 0x0000000000007941 */ /* 0x000fea0003800000 */
.L_x_27:
[----:B------:R-:W1:Y:S01]  /*3230*/  S2UR UR5, SR_CgaCtaId ;  /* 0x00000000000579c3 */ /* 0x000e620000008800 */
[----:B-----5:R-:W2:Y:S01]  /*3240*/  S2R R0, SR_LANEID ;  /* 0x0000000000007919 */ /* 0x020ea20000000000 */
[----:B------:R-:W-:Y:S01]  /*3250*/  UISETP.NE.AND UP0, UPT, UR12, 0x1, UPT ;  /* 0x000000010c00788c */ /* 0x000fe2000bf05270 */
[----:B------:R-:W-:Y:S02]  /*3260*/  UMOV UR4, 0x400 ;  /* 0x0000040000047882 */ /* 0x000fe40000000000 */
[----:B-1----:R-:W-:-:S04]  /*3270*/  ULEA UR4, UR5, UR4, 0x18 ;  /* 0x0000000405047291 */ /* 0x002fc8000f8ec03f */
[----:B------:R-:W-:-:S04]  /*3280*/  UIADD3 UR5, UR4, 0x80, URZ ;  /* 0x0000008004057890 */ /* 0x000fc8000fffe03f */
[----:B------:R-:W-:Y:S01]  /*3290*/  @!UP0 UIADD3 UR5, UR4, URZ, URZ ;  /* 0x0000003f04058290 */ /* 0x000fe2000fffe03f */
[----:B--2---:R-:W-:-:S05]  /*32a0*/  IMAD.SHL.U32 R0, R0, 0x4, RZ ;  /* 0x0000000400007824 */ /* 0x004fca00078e00ff */
[----:B------:R-:W-:Y:S01]  /*32b0*/  IMAD.U32 R3, RZ, RZ, UR5 ;  /* 0x00000005ff037e24 */ /* 0x000fe2000f8e00ff */
[----:B------:R-:W-:-:S04]  /*32c0*/  IADD3 R2, P0, R0, UR60, RZ ;  /* 0x0000003c00027c10 */ /* 0x000fc8000ff1e0ff */
[----:B------:R-:W-:Y:S02]  /*32d0*/  IADD3 R4, R0, 0x38700, R3 ;  /* 0x0003870000047810 */ /* 0x000fe40007ffe003 */
[----:B------:R-:W-:-:S03]  /*32e0*/  IADD3.X R3, RZ, UR61, RZ, P0, !PT ;  /* 0x0000003dff037c10 */ /* 0x000fc600087fe4ff */
[----:B------:R-:W1:Y:S04]  /*32f0*/  LDS R5, [R4] ;  /* 0x0000000004057984 */ /* 0x000e680000000800 */
[----:B-1----:R1:W5:Y:S02]  /*3300*/  ATOMG.E.EXCH.STRONG.GPU PT, RZ, [R2], R5 ;  /* 0x0000000502ff73a8 */ /* 0x00236400041ee100 */
.L_x_24:
[----:B-----5:R-:W-:Y:S01]  /*3310*/  SHF.R.S32.HI R0, RZ, 0x1f, R33 ;  /* 0x0000001fff007819 */ /* 0x020fe20000011421 */
[----:B------:R-:W3:Y:S01]  /*3320*/  S2UR UR43, SR_CgaCtaId ;  /* 0x00000000002b79c3 */ /* 0x000ee20000008800 */
[----:B------:R-:W-:Y:S01]  /*3330*/  UISETP.NE.AND UP0, UPT, UR12, 0x1, UPT ;  /* 0x000000010c00788c */ /* 0x000fe2000bf05270 */
[----:B------:R-:W-:Y:S01]  /*3340*/  IMAD.MOV.U32 R154, RZ, RZ, RZ ;  /* 0x000000ffff9a7224 */ /* 0x000fe200078e00ff */
[----:B------:R-:W-:Y:S01]  /*3350*/  LEA.HI R0, R0, R33, RZ, 0x8 ;  /* 0x0000002100007211 */ /* 0x000fe200078f40ff */
[----:B------:R-:W-:Y:S01]  /*3360*/  UMOV UR47, 0x400 ;  /* 0x00000400002f7882 */ /* 0x000fe20000000000 */
[----:B------:R-:W-:Y:S02]  /*3370*/  ULOP3.LUT UR51, UR53, 0x1, URZ, 0xfc, !UPT ;  /* 0x0000000135337892 */ /* 0x000fe4000f8efc3f */
[----:B------:R-:W-:Y:S01]  /*3380*/  LOP3.LUT R0, R0, 0xffffff00, RZ, 0xc0, !PT ;  /* 0xffffff0000007812 */ /* 0x000fe200078ec0ff */
[----:B------:R-:W-:Y:S02]  /*3390*/  ULOP3.LUT UR50, UR54, 0x1, URZ, 0xfc, !UPT ;  /* 0x0000000136327892 */ /* 0x000fe4000f8efc3f */
[----:B------:R-:W-:-:S02]  /*33a0*/  ULOP3.LUT UR48, UR52, 0x1, URZ, 0xfc, !UPT ;  /* 0x0000000134307892 */ /* 0x000fc4000f8efc3f */
[----:B------:R-:W-:Y:S01]  /*33b0*/  IMAD.IADD R0, R33, 0x1, -R0 ;  /* 0x0000000121007824 */ /* 0x000fe200078e0a00 */
[----:B------:R-:W-:Y:S01]  /*33c0*/  UMOV UR36, URZ ;  /* 0x0000003f00247c82 */ /* 0x000fe20008000000 */
[----:B------:R-:W-:Y:S01]  /*33d0*/  UMOV UR56, URZ ;  /* 0x0000003f00387c82 */ /* 0x000fe20008000000 */
[----:B------:R-:W-:Y:S01]  /*33e0*/  UMOV UR37, URZ ;  /* 0x0000003f00257c82 */ /* 0x000fe20008000000 */
[C---:B-12---:R-:W-:Y:S01]  /*33f0*/  IMAD.SHL.U32 R5, R0.reuse, 0x40, RZ ;  /* 0x0000004000057824 */ /* 0x046fe200078e00ff */
[----:B------:R-:W-:Y:S01]  /*3400*/  SHF.R.S32.HI R3, RZ, 0x1f, R0 ;  /* 0x0000001fff037819 */ /* 0x000fe20000011400 */
[----:B------:R-:W-:Y:S01]  /*3410*/  UMOV UR38, URZ ;  /* 0x0000003f00267c82 */ /* 0x000fe20008000000 */
[-C--:B------:R-:W-:Y:S01]  /*3420*/  LEA.HI R2, R0, R0.reuse, RZ, 0x1 ;  /* 0x0000000000027211 */ /* 0x080fe200078f08ff */
[----:B------:R-:W-:Y:S01]  /*3430*/  UMOV UR39, URZ ;  /* 0x0000003f00277c82 */ /* 0x000fe20008000000 */
[----:B------:R-:W-:Y:S02]  /*3440*/  LEA.HI R4, R3, R0, RZ, 0x5 ;  /* 0x0000000003047211 */ /* 0x000fe400078f28ff */
[----:B------:R-:W-:Y:S01]  /*3450*/  SHF.R.S32.HI R2, RZ, 0x1, R2 ;  /* 0x00000001ff027819 */ /* 0x000fe20000011402 */
[----:B---3--:R-:W-:Y:S01]  /*3460*/  ULEA UR47, UR43, UR47, 0x18 ;  /* 0x0000002f2b2f7291 */ /* 0x008fe2000f8ec03f */
[----:B------:R-:W-:-:S02]  /*3470*/  SHF.R.S32.HI R4, RZ, 0x5, R4 ;  /* 0x00000005ff047819 */ /* 0x000fc40000011404 */
[-C--:B------:R-:W-:Y:S01]  /*3480*/  LEA.HI R7, R3, R0.reuse, RZ, 0x4 ;  /* 0x0000000003077211 */ /* 0x080fe200078f20ff */
[----:B------:R-:W-:Y:S01]  /*3490*/  UIADD3 UR49, UR47, 0x80, URZ ;  /* 0x000000802f317890 */ /* 0x000fe2000fffe03f */
[----:B------:R-:W-:Y:S01]  /*34a0*/  LOP3.LUT R5, R5, 0x40, RZ, 0xc0, !PT ;  /* 0x0000004005057812 */ /* 0x000fe200078ec0ff */
[----:B----4-:R-:W-:Y:S01]  /*34b0*/  IMAD.SHL.U32 R6, R4, 0x10, RZ ;  /* 0x0000001004067824 */ /* 0x010fe200078e00ff */
[----:B------:R-:W-:Y:S01]  /*34c0*/  SHF.R.S32.HI R8, RZ, 0x4, R7 ;  /* 0x00000004ff087819 */ /* 0x000fe20000011407 */
[----:B------:R-:W-:Y:S01]  /*34d0*/  IMAD.SHL.U32 R4, R2, 0x80, RZ ;  /* 0x0000008002047824 */ /* 0x000fe200078e00ff */
[----:B------:R-:W-:Y:S01]  /*34e0*/  LEA.HI R2, R3, R0, RZ, 0x3 ;  /* 0x0000000003027211 */ /* 0x000fe200078f18ff */
[----:B------:R-:W-:Y:S01]  /*34f0*/  @!UP0 UIADD3 UR49, UR47, URZ, URZ ;  /* 0x0000003f2f318290 */ /* 0x000fe2000fffe03f */
[----:B------:R-:W-:Y:S02]  /*3500*/  LEA.HI R9, R7, R8, RZ, 0x1 ;  /* 0x0000000807097211 */ /* 0x000fe400078f08ff */
[----:B------:R-:W-:Y:S01]  /*3510*/  LOP3.LUT R4, R4, 0x180, RZ, 0xc0, !PT ;  /* 0x0000018004047812 */ /* 0x000fe200078ec0ff */
[----:B------:R-:W-:Y:S01]  /*3520*/  UIADD3 UR49, UR49, 0x38700, URZ ;  /* 0x0003870031317890 */ /* 0x000fe2000fffe03f */
[----:B------:R-:W-:-:S02]  /*3530*/  LOP3.LUT R7, R5, 0x30, R6, 0xf8, !PT ;  /* 0x0000003005077812 */ /* 0x000fc400078ef806 */
[----:B------:R-:W-:Y:S02]  /*3540*/  LOP3.LUT R9, R9, 0x7ffffe, RZ, 0xc0, !PT ;  /* 0x007ffffe09097812 */ /* 0x000fe400078ec0ff */
[----:B------:R-:W-:Y:S02]  /*3550*/  LOP3.LUT R5, R4, R5, RZ, 0xfc, !PT ;  /* 0x0000000504057212 */ /* 0x000fe400078efcff */
[----:B------:R-:W-:Y:S01]  /*3560*/  LEA.HI R22, R3, R0, RZ, 0x7 ;  /* 0x0000000003167211 */ /* 0x000fe200078f38ff */
[----:B------:R-:W-:Y:S01]  /*3570*/  IMAD.IADD R9, R8, 0x1, -R9 ;  /* 0x0000000108097824 */ /* 0x000fe200078e0a09 */
[----:B------:R-:W-:Y:S02]  /*3580*/  LOP3.LUT R7, R7, 0x8, R2, 0xf8, !PT ;  /* 0x0000000807077812 */ /* 0x000fe400078ef802 */
[----:B------:R-:W-:Y:S02]  /*3590*/  SHF.R.U32.HI R5, RZ, 0x3, R5 ;  /* 0x00000003ff057819 */ /* 0x000fe40000011605 */
[----:B------:R-:W-:-:S02]  /*35a0*/  SHF.R.S32.HI R22, RZ, 0x7, R22 ;  /* 0x00000007ff167819 */ /* 0x000fc40000011416 */
[----:B------:R-:W-:Y:S01]  /*35b0*/  LOP3.LUT R5, R5, R7, R4, 0x1e, !PT ;  /* 0x0000000705057212 */ /* 0x000fe200078e1e04 */
[----:B------:R-:W-:Y:S01]  /*35c0*/  IMAD.MOV.U32 R4, RZ, RZ, 0x1 ;  /* 0x00000001ff047424 */ /* 0x000fe200078e00ff */
[----:B------:R-:W-:Y:S01]  /*35d0*/  IADD3 R152, R0, 0x1f, RZ ;  /* 0x0000001f00987810 */ /* 0x000fe20007ffe0ff */
[----:B------:R-:W-:-:S04]  /*35e0*/  IMAD R2, R22, 0x4, R9 ;  /* 0x0000000416027824 */ /* 0x000fc800078e0209 */
[----:B------:R-:W-:-:S07]  /*35f0*/  IMAD.U32 R23, R2, 0x200, R5 ;  /* 0x0000020002177824 */ /* 0x000fce00078e0005 */
.L_x_109:
[----:B-1-34-:R-:W1:Y:S02]  /*3600*/  LDC.64 R2, c[0x0][0x290] ;  /* 0x0000a400ff027b82 */ /* 0x01ae640000000a00 */
[----:B-1----:R-:W-:-:S05]  /*3610*/  IMAD.WIDE R2, R18, 0xc, R2 ;  /* 0x0000000c12027825 */ /* 0x002fca00078e0202 */
[----:B------:R-:W2:Y:S01]  /*3620*/  LDG.E R153, desc[UR58][R2.64+0x8] ;  /* 0x0000083a02997981 */ /* 0x000ea2000c1e1900 */
[----:B------:R-:W-:Y:S01]  /*3630*/  UMOV UR12, URZ ;  /* 0x0000003f000c7c82 */ /* 0x000fe20008000000 */
[----:B------:R-:W-:Y:S01]  /*3640*/  UMOV UR11, UR37 ;  /* 0x00000025000b7c82 */ /* 0x000fe20008000000 */
[--C-:B------:R-:W-:Y:S01]  /*3650*/  IMAD.MOV.U32 R155, RZ, RZ, R18.reuse ;  /* 0x000000ffff9b7224 */ /* 0x100fe200078e0012 */
[----:B-----5:R-:W1:Y:S01]  /*3660*/  SHFL.IDX PT, R0, R22, RZ, 0x1f ;  /* 0x00001fff16007589 */ /* 0x020e6200000e0000 */
[----:B------:R-:W-:Y:S02]  /*3670*/  SHF.R.S32.HI R19, RZ, 0x1f, R18 ;  /* 0x0000001fff137819 */ /* 0x000fe40000011412 */
[----:B------:R-:W-:Y:S02]  /*3680*/  CS2R R86, SRZ ;  /* 0x0000000000567805 */ /* 0x000fe4000001ff00 */
[----:B------:R-:W-:Y:S02]  /*3690*/  CS2R R88, SRZ ;  /* 0x0000000000587805 */ /* 0x000fe4000001ff00 */
[----:B------:R-:W-:-:S02]  /*36a0*/  CS2R R90, SRZ ;  /* 0x00000000005a7805 */ /* 0x000fc4000001ff00 */
[----:B------:R-:W-:Y:S02]  /*36b0*/  CS2R R92, SRZ ;  /* 0x00000000005c7805 */ /* 0x000fe4000001ff00 */
[----:B------:R-:W-:Y:S02]  /*36c0*/  CS2R R94, SRZ ;  /* 0x00000000005e7805 */ /* 0x000fe4000001ff00 */
[----:B------:R-:W-:Y:S02]  /*36d0*/  CS2R R96, SRZ ;  /* 0x0000000000607805 */ /* 0x000fe4000001ff00 */
        /* <DEDUP_REMOVED lines=16> */
[----:B-1----:R-:W-:Y:S01]  /*37e0*/  R2UR UR4, R0 ;  /* 0x00000000000472ca */ /* 0x002fe200000e0000 */
[----:B------:R-:W-:Y:S01]  /*37f0*/  IMAD.U32 R0, RZ, RZ, UR38 ;  /* 0x00000026ff007e24 */ /* 0x000fe2000f8e00ff */
        /* <DEDUP_REMOVED lines=10> */
[----:B------:R-:W-:Y:S01]  /*38a0*/  CS2R R150, SRZ ;  /* 0x0000000000967805 */ /* 0x000fe2000001ff00 */
[----:B------:R-:W-:Y:S01]  /*38b0*/  ULEA.HI UR5, UR4, UR4, URZ, 0x1 ;  /* 0x0000000404057291 */ /* 0x000fe2000f8f083f */
[----:B------:R-:W-:Y:S02]  /*38c0*/  CS2R R24, SRZ ;  /* 0x0000000000187805 */ /* 0x000fe4000001ff00 */
[----:B------:R-:W-:Y:S02]  /*38d0*/  CS2R R26, SRZ ;  /* 0x00000000001a7805 */ /* 0x000fe4000001ff00 */
[----:B------:R-:W-:Y:S01]  /*38e0*/  CS2R R28, SRZ ;  /* 0x00000000001c7805 */ /* 0x000fe2000001ff00 */
[----:B------:R-:W-:Y:S01]  /*38f0*/  ULOP3.LUT UR5, UR5, 0x1e, URZ, 0xc0, !UPT ;  /* 0x0000001e05057892 */ /* 0x000fe2000f8ec03f */
[----:B------:R-:W-:Y:S02]  /*3900*/  CS2R R30, SRZ ;  /* 0x00000000001e7805 */ /* 0x000fe4000001ff00 */
[----:B------:R-:W-:-:S02]  /*3910*/  CS2R R32, SRZ ;  /* 0x0000000000207805 */ /* 0x000fc4000001ff00 */
[----:B------:R-:W-:Y:S01]  /*3920*/  CS2R R34, SRZ ;  /* 0x0000000000227805 */ /* 0x000fe2000001ff00 */
[----:B------:R-:W-:Y:S01]  /*3930*/  UIADD3 UR5, UR4, -UR5, URZ ;  /* 0x8000000504057290 */ /* 0x000fe2000fffe03f */
        /* <DEDUP_REMOVED lines=25> */
[C---:B--2---:R-:W-:Y:S02]  /*3ad0*/  R2UR UR6, R153.reuse ;  /* 0x00000000990672ca */ /* 0x044fe400000e0000 */
[----:B------:R-:W-:-:S11]  /*3ae0*/  ISETP.GE.AND P0, PT, R153, 0x1, PT ;  /* 0x000000019900780c */ /* 0x000fd60003f06270 */
[----:B------:R-:W-:Y:S02]  /*3af0*/  UIADD3 UR4, UR6, 0x7f, URZ ;  /* 0x0000007f06047890 */ /* 0x000fe4000fffe03f */
[----:B------:R-:W-:Y:S02]  /*3b00*/  ULEA UR6, UR5, UR47, 0xd ;  /* 0x0000002f05067291 */ /* 0x000fe4000f8e683f */
[----:B------:R-:W-:Y:S02]  /*3b10*/  USHF.R.S32.HI UR5, URZ, 0x1f, UR4 ;  /* 0x0000001f3f057899 */ /* 0x000fe40008011404 */
[----:B------:R-:W-:Y:S02]  /*3b20*/  USHF.R.U32.HI UR6, URZ, 0x4, UR6 ;  /* 0x000000043f067899 */ /* 0x000fe40008011606 */
[----:B------:R-:W-:Y:S02]  /*3b30*/  ULEA.HI UR5, UR5, UR4, URZ, 0x7 ;  /* 0x0000000405057291 */ /* 0x000fe4000f8f383f */
[----:B------:R-:W-:-:S02]  /*3b40*/  ULOP3.LUT UR8, UR6, 0x3fff, URZ, 0xc0, !UPT ;  /* 0x00003fff06087892 */ /* 0x000fc4000f8ec03f */
[----:B------:R-:W-:Y:S01]  /*3b50*/  USHF.R.S32.HI UR9, URZ, 0x7, UR5 ;  /* 0x000000073f097899 */ /* 0x000fe20008011405 */
[----:B------:R-:W-:Y:S11]  /*3b60*/  @!P0 BRA `(.L_x_29) ;  /* 0x0000000400ec8947 */ /* 0x000ff60003800000 */
[----:B------:R-:W-:-:S06]  /*3b70*/  UISETP.NE.AND UP0, UPT, UR51, 0x3, UPT ;  /* 0x000000033300788c */ /* 0x000fcc000bf05270 */
[----:B------:R-:W-:-:S13]  /*3b80*/  PLOP3.LUT P1, PT, PT, PT, UP0, 0x80, 0x0 ;  /* 0x000000000000781c */ /* 0x000fda0003f2f008 */
[----:B------:R-:W-:Y:S05]  /*3b90*/  @!P1 BRA `(.L_x_30) ;  /* 0x0000000000049947 */ /* 0x000fea0003800000 */
[----:B------:R-:W-:Y:S01]  /*3ba0*/  BPT.TRAP 0x1 ;  /* 0x000000040000795c */ /* 0x000fe20000300000 */
.L_x_30:
[----:B------:R-:W-:Y:S01]  /*3bb0*/  ULEA UR4, UR37, UR47, 0x3 ;  /* 0x0000002f25047291 */ /* 0x000fe2000f8e183f */
[----:B------:R-:W-:-:S05]  /*3bc0*/  IMAD.U32 R0, RZ, RZ, UR38 ;  /* 0x00000026ff007e24 */ /* 0x000fca000f8e00ff */
[----:B------:R-:W-:-:S04]  /*3bd0*/  SHF.L.U32 R0, R0, 0x1f, RZ ;  /* 0x0000001f00007819 */ /* 0x000fc800000006ff */
[----:B------:R1:W2:Y:S01]  /*3be0*/  SYNCS.PHASECHK.TRANS64.TRYWAIT P0, [UR4+0x38480], R0 ;  /* 0x03848000ff0075a7 */ /* 0x0002a20008000144 */
[----:B------:R-:W-:Y:S05]  /*3bf0*/  @!P1 BRA `(.L_x_31) ;  /* 0x0000000000049947 */ /* 0x000fea0003800000 */
[----:B------:R-:W-:Y:S01]  /*3c00*/  BPT.TRAP 0x1 ;  /* 0x000000040000795c */ /* 0x000fe20000300000 */
.L_x_31:
[----:B--2---:R-:W-:Y:S05]  /*3c10*/  @P0 BRA `(.L_x_32) ;  /* 0x0000000000080947 */ /* 0x004fea0003800000 */
[----:B------:R-:W2:Y:S02]  /*3c20*/  SYNCS.PHASECHK.TRANS64.TRYWAIT P0, [UR4+0x38480], R0 ;  /* 0x03848000ff0075a7 */ /* 0x000ea40008000144 */
[----:B--2---:R-:W-:Y:S05]  /*3c30*/  @!P0 BRA `(.L_x_33) ;  /* 0x000000ac00588947 */ /* 0x004fea0003800000 */
.L_x_32:
[----:B------:R-:W-:Y:S01]  /*3c40*/  UIADD3 UR4, UR47, 0x20000, URZ ;  /* 0x000200002f047890 */ /* 0x000fe2000fffe03f */
[----:B------:R-:W-:Y:S01]  /*3c50*/  WARPGROUP.ARRIVE ;  /* 0x00000000000079c5 */ /* 0x000fe20000000000 */
[----:B------:R-:W-:Y:S02]  /*3c60*/  ULOP3.LUT UR10, UR8, 0x10000, URZ, 0xfc, !UPT ;  /* 0x00010000080a7892 */ /* 0x000fe4000f8efc3f */
[----:B------:R-:W-:Y:S02]  /*3c70*/  USHF.R.U32.HI UR4, URZ, 0x4, UR4 ;  /* 0x000000043f047899 */ /* 0x000fe40008011604 */
[----:B------:R-:W-:Y:S02]  /*3c80*/  ULEA UR10, UR37, UR10, 0xc ;  /* 0x0000000a250a7291 */ /* 0x000fe4000f8e603f */
[----:B------:R-:W-:Y:S01]  /*3c90*/  ULOP3.LUT UR4, UR4, 0x3fff, URZ, 0xc0, !UPT ;  /* 0x00003fff04047892 */ /* 0x000fe2000f8ec03f */
[----:B------:R-:W-:Y:S01]  /*3ca0*/  UMOV UR5, 0x40000040 ;  /* 0x4000004000057882 */ /* 0x000fe20000000000 */
[----:B------:R-:W-:-:S02]  /*3cb0*/  UMOV UR7, 0x40000040 ;  /* 0x4000004000077882 */ /* 0x000fc40000000000 */
[----:B------:R-:W-:Y:S01]  /*3cc0*/  ULOP3.LUT UR4, UR4, 0x10000, URZ, 0xfc, !UPT ;  /* 0x0001000004047892 */ /* 0x000fe2000f8efc3f */
[----:B------:R-:W-:-:S03]  /*3cd0*/  UMOV UR12, 0x1 ;  /* 0x00000001000c7882 */ /* 0x000fc60000000000 */
[----:B------:R-:W-:-:S03]  /*3ce0*/  ULEA UR11, UR37, UR4, 0xb ;  /* 0x00000004250b7291 */ /* 0x000fc6000f8e583f */
[----:B------:R-:W-:-:S04]  /*3cf0*/  UMOV UR4, UR10 ;  /* 0x0000000a00047c82 */ /* 0x000fc80008000000 */
[----:B------:R-:W-:Y:S02]  /*3d00*/  UMOV UR6, UR11 ;  /* 0x0000000b00067c82 */ /* 0x000fe40008000000 */
[----:B------:R-:W-:Y:S01]  /*3d10*/  HGMMA.64x128x16.F32.BF16 R88, gdesc[UR4], RZ, !UPT, gsb0 ;  /* 0x01e00000045879f0 */ /* 0x000fe2000c0018ff */
[----:B------:R-:W-:Y:S01]  /*3d20*/  UIADD3 UR4, UR10, 0x400, URZ ;  /* 0x000004000a047890 */ /* 0x000fe2000fffe03f */
[----:B------:R-:W-:Y:S01]  /*3d30*/  UMOV UR5, 0x40000040 ;  /* 0x4000004000057882 */ /* 0x000fe20000000000 */
[----:B------:R-:W-:Y:S02]  /*3d40*/  WARPGROUP.DEPBAR.LE gsb0, 0x0 ;  /* 0x00008000000079c5 */ /* 0x000fe40000010000 */
[----:B------:R-:W-:-:S07]  /*3d50*/  WARPGROUP.ARRIVE ;  /* 0x00000000000079c5 */ /* 0x000fce0000000000 */
[----:B------:R-:W-:Y:S01]  /*3d60*/  HGMMA.64x128x16.F32.BF16 R24, gdesc[UR4], RZ, !UPT, gsb0 ;  /* 0x01e00000041879f0 */ /* 0x000fe2000c0018ff */
[----:B------:R-:W-:Y:S02]  /*3d70*/  UIADD3 UR4, UR10, 0x2, URZ ;  /* 0x000000020a047890 */ /* 0x000fe4000fffe03f */
[----:B------:R-:W-:Y:S01]  /*3d80*/  UIADD3 UR6, UR11, 0x2, URZ ;  /* 0x000000020b067890 */ /* 0x000fe2000fffe03f */
[----:B------:R-:W-:Y:S01]  /*3d90*/  UMOV UR5, 0x40000040 ;  /* 0x4000004000057882 */ /* 0x000fe20000000000 */
[----:B------:R-:W-:Y:S01]  /*3da0*/  UMOV UR7, 0x40000040 ;  /* 0x4000004000077882 */ /* 0x000fe20000000000 */
[----:B------:R-:W-:Y:S02]  /*3db0*/  WARPGROUP.DEPBAR.LE gsb0, 0x0 ;  /* 0x00008000000079c5 */ /* 0x000fe40000010000 */
[----:B------:R-:W-:-:S06]  /*3dc0*/  WARPGROUP.ARRIVE ;  /* 0x00000000000079c5 */ /* 0x000fcc0000000000 */
[----:B------:R-:W-:Y:S01]  /*3dd0*/  HGMMA.64x128x16.F32.BF16 R88, gdesc[UR4], R88, gsb0 ;  /* 0x01e00000045879f0 */ /* 0x000fe20008001858 */
[----:B------:R-:W-:Y:S01]  /*3de0*/  UIADD3 UR4, UR10, 0x402, URZ ;  /* 0x000004020a047890 */ /* 0x000fe2000fffe03f */
[----:B------:R-:W-:Y:S01]  /*3df0*/  UMOV UR5, 0x40000040 ;  /* 0x4000004000057882 */ /* 0x000fe20000000000 */
[----:B------:R-:W-:Y:S02]  /*3e00*/  WARPGROUP.DEPBAR.LE gsb0, 0x0 ;  /* 0x00008000000079c5 */ /* 0x000fe40000010000 */
[----:B------:R-:W-:-:S07]  /*3e10*/  WARPGROUP.ARRIVE ;  /* 0x00000000000079c5 */ /* 0x000fce0000000000 */
[----:B------:R-:W-:Y:S01]  /*3e20*/  HGMMA.64x128x16.F32.BF16 R24, gdesc[UR4], R24, gsb0 ;  /* 0x01e00000041879f0 */ /* 0x000fe20008001818 */
        /* <DEDUP_REMOVED lines=64> */
[----:B------:R-:W-:-:S04]  /*4230*/  UIADD3 UR11, UR37, 0x1, URZ ;  /* 0x00000001250b7890 */ /* 0x000fc8000fffe03f */
[----:B------:R-:W-:-:S04]  /*4240*/  UISETP.NE.AND UP0, UPT, UR11, 0x2, UPT ;  /* 0x000000020b00788c */ /* 0x000fc8000bf05270 */
[----:B------:R-:W-:Y:S01]  /*4250*/  USEL UR11, UR11, URZ, UP0 ;  /* 0x0000003f0b0b7287 */ /* 0x000fe20008000000 */
        /* <DEDUP_REMOVED lines=8> */
[----:B------:R-:W-:-:S04]  /*42e0*/  USEL UR4, URZ, 0x1, UP0 ;  /* 0x000000013f047887 */ /* 0x000fc80008000000 */
[----:B------:R-:W-:-:S06]  /*42f0*/  ULOP3.LUT UR4, UR38, UR4, URZ, 0x3c, !UPT ;  /* 0x0000000426047292 */ /* 0x000fcc000f8e3c3f */
[----:B-12---:R-:W-:Y:S01]  /*4300*/  IMAD.U32 R0, RZ, RZ, UR4 ;  /* 0x00000004ff007e24 */ /* 0x006fe2000f8e00ff */
[----:B------:R-:W-:-:S06]  /*4310*/  WARPGROUP.DEPBAR.LE gsb0, 0x0 ;  /* 0x00008000000079c5 */ /* 0x000fcc0000010000 */
.L_x_29:
[----:B------:R-:W-:-:S04]  /*4320*/  UISETP.LT.AND UP0, UPT, UR9, 0x1, UPT ;  /* 0x000000010900788c */ /* 0x000fc8000bf01270 */
[----:B------:R-:W-:-:S04]  /*4330*/  USEL UR4, UR9, 0x1, UP0 ;  /* 0x0000000109047887 */ /* 0x000fc80008000000 */
[----:B------:R-:W-:-:S04]  /*4340*/  UIADD3 UR9, UR9, -UR4, URZ ;  /* 0x8000000409097290 */ /* 0x000fc8000fffe03f */
[----:B------:R-:W-:-:S06]  /*4350*/  UISETP.GE.AND UP0, UPT, UR9, 0x1, UPT ;  /* 0x000000010900788c */ /* 0x000fcc000bf06270 */
[----:B------:R-:W-:-:S13]  /*4360*/  PLOP3.LUT P0, PT, PT, PT, UP0, 0x80, 0x0 ;  /* 0x000000000000781c */ /* 0x000fda0003f0f008 */
[----:B------:R-:W-:Y:S05]  /*4370*/  @!P0 BRA `(.L_x_34) ;  /* 0x00000008002c8947 */ /* 0x000fea0003800000 */
[----:B------:R-:W-:Y:S01]  /*4380*/  IMAD.U32 R2, RZ, RZ, UR9 ;  /* 0x00000009ff027e24 */ /* 0x000fe2000f8e00ff */
[----:B------:R-:W-:-:S06]  /*4390*/  UMOV UR10, UR37 ;  /* 0x00000025000a7c82 */ /* 0x000fcc0008000000 */
.L_x_41:
[----:B------:R-:W-:-:S06]  /*43a0*/  UISETP.NE.AND UP0, UPT, UR51, 0x3, UPT ;  /* 0x000000033300788c */ /* 0x000fcc000bf05270 */
[----:B------:R-:W-:-:S13]  /*43b0*/  PLOP3.LUT P1, PT, PT, PT, UP0, 0x80, 0x0 ;  /* 0x000000000000781c */ /* 0x000fda0003f2f008 */
[----:B-12---:R-:W-:Y:S05]  /*43c0*/  @!P1 BRA `(.L_x_35) ;  /* 0x0000000000049947 */ /* 0x006fea0003800000 */
[----:B------:R-:W-:Y:S01]  /*43d0*/  BPT.TRAP 0x1 ;  /* 0x000000040000795c */ /* 0x000fe20000300000 */
.L_x_35:
[----:B------:R-:W-:Y:S01]  /*43e0*/  ULEA UR4, UR11, UR47, 0x3 ;  /* 0x0000002f0b047291 */ /* 0x000fe2000f8e183f */
[----:B------:R-:W-:-:S08]  /*43f0*/  SHF.L.U32 R3, R0, 0x1f, RZ ;  /* 0x0000001f00037819 */ /* 0x000fd000000006ff */
[----:B------:R1:W2:Y:S01]  /*4400*/  SYNCS.PHASECHK.TRANS64.TRYWAIT P0, [UR4+0x38480], R3 ;  /* 0x03848003ff0075a7 */ /* 0x0002a20008000144 */
[----:B------:R-:W-:Y:S05]  /*4410*/  @!P1 BRA `(.L_x_36) ;  /* 0x0000000000049947 */ /* 0x000fea0003800000 */
[----:B------:R-:W-:Y:S01]  /*4420*/  BPT.TRAP 0x1 ;  /* 0x000000040000795c */ /* 0x000fe20000300000 */
.L_x_36:
[----:B--2---:R-:W-:Y:S05]  /*4430*/  @P0 BRA `(.L_x_37) ;  /* 0x0000000000080947 */ /* 0x004fea0003800000 */
[----:B------:R-:W2:Y:S02]  /*4440*/  SYNCS.PHASECHK.TRANS64.TRYWAIT P0, [UR4+0x38480], R3 ;  /* 0x03848003ff0075a7 */ /* 0x000ea40008000144 */
[----:B--2---:R-:W-:Y:S05]  /*4450*/  @!P0 BRA `(.L_x_38) ;  /* 0x000000a400688947 */ /* 0x004fea0003800000 */
.L_x_37:
[----:B------:R-:W-:Y:S01]  /*4460*/  UIADD3 UR4, UR47, 0x20000, URZ ;  /* 0x000200002f047890 */ /* 0x000fe2000fffe03f */
[----:B------:R-:W-:Y:S01]  /*4470*/  WARPGROUP.ARRIVE ;  /* 0x00000000000079c5 */ /* 0x000fe20000000000 */
[----:B------:R-:W-:Y:S02]  /*4480*/  ULOP3.LUT UR13, UR8, 0x10000, URZ, 0xfc, !UPT ;  /* 0x00010000080d7892 */ /* 0x000fe4000f8efc3f */
[----:B------:R-:W-:Y:S02]  /*4490*/  USHF.R.U32.HI UR4, URZ, 0x4, UR4 ;  /* 0x000000043f047899 */ /* 0x000fe40008011604 */
[----:B------:R-:W-:Y:S02]  /*44a0*/  UISETP.NE.U32.AND UP0, UPT, UR12, URZ, UPT ;  /* 0x0000003f0c00728c */ /* 0x000fe4000bf05070 */
[----:B------:R-:W-:Y:S02]  /*44b0*/  ULOP3.LUT UR4, UR4, 0x3fff, URZ, 0xc0, !UPT ;  /* 0x00003fff04047892 */ /* 0x000fe4000f8ec03f */
[----:B------:R-:W-:-:S02]  /*44c0*/  ULEA UR13, UR11, UR13, 0xc ;  /* 0x0000000d0b0d7291 */ /* 0x000fc4000f8e603f */
[----:B------:R-:W-:Y:S01]  /*44d0*/  ULOP3.LUT UR4, UR4, 0x10000, URZ, 0xfc, !UPT ;  /* 0x0001000004047892 */ /* 0x000fe2000f8efc3f */
[----:B------:R-:W-:Y:S01]  /*44e0*/  UMOV UR5, 0x40000040 ;  /* 0x4000004000057882 */ /* 0x000fe20000000000 */
[----:B------:R-:W-:Y:S02]  /*44f0*/  UMOV UR7, 0x40000040 ;  /* 0x4000004000077882 */ /* 0x000fe40000000000 */
[----:B------:R-:W-:-:S03]  /*4500*/  ULEA UR14, UR11, UR4, 0xb ;  /* 0x000000040b0e7291 */ /* 0x000fc6000f8e583f */
[----:B------:R-:W-:-:S04]  /*4510*/  UMOV UR4, UR13 ;  /* 0x0000000d00047c82 */ /* 0x000fc80008000000 */
[----:B------:R-:W-:Y:S02]  /*4520*/  UMOV UR6, UR14 ;  /* 0x0000000e00067c82 */ /* 0x000fe40008000000 */
[----:B------:R-:W-:Y:S01]  /*4530*/  HGMMA.64x128x16.F32.BF16 R88, gdesc[UR4], R88, UP0, gsb0 ;  /* 0x01e00000045879f0 */ /* 0x000fe2000b801858 */
[----:B------:R-:W-:Y:S01]  /*4540*/  UIADD3 UR4, UR13, 0x400, URZ ;  /* 0x000004000d047890 */ /* 0x000fe2000fffe03f */
[----:B------:R-:W-:Y:S01]  /*4550*/  UMOV UR5, 0x40000040 ;  /* 0x4000004000057882 */ /* 0x000fe20000000000 */
[----:B------:R-:W-:Y:S02]  /*4560*/  WARPGROUP.DEPBAR.LE gsb0, 0x0 ;  /* 0x00008000000079c5 */ /* 0x000fe40000010000 */
[----:B------:R-:W-:-:S07]  /*4570*/  WARPGROUP.ARRIVE ;  /* 0x00000000000079c5 */ /* 0x000fce0000000000 */
[----:B------:R-:W-:Y:S01]  /*4580*/  HGMMA.64x128x16.F32.BF16 R24, gdesc[UR4], R24, UP0, gsb0 ;  /* 0x01e00000041879f0 */ /* 0x000fe2000b801818 */
[----:B------:R-:W-:Y:S02]  /*4590*/  UIADD3 UR4, UR13, 0x2, URZ ;  /* 0x000000020d047890 */ /* 0x000fe4000fffe03f */
[----:B------:R-:W-:Y:S01]  /*45a0*/  UIADD3 UR6, UR14, 0x2, URZ ;  /* 0x000000020e067890 */ /* 0x000fe2000fffe03f */
[----:B------:R-:W-:Y:S01]  /*45b0*/  UMOV UR5, 0x40000040 ;  /* 0x4000004000057882 */ /* 0x000fe20000000000 */
[----:B------:R-:W-:Y:S01]  /*45c0*/  UMOV UR7, 0x40000040 ;  /* 0x4000004000077882 */ /* 0x000fe20000000000 */
[----:B------:R-:W-:Y:S02]  /*45d0*/  WARPGROUP.DEPBAR.LE gsb0, 0x0 ;  /* 0x00008000000079c5 */ /* 0x000fe40000010000 */
[----:B------:R-:W-:-:S06]  /*45e0*/  WARPGROUP.ARRIVE ;  /* 0x00000000000079c5 */ /* 0x000fcc0000000000 */
        /* <DEDUP_REMOVED lines=77> */
[----:B------:R-:W-:Y:S03]  /*4ac0*/  HGMMA.64x128x16.F32.BF16 R24, gdesc[UR4], R24, UP0, gsb0 ;  /* 0x01e00000041879f0 */ /* 0x000fe6000b801818 */
[----:B------:R-:W-:Y:S02]  /*4ad0*/  WARPGROUP.DEPBAR.LE gsb0, 0x0 ;  /* 0x00008000000079c5 */ /* 0x000fe40000010000 */
[----:B------:R-:W-:Y:S05]  /*4ae0*/  @!P1 BRA `(.L_x_39) ;  /* 0x0000000000049947 */ /* 0x000fea0003800000 */
[----:B------:R-:W-:Y:S01]  /*4af0*/  BPT.TRAP 0x1 ;  /* 0x000000040000795c */ /* 0x000fe20000300000 */
.L_x_39:
[----:B------:R-:W-:Y:S02]  /*4b00*/  UISETP.GT.U32.AND UP0, UPT, UR53, 0x1, UPT ;  /* 0x000000013500788c */ /* 0x000fe4000bf04070 */
[----:B------:R-:W-:-:S04]  /*4b10*/  ULEA UR4, UR10, UR47, 0x3 ;  /* 0x0000002f0a047291 */ /* 0x000fc8000f8e183f */
[----:B------:R-:W-:Y:S01]  /*4b20*/  UIADD3 UR4, UR4, 0x38490, URZ ;  /* 0x0003849004047890 */ /* 0x000fe2000fffe03f */
[----:B------:R-:W-:-:S03]  /*4b30*/  PLOP3.LUT P0, PT, PT, PT, UP0, 0x80, 0x0 ;  /* 0x000000000000781c */ /* 0x000fc60003f0f008 */
[----:B------:R-:W-:-:S09]  /*4b40*/  UPRMT UR4, URZ, 0x654, UR4 ;  /* 0x000006543f047896 */ /* 0x000fd20008000004 */
[----:B------:R-:W-:Y:S01]  /*4b50*/  SYNCS.ARRIVE.TRANS64.RED.A1T0 RZ, [UR4], RZ ;  /* 0x000000ffffff79a7 */ /* 0x000fe20008100404 */
[----:B------:R-:W-:Y:S05]  /*4b60*/  @P0 BRA `(.L_x_40) ;  /* 0x0000000000040947 */ /* 0x000fea0003800000 */
[----:B------:R-:W-:Y:S01]  /*4b70*/  BPT.TRAP 0x1 ;  /* 0x000000040000795c */ /* 0x000fe20000300000 */
.L_x_40:
[----:B------:R-:W-:Y:S01]  /*4b80*/  UIADD3 UR11, UR11, 0x1, URZ ;  /* 0x000000010b0b7890 */ /* 0x000fe2000fffe03f */
[C---:B------:R-:W-:Y:S01]  /*4b90*/  ISETP.GT.AND P0, PT, R2.reuse, 0x1, PT ;  /* 0x000000010200780c */ /* 0x040fe20003f04270 */
[----:B------:R-:W-:Y:S01]  /*4ba0*/  UIADD3 UR10, UR10, 0x1, URZ ;  /* 0x000000010a0a7890 */ /* 0x000fe2000fffe03f */
[----:B------:R-:W-:Y:S01]  /*4bb0*/  VIADD R2, R2, 0xffffffff ;  /* 0xffffffff02027836 */ /* 0x000fe20000000000 */
[----:B------:R-:W-:Y:S02]  /*4bc0*/  UISETP.NE.AND UP0, UPT, UR11, 0x2, UPT ;  /* 0x000000020b00788c */ /* 0x000fe4000bf05270 */
[----:B------:R-:W-:Y:S02]  /*4bd0*/  UISETP.NE.AND UP1, UPT, UR10, 0x2, UPT ;  /* 0x000000020a00788c */ /* 0x000fe4000bf25270 */
[----:B------:R-:W-:Y:S02]  /*4be0*/  USEL UR4, URZ, 0x1, UP0 ;  /* 0x000000013f047887 */ /* 0x000fe40008000000 */
[----:B------:R-:W-:-:S02]  /*4bf0*/  USEL UR11, UR11, URZ, UP0 ;  /* 0x0000003f0b0b7287 */ /* 0x000fc40008000000 */
[----:B------:R-:W-:Y:S02]  /*4c00*/  USEL UR10, UR10, URZ, UP1 ;  /* 0x0000003f0a0a7287 */ /* 0x000fe40008800000 */
[----:B------:R-:W-:Y:S01]  /*4c10*/  LOP3.LUT R0, R0, UR4, RZ, 0x3c, !PT ;  /* 0x0000000400007c12 */ /* 0x000fe2000f8e3cff */
[----:B------:R-:W-:Y:S09]  /*4c20*/  @P0 BRA `(.L_x_41) ;  /* 0xfffffff400dc0947 */ /* 0x000ff2000383ffff */
.L_x_34:
[----:B------:R-:W-:-:S13]  /*4c30*/  ISETP.GE.AND P0, PT, R153, 0x1, PT ;  /* 0x000000019900780c */ /* 0x000fda0003f06270 */
[----:B------:R-:W-:Y:S05]  /*4c40*/  @!P0 BRA `(.L_x_42) ;  /* 0x0000000000388947 */ /* 0x000fea0003800000 */
[----:B------:R-:W-:-:S06]  /*4c50*/  UISETP.NE.AND UP0, UPT, UR51, 0x3, UPT ;  /* 0x000000033300788c */ /* 0x000fcc000bf05270 */
[----:B------:R-:W-:-:S13]  /*4c60*/  PLOP3.LUT P0, PT, PT, PT, UP0, 0x80, 0x0 ;  /* 0x000000000000781c */ /* 0x000fda0003f0f008 */
[----:B------:R-:W-:Y:S05]  /*4c70*/  @!P0 BRA `(.L_x_43) ;  /* 0x0000000000048947 */ /* 0x000fea0003800000 */
[----:B------:R-:W-:Y:S01]  /*4c80*/  BPT.TRAP 0x1 ;  /* 0x000000040000795c */ /* 0x000fe20000300000 */
.L_x_43:
[----:B------:R-:W-:Y:S02]  /*4c90*/  UIADD3 UR9, UR9, UR37, URZ ;  /* 0x0000002509097290 */ /* 0x000fe4000fffe03f */
[----:B------:R-:W-:Y:S02]  /*4ca0*/  UISETP.GT.U32.AND UP0, UPT, UR53, 0x1, UPT ;  /* 0x000000013500788c */ /* 0x000fe4000bf04070 */
[----:B------:R-:W-:-:S04]  /*4cb0*/  USHF.L.U32 UR9, UR9, 0x3, URZ ;  /* 0x0000000309097899 */ /* 0x000fc8000800063f */
[----:B------:R-:W-:Y:S01]  /*4cc0*/  ULOP3.LUT UR9, UR9, 0x8, URZ, 0xc0, !UPT ;  /* 0x0000000809097892 */ /* 0x000fe2000f8ec03f */
[----:B------:R-:W-:-:S03]  /*4cd0*/  PLOP3.LUT P0, PT, PT, PT, UP0, 0x80, 0x0 ;  /* 0x000000000000781c */ /* 0x000fc60003f0f008 */
[----:B------:R-:W-:-:S04]  /*4ce0*/  UIADD3 UR9, UR47, 0x38490, UR9 ;  /* 0x000384902f097890 */ /* 0x000fc8000fffe009 */
[----:B------:R-:W-:-:S09]  /*4cf0*/  UPRMT UR9, URZ, 0x654, UR9 ;  /* 0x000006543f097896 */ /* 0x000fd20008000009 */
[----:B------:R-:W-:Y:S01]  /*4d00*/  SYNCS.ARRIVE.TRANS64.RED.A1T0 RZ, [UR9], RZ ;  /* 0x000000ffffff79a7 */ /* 0x000fe20008100409 */
[----:B------:R-:W-:Y:S05]  /*4d10*/  @P0 BRA `(.L_x_42) ;  /* 0x0000000000040947 */ /* 0x000fea0003800000 */
[----:B------:R-:W-:Y:S01]  /*4d20*/  BPT.TRAP 0x1 ;  /* 0x000000040000795c */ /* 0x000fe20000300000 */
.L_x_42:
[----:B------:R-:W-:Y:S01]  /*4d30*/  R2UR UR45, R16 ;  /* 0x00000000102d72ca */ /* 0x000fe200000e0000 */
[----:B------:R-:W-:Y:S01]  /*4d40*/  UIADD3 UR4, UR47, 0x30000, URZ ;  /* 0x000300002f047890 */ /* 0x000fe2000fffe03f */
[----:B------:R-:W-:Y:S02]  /*4d50*/  R2UR UR46, R17 ;  /* 0x00000000112e72ca */ /* 0x000fe400000e0000 */
[----:B------:R-:W-:Y:S01]  /*4d60*/  LOP3.LUT P0, RZ, R4, 0xff, RZ, 0xc0, !PT ;  /* 0x000000ff04ff7812 */ /* 0x000fe2000780c0ff */
[----:B------:R-:W-:-:S06]  /*4d70*/  ULOP3.LUT UP0, URZ, UR4, 0x3ff, URZ, 0xc0, !UPT ;  /* 0x000003ff043f7892 */ /* 0x000fcc000f80c03f */
[----:B------:R-:W-:Y:S02]  /*4d80*/  PLOP3.LUT P1, PT, PT, PT, UP0, 0x80, 0x0 ;  /* 0x000000000000781c */ /* 0x000fe40003f2f008 */
[----:B------:R-:W-:Y:S02]  /*4d90*/  USHF.L.U32 UR45, UR45, 0x8, URZ ;  /* 0x000000082d2d7899 */ /* 0x000fe4000800063f */
[----:B------:R-:W-:Y:S02]  /*4da0*/  USHF.L.U32 UR46, UR46, 0x7, URZ ;  /* 0x000000072e2e7899 */ /* 0x000fe4000800063f */
[----:B------:R-:W-:Y:S10]  /*4db0*/  @!P0 BRA `(.L_x_44) ;  /* 0x00000000000c8947 */ /* 0x000ff40003800000 */
[----:B------:R-:W-:-:S04]  /*4dc0*/  DEPBAR {5,4,3,2,1,0} ;  /* 0x0000003f0000791a */ /* 0x000fc80000000000 */
[----:B------:R3:W-:Y:S02]  /*4dd0*/  UTMACCTL.IV [UR60] ;  /* 0x000000003c0079b9 */ /* 0x0007e40008000000 */
[----:B---3--:R-:W-:Y:S01]  /*4de0*/  NOP ;  /* 0x0000000000007918 */ /* 0x008fe20000000000 */
.L_x_44:
[----:B------:R-:W-:Y:S05]  /*4df0*/  @!P1 BRA `(.L_x_45) ;  /* 0x00000000007c9947 */ /* 0x000fea0003800000 */
[----:B------:R-:W-:Y:S01]  /*4e00*/  MOV R2, 0x0 ;  /* 0x0000000000027802 */ /* 0x000fe20000000f00 */
[----:B------:R-:W-:Y:S01]  /*4e10*/  ULDC.64 UR4, c[0x4][0x68] ;  /* 0x01001a0000047ab9 */ /* 0x000fe20000000a00 */
[----:B------:R-:W-:Y:S01]  /*4e20*/  ULDC.64 UR6, c[0x4][0x8] ;  /* 0x0100020000067ab9 */ /* 0x000fe20000000a00 */
[----:B------:R-:W-:Y:S01]  /*4e30*/  IMAD.U32 R4, RZ, RZ, UR4 ;  /* 0x00000004ff047e24 */ /* 0x000fe2000f8e00ff */
[----:B------:R3:W4:Y:S01]  /*4e40*/  LDC.64 R14, c[0x4][R2] ;  /* 0x01000000020e7b82 */ /* 0x0007220000000a00 */
[----:B------:R-:W-:Y:S01]  /*4e50*/  IMAD.U32 R5, RZ, RZ, UR5 ;  /* 0x00000005ff057e24 */ /* 0x000fe2000f8e00ff */
[----:B------:R-:W-:Y:S01]  /*4e60*/  ULDC.64 UR4, c[0x4][0x70] ;  /* 0x01001c0000047ab9 */ /* 0x000fe20000000a00 */
[----:B------:R-:W-:Y:S01]  /*4e70*/  IMAD.U32 R10, RZ, RZ, UR6 ;  /* 0x00000006ff0a7e24 */ /* 0x000fe2000f8e00ff */
[----:B------:R-:W-:Y:S01]  /*4e80*/  MOV R7, UR5 ;  /* 0x0000000500077c02 */ /* 0x000fe20008000f00 */
[----:B--2---:R-:W-:Y:S02]  /*4e90*/  IMAD.U32 R6, RZ, RZ, UR4 ;  /* 0x00000004ff067e24 */ /* 0x004fe4000f8e00ff */
[----:B------:R-:W-:-:S02]  /*4ea0*/  IMAD.U32 R11, RZ, RZ, UR7 ;  /* 0x00000007ff0b7e24 */ /* 0x000fc4000f8e00ff */
[----:B------:R-:W-:Y:S02]  /*4eb0*/  IMAD.MOV.U32 R8, RZ, RZ, 0x70 ;  /* 0x00000070ff087424 */ /* 0x000fe400078e00ff */
[----:B------:R-:W-:Y:S02]  /*4ec0*/  IMAD.MOV.U32 R12, RZ, RZ, 0x1 ;  /* 0x00000001ff0c7424 */ /* 0x000fe400078e00ff */
[----:B---3--:R-:W-:-:S07]  /*4ed0*/  IMAD.MOV.U32 R13, RZ, RZ, RZ ;  /* 0x000000ffff0d7224 */ /* 0x008fce00078e00ff */
[----:B------:R-:W-:-:S07]  /*4ee0*/  LEPC R20, `(.L_x_46) ;  /* 0x000000001014794e */ /* 0x000fce0000000000 */
[----:B-1--4-:R-:W-:Y:S05]  /*4ef0*/  CALL.ABS.NOINC R14 ;  /* 0x000000000e007343 */ /* 0x012fea0003c00000 */
.L_x_46:
[----:B------:R-:W1:Y:S01]  /*4f00*/  LDC.64 R2, c[0x4][R2] ;  /* 0x0100000002027b82 */ /* 0x000e620000000a00 */
[----:B------:R-:W-:Y:S01]  /*4f10*/  ULDC.64 UR4, c[0x4][0x68] ;  /* 0x01001a0000047ab9 */ /* 0x000fe20000000a00 */
[----:B------:R-:W-:Y:S01]  /*4f20*/  ULDC.64 UR6, c[0x4][0x8] ;  /* 0x0100020000067ab9 */ /* 0x000fe20000000a00 */
[----:B------:R-:W-:Y:S01]  /*4f30*/  IMAD.U32 R4, RZ, RZ, UR4 ;  /* 0x00000004ff047e24 */ /* 0x000fe2000f8e00ff */
[----:B------:R-:W-:Y:S01]  /*4f40*/  MOV R10, UR6 ;  /* 0x00000006000a7c02 */ /* 0x000fe20008000f00 */
[----:B------:R-:W-:Y:S01]  /*4f50*/  IMAD.U32 R5, RZ, RZ, UR5 ;  /* 0x00000005ff057e24 */ /* 0x000fe2000f8e00ff */
[----:B------:R-:W-:Y:S01]  /*4f60*/  ULDC.64 UR4, c[0x4][0x70] ;  /* 0x01001c0000047ab9 */ /* 0x000fe20000000a00 */
[----:B------:R-:W-:Y:S02]  /*4f70*/  IMAD.U32 R11, RZ, RZ, UR7 ;  /* 0x00000007ff0b7e24 */ /* 0x000fe4000f8e00ff */
[----:B------:R-:W-:Y:S02]  /*4f80*/  IMAD.U32 R6, RZ, RZ, UR4 ;  /* 0x00000004ff067e24 */ /* 0x000fe4000f8e00ff */
[----:B------:R-:W-:-:S02]  /*4f90*/  IMAD.U32 R7, RZ, RZ, UR5 ;  /* 0x00000005ff077e24 */ /* 0x000fc4000f8e00ff */
[----:B------:R-:W-:Y:S02]  /*4fa0*/  IMAD.MOV.U32 R8, RZ, RZ, 0x70 ;  /* 0x00000070ff087424 */ /* 0x000fe400078e00ff */
[----:B------:R-:W-:Y:S02]  /*4fb0*/  IMAD.MOV.U32 R12, RZ, RZ, 0x1 ;  /* 0x00000001ff0c7424 */ /* 0x000fe400078e00ff */
[----:B------:R-:W-:-:S07]  /*4fc0*/  IMAD.MOV.U32 R13, RZ, RZ, RZ ;  /* 0x000000ffff0d7224 */ /* 0x000fce00078e00ff */
[----:B------:R-:W-:-:S07]  /*4fd0*/  LEPC R20, `(.L_x_45) ;  /* 0x000000001014794e */ /* 0x000fce0000000000 */
[----:B-1----:R-:W-:Y:S05]  /*4fe0*/  CALL.ABS.NOINC R2 ;  /* 0x0000000002007343 */ /* 0x002fea0003c00000 */
.L_x_45:
[----:B------:R-:W-:Y:S02]  /*4ff0*/  ULDC.64 UR4, c[0x0][0x590] ;  /* 0x0001640000047ab9 */ /* 0x000fe40000000a00 */
[----:B------:R-:W-:-:S04]  /*5000*/  ISETP.NE.U32.AND P0, PT, RZ, UR4, PT ;  /* 0x00000004ff007c0c */ /* 0x000fc8000bf05070 */
[----:B------:R-:W-:-:S13]  /*5010*/  ISETP.NE.AND.EX P0, PT, RZ, UR5, PT, P0 ;  /* 0x00000005ff007c0c */ /* 0x000fda000bf05300 */
[----:B------:R-:W-:Y:S05]  /*5020*/  @!P0 BRA `(.L_x_47) ;  /* 0x0000000000148947 */ /* 0x000fea0003800000 */
[----:B------:R-:W-:-:S04]  /*5030*/  LEA R2, P0, R18, UR4, 0x3 ;  /* 0x0000000412027c11 */ /* 0x000fc8000f8018ff */
[----:B-12---:R-:W-:-:S06]  /*5040*/  LEA.HI.X R3, R18, UR5, R19, 0x3, P0 ;  /* 0x0000000512037c11 */ /* 0x006fcc00080f1c13 */
[----:B------:R-:W2:Y:S04]  /*5050*/  LDG.E.64 R2, desc[UR58][R2.64] ;  /* 0x0000003a02027981 */ /* 0x000ea8000c1e1b00 */
[----:B--2---:R1:W5:Y:S01]  /*5060*/  LD.E R0, desc[UR58][R2.64] ;  /* 0x0000003a02007980 */ /* 0x004362000c101900 */
[----:B------:R-:W-:Y:S05]  /*5070*/  BRA `(.L_x_48) ;  /* 0x0000000000307947 */ /* 0x000fea0003800000 */
.L_x_47:
[----:B------:R-:W-:Y:S02]  /*5080*/  ULDC.64 UR4, c[0x0][0x588] ;  /* 0x0001620000047ab9 */ /* 0x000fe40000000a00 */
[----:B------:R-:W-:-:S04]  /*5090*/  ISETP.NE.U32.AND P0, PT, RZ, UR4, PT ;  /* 0x00000004ff007c0c */ /* 0x000fc8000bf05070 */
[----:B------:R-:W-:-:S13]  /*50a0*/  ISETP.NE.AND.EX P0, PT, RZ, UR5, PT, P0 ;  /* 0x00000005ff007c0c */ /* 0x000fda000bf05300 */
[----:B------:R-:W-:Y:S05]  /*50b0*/  @!P0 BRA `(.L_x_49) ;  /* 0x0000000000188947 */ /* 0x000fea0003800000 */
[----:B-12---:R-:W1:Y:S01]  /*50c0*/  LDC.64 R2, c[0x0][0x588] ;  /* 0x00016200ff027b82 */ /* 0x006e620000000a00 */
[----:B------:R-:W-:Y:S02]  /*50d0*/  ULDC UR4, c[0x0][0x598] ;  /* 0x0001660000047ab9 */ /* 0x000fe40000000800 */
[----:B------:R-:W-:-:S04]  /*50e0*/  IMAD R5, R18, UR4, RZ ;  /* 0x0000000412057c24 */ /* 0x000fc8000f8e02ff */
[----:B-1----:R-:W-:-:S05]  /*50f0*/  IMAD.WIDE R2, R5, 0x4, R2 ;  /* 0x0000000405027825 */ /* 0x002fca00078e0202 */
[----:B------:R2:W5:Y:S01]  /*5100*/  LDG.E R0, desc[UR58][R2.64] ;  /* 0x0000003a02007981 */ /* 0x000562000c1e1900 */
[----:B------:R-:W-:Y:S05]  /*5110*/  BRA `(.L_x_48) ;  /* 0x0000000000087947 */ /* 0x000fea0003800000 */
.L_x_49:
[----:B------:R-:W-:Y:S02]  /*5120*/  ULDC UR4, c[0x0][0x580] ;  /* 0x0001600000047ab9 */ /* 0x000fe40000000800 */
[----:B------:R-:W-:-:S07]  /*5130*/  IMAD.U32 R0, RZ, RZ, UR4 ;  /* 0x00000004ff007e24 */ /* 0x000fce000f8e00ff */
.L_x_48:
[----:B------:R-:W-:Y:S02]  /*5140*/  ULDC.64 UR4, c[0x0][0x5b8] ;  /* 0x00016e0000047ab9 */ /* 0x000fe40000000a00 */
[----:B------:R-:W-:-:S04]  /*5150*/  ISETP.NE.U32.AND P0, PT, RZ, UR4, PT ;  /* 0x00000004ff007c0c */ /* 0x000fc8000bf05070 */
[----:B------:R-:W-:-:S13]  /*5160*/  ISETP.NE.AND.EX P0, PT, RZ, UR5, PT, P0 ;  /* 0x00000005ff007c0c */ /* 0x000fda000bf05300 */
[----:B------:R-:W-:Y:S05]  /*5170*/  @!P0 BRA `(.L_x_50) ;  /* 0x0000000000148947 */ /* 0x000fea0003800000 */
[----:B------:R-:W-:-:S04]  /*5180*/  LEA R4, P0, R18, UR4, 0x3 ;  /* 0x0000000412047c11 */ /* 0x000fc8000f8018ff */
[----:B------:R-:W-:-:S05]  /*5190*/  LEA.HI.X R5, R18, UR5, R19, 0x3, P0 ;  /* 0x0000000512057c11 */ /* 0x000fca00080f1c13 */
[----:B-12---:R-:W2:Y:S04]  /*51a0*/  LDG.E.64 R2, desc[UR58][R4.64] ;  /* 0x0000003a04027981 */ /* 0x006ea8000c1e1b00 */
[----:B--2---:R2:W5:Y:S01]  /*51b0*/  LD.E R2, desc[UR58][R2.64] ;  /* 0x0000003a02027980 */ /* 0x004562000c101900 */
[----:B------:R-:W-:Y:S05]  /*51c0*/  BRA `(.L_x_51) ;  /* 0x0000000000307947 */ /* 0x000fea0003800000 */
.L_x_50:
[----:B------:R-:W-:Y:S02]  /*51d0*/  ULDC.64 UR4, c[0x0][0x5b0] ;  /* 0x00016c0000047ab9 */ /* 0x000fe40000000a00 */
[----:B------:R-:W-:-:S04]  /*51e0*/  ISETP.NE.U32.AND P0, PT, RZ, UR4, PT ;  /* 0x00000004ff007c0c */ /* 0x000fc8000bf05070 */
[----:B------:R-:W-:-:S13]  /*51f0*/  ISETP.NE.AND.EX P0, PT, RZ, UR5, PT, P0 ;  /* 0x00000005ff007c0c */ /* 0x000fda000bf05300 */
[----:B------:R-:W-:Y:S05]  /*5200*/  @!P0 BRA `(.L_x_52) ;  /* 0x0000000000188947 */ /* 0x000fea0003800000 */
[----:B-12---:R-:W1:Y:S01]  /*5210*/  LDC.64 R2, c[0x0][0x5b0] ;  /* 0x00016c00ff027b82 */ /* 0x006e620000000a00 */
[----:B------:R-:W-:Y:S02]  /*5220*/  ULDC UR4, c[0x0][0x5c0] ;  /* 0x0001700000047ab9 */ /* 0x000fe40000000800 */
[----:B------:R-:W-:-:S04]  /*5230*/  IMAD R5, R18, UR4, RZ ;  /* 0x0000000412057c24 */ /* 0x000fc8000f8e02ff */
[----:B-1----:R-:W-:-:S06]  /*5240*/  IMAD.WIDE R2, R5, 0x4, R2 ;  /* 0x0000000405027825 */ /* 0x002fcc00078e0202 */
[----:B------:R1:W5:Y:S01]  /*5250*/  LDG.E R2, desc[UR58][R2.64] ;  /* 0x0000003a02027981 */ /* 0x000362000c1e1900 */
[----:B------:R-:W-:Y:S05]  /*5260*/  BRA `(.L_x_51) ;  /* 0x0000000000087947 */ /* 0x000fea0003800000 */
.L_x_52:
[----:B------:R-:W-:Y:S02]  /*5270*/  ULDC UR4, c[0x0][0x5a8] ;  /* 0x00016a0000047ab9 */ /* 0x000fe40000000800 */
[----:B-12---:R-:W-:-:S07]  /*5280*/  IMAD.U32 R2, RZ, RZ, UR4 ;  /* 0x00000004ff027e24 */ /* 0x006fce000f8e00ff */
.L_x_51:
[----:B------:R-:W-:Y:S01]  /*5290*/  ISETP.GT.U32.AND P0, PT, R152, 0x3e, PT ;  /* 0x0000003e9800780c */ /* 0x000fe20003f04070 */
[----:B------:R-:W-:Y:S01]  /*52a0*/  BSSY B0, `(.L_x_53) ;  /* 0x0000007000007945 */ /* 0x000fe20003800000 */
[----:B------:R-:W-:-:S11]  /*52b0*/  PRMT R8, RZ, 0x7610, R8 ;  /* 0x00007610ff087816 */ /* 0x000fd60000000008 */
[----:B------:R-:W-:Y:S05]  /*52c0*/  @P0 BRA `(.L_x_54) ;  /* 0x0000000000100947 */ /* 0x000fea0003800000 */
[----:B------:R-:W-:-:S03]  /*52d0*/  UMOV UR4, 0xffffffff ;  /* 0xffffffff00047882 */ /* 0x000fc60000000000 */
[----:B------:R-:W-:Y:S05]  /*52e0*/  BRA.DIV UR4, `(.L_x_55) ;  /* 0x0000009604dc7947 */ /* 0x000fea000b800000 */
[----:B------:R-:W-:-:S13]  /*52f0*/  ELECT P6, URZ, PT ;  /* 0x00000000003f782f */ /* 0x000fda00038c0000 */
.L_x_263:
[----:B------:R-:W-:-:S07]  /*5300*/  SEL R8, RZ, 0x1, !P6 ;  /* 0x00000001ff087807 */ /* 0x000fce0007000000 */
.L_x_54:
[----:B------:R-:W-:Y:S05]  /*5310*/  BSYNC B0 ;  /* 0x0000000000007941 */ /* 0x000fea0003800000 */
.L_x_53:
[----:B-12---:R-:W-:-:S05]  /*5320*/  IMAD.U32 R3, RZ, RZ, UR48 ;  /* 0x00000030ff037e24 */ /* 0x006fca000f8e00ff */
[----:B------:R-:W-:-:S13]  /*5330*/  ISETP.NE.AND P1, PT, R3, 0x3, PT ;  /* 0x000000030300780c */ /* 0x000fda0003f25270 */
[----:B------:R-:W-:Y:S05]  /*5340*/  @!P1 BRA `(.L_x_56) ;  /* 0x0000000000049947 */ /* 0x000fea0003800000 */
[----:B------:R-:W-:Y:S01]  /*5350*/  BPT.TRAP 0x1 ;  /* 0x000000040000795c */ /* 0x000fe20000300000 */
.L_x_56:
[----:B------:R-:W-:Y:S01]  /*5360*/  SHF.L.U32 R3, RZ, 0x1f, RZ ;  /* 0x0000001fff037819 */ /* 0x000fe200000006ff */
[----:B------:R-:W-:Y:S01]  /*5370*/  IMAD.MOV.U32 R4, RZ, RZ, RZ ;  /* 0x000000ffff047224 */ /* 0x000fe200078e00ff */
[----:B-----5:R-:W-:Y:S02]  /*5380*/  FSETP.NEU.AND P0, PT, R0, RZ, PT ;  /* 0x000000ff0000720b */ /* 0x020fe40003f0d000 */
[----:B------:R-:W1:Y:S11]  /*5390*/  SYNCS.PHASECHK.TRANS64.TRYWAIT P2, [UR47+0x384a0], R3 ;  /* 0x0384a003ff0075a7 */ /* 0x000e76000804016f */
[----:B------:R-:W-:Y:S01]  /*53a0*/  @P0 LEA R12, R23, UR47, 0x1 ;  /* 0x0000002f170c0c11 */ /* 0x000fe2000f8e08ff */
[----:B-1----:R-:W-:Y:S06]  /*53b0*/  @!P2 BRA `(.L_x_57) ;  /* 0x0000009400c0a947 */ /* 0x002fec0003800000 */
.L_x_264:
[----:B------:R-:W-:Y:S05]  /*53c0*/  @P0 WARPSYNC.ALL ;  /* 0x0000000000000948 */ /* 0x000fea0003800000 */
[----:B-1----:R-:W1:Y:S01]  /*53d0*/  @P0 LDSM.16.MT88.4 R4, [R12+0x30000] ;  /* 0x030000000c04083b */ /* 0x002e620000004200 */
[----:B------:R-:W-:Y:S01]  /*53e0*/  PRMT R8, R8, 0x9910, RZ ;  /* 0x0000991008087816 */ /* 0x000fe200000000ff */
[----:B------:R-:W-:Y:S01]  /*53f0*/  BSSY B0, `(.L_x_58) ;  /* 0x000000d000007945 */ /* 0x000fe20003800000 */
[-C--:B------:R-:W-:Y:S01]  /*5400*/  FMUL R88, R88, R2.reuse ;  /* 0x0000000258587220 */ /* 0x080fe20000400000 */
[-C--:B------:R-:W-:Y:S01]  /*5410*/  FMUL R14, R89, R2.reuse ;  /* 0x00000002590e7220 */ /* 0x080fe20000400000 */
[----:B------:R-:W-:Y:S01]  /*5420*/  ISETP.NE.AND P2, PT, R8, RZ, PT ;  /* 0x000000ff0800720c */ /* 0x000fe20003f45270 */
[----:B------:R-:W-:Y:S01]  /*5430*/  FMUL R90, R90, R2 ;  /* 0x000000025a5a7220 */ /* 0x000fe20000400000 */
[----:B------:R2:W3:Y:S01]  /*5440*/  @P0 LDSM.16.MT88.4 R8, [R12+0x30800] ;  /* 0x030800000c08083b */ /* 0x0004e20000004200 */
[----:B-1----:R-:W-:-:S02]  /*5450*/  HADD2.F32 R13, -RZ, R4.H0_H0 ;  /* 0x20000004ff0d7230 */ /* 0x002fc40000004100 */
[----:B------:R-:W-:Y:S01]  /*5460*/  HADD2.F32 R15, -RZ, R4.H1_H1 ;  /* 0x30000004ff0f7230 */ /* 0x000fe20000004100 */
[----:B--2---:R-:W-:Y:S07]  /*5470*/  @P0 BRA `(.L_x_59) ;  /* 0x0000000000100947 */ /* 0x004fee0003800000 */
[----:B------:R-:W-:Y:S01]  /*5480*/  IMAD.MOV.U32 R5, RZ, RZ, RZ ;  /* 0x000000ffff057224 */ /* 0x000fe200078e00ff */
[----:B------:R-:W-:Y:S02]  /*5490*/  CS2R R6, SRZ ;  /* 0x0000000000067805 */ /* 0x000fe4000001ff00 */
[----:B---3--:R-:W-:Y:S02]  /*54a0*/  CS2R R8, SRZ ;  /* 0x0000000000087805 */ /* 0x008fe4000001ff00 */
[----:B------:R-:W-:-:S07]  /*54b0*/  CS2R R10, SRZ ;  /* 0x00000000000a7805 */ /* 0x000fce000001ff00 */
.L_x_59:
[----:B------:R-:W-:Y:S05]  /*54c0*/  BSYNC B0 ;  /* 0x0000000000007941 */ /* 0x000fea0003800000 */
.L_x_58:
[--C-:B------:R-:W-:Y:S02]  /*54d0*/  HADD2.F32 R19, -RZ, R5.reuse.H1_H1 ;  /* 0x30000005ff137230 */ /* 0x100fe40000004100 */
[----:B------:R-:W-:Y:S01]  /*54e0*/  FMUL R12, R91, R2 ;  /* 0x000000025b0c7220 */ /* 0x000fe20000400000 */
[----:B------:R-:W-:Y:S02]  /*54f0*/  HADD2.F32 R17, -RZ, R5.H0_H0 ;  /* 0x20000005ff117230 */ /* 0x000fe40000004100 */
[-C--:B------:R-:W-:Y:S01]  /*5500*/  FFMA R88, R13, R0.reuse, R88 ;  /* 0x000000000d587223 */ /* 0x080fe20000000058 */
[-C--:B------:R-:W-:Y:S01]  /*5510*/  FFMA R21, R15, R0.reuse, R14 ;  /* 0x000000000f157223 */ /* 0x080fe2000000000e */
[-C--:B------:R-:W-:Y:S01]  /*5520*/  FFMA R89, R19, R0.reuse, R12 ;  /* 0x0000000013597223 */ /* 0x080fe2000000000c */
[--C-:B------:R-:W-:Y:S02]  /*5530*/  HADD2.F32 R13, -RZ, R6.reuse.H0_H0 ;  /* 0x20000006ff0d7230 */ /* 0x100fe40000004100 */
[----:B------:R-:W-:Y:S01]  /*5540*/  FFMA R90, R17, R0, R90 ;  /* 0x00000000115a7223 */ /* 0x000fe2000000005a */
[----:B------:R-:W-:-:S02]  /*5550*/  HADD2.F32 R15, -RZ, R6.H1_H1 ;  /* 0x30000006ff0f7230 */ /* 0x000fc40000004100 */
[-C--:B------:R-:W-:Y:S01]  /*5560*/  FMUL R92, R92, R2.reuse ;  /* 0x000000025c5c7220 */ /* 0x080fe20000400000 */
[-C--:B------:R-:W-:Y:S01]  /*5570*/  FMUL R12, R93, R2.reuse ;  /* 0x000000025d0c7220 */ /* 0x080fe20000400000 */
[--C-:B------:R-:W-:Y:S02]  /*5580*/  HADD2.F32 R17, -RZ, R7.reuse.H0_H0 ;  /* 0x20000007ff117230 */ /* 0x100fe40000004100 */
[-C--:B------:R-:W-:Y:S01]  /*5590*/  FMUL R94, R94, R2.reuse ;  /* 0x000000025e5e7220 */ /* 0x080fe20000400000 */
[----:B------:R-:W-:Y:S02]  /*55a0*/  HADD2.F32 R19, -RZ, R7.H1_H1 ;  /* 0x30000007ff137230 */ /* 0x000fe40000004100 */
[----:B------:R-:W-:Y:S01]  /*55b0*/  FMUL R14, R95, R2 ;  /* 0x000000025f0e7220 */ /* 0x000fe20000400000 */
[-C--:B------:R-:W-:Y:S01]  /*55c0*/  FFMA R92, R13, R0.reuse, R92 ;  /* 0x000000000d5c7223 */ /* 0x080fe2000000005c */
[----:B------:R-:W-:Y:S01]  /*55d0*/  FFMA R91, R15, R0, R12 ;  /* 0x000000000f5b7223 */ /* 0x000fe2000000000c */
[----:B---3--:R-:W-:-:S02]  /*55e0*/  HADD2.F32 R13, -RZ, R8.H0_H0 ;  /* 0x20000008ff0d7230 */ /* 0x008fc40000004100 */
[-C--:B------:R-:W-:Y:S01]  /*55f0*/  FFMA R94, R17, R0.reuse, R94 ;  /* 0x00000000115e7223 */ /* 0x080fe2000000005e */
[----:B------:R-:W-:Y:S02]  /*5600*/  HADD2.F32 R15, -RZ, R8.H1_H1 ;  /* 0x30000008ff0f7230 */ /* 0x000fe40000004100 */
[----:B------:R-:W-:Y:S01]  /*5610*/  FFMA R93, R19, R0, R14 ;  /* 0x00000000135d7223 */ /* 0x000fe2000000000e */
        /* <DEDUP_REMOVED lines=8> */
[----:B------:R-:W-:-:S02]  /*56a0*/  HADD2.F32 R13, -RZ, R10.H0_H0 ;  /* 0x2000000aff0d7230 */ /* 0x000fc40000004100 */
        /* <DEDUP_REMOVED lines=10> */
[-C--:B------:R-:W-:Y:S01]  /*5750*/  FFMA R12, R15, R0.reuse, R12 ;  /* 0x000000000f0c7223 */ /* 0x080fe2000000000c */
[-C--:B------:R-:W-:Y:S01]  /*5760*/  FFMA R17, R17, R0.reuse, R102 ;  /* 0x0000000011117223 */ /* 0x080fe20000000066 */
[----:B------:R-:W-:Y:S01]  /*5770*/  FFMA R14, R19, R0, R14 ;  /* 0x00000000130e7223 */ /* 0x000fe2000000000e */
[----:B------:R-:W-:Y:S01]  /*5780*/  F2FP.F16.F32.PACK_AB R89, R89, R90 ;  /* 0x0000005a5959723e */ /* 0x000fe200000000ff */
[----:B------:R-:W-:Y:S05]  /*5790*/  WARPSYNC.ALL ;  /* 0x0000000000007948 */ /* 0x000fea0003800000 */
[----:B------:R-:W-:Y:S01]  /*57a0*/  F2FP.F16.F32.PACK_AB R97, R97, R98 ;  /* 0x000000626161723e */ /* 0x000fe200000000ff */
[----:B------:R-:W-:Y:S01]  /*57b0*/  BSSY B0, `(.L_x_60) ;  /* 0x000001a000007945 */ /* 0x000fe20003800000 */
[----:B------:R-:W-:-:S02]  /*57c0*/  F2FP.F16.F32.PACK_AB R90, R91, R92 ;  /* 0x0000005c5b5a723e */ /* 0x000fc400000000ff */
[----:B------:R-:W-:Y:S02]  /*57d0*/  F2FP.F16.F32.PACK_AB R98, R12, R13 ;  /* 0x0000000d0c62723e */ /* 0x000fe400000000ff */
[----:B------:R-:W-:Y:S02]  /*57e0*/  F2FP.F16.F32.PACK_AB R88, R21, R88 ;  /* 0x000000581558723e */ /* 0x000fe400000000ff */
[----:B------:R-:W-:Y:S02]  /*57f0*/  F2FP.F16.F32.PACK_AB R91, R93, R94 ;  /* 0x0000005e5d5b723e */ /* 0x000fe400000000ff */
[----:B------:R-:W-:Y:S02]  /*5800*/  LEA R12, R23, UR47, 0x1 ;  /* 0x0000002f170c7c11 */ /* 0x000fe4000f8e08ff */
[----:B------:R-:W-:Y:S02]  /*5810*/  F2FP.F16.F32.PACK_AB R96, R95, R96 ;  /* 0x000000605f60723e */ /* 0x000fe400000000ff */
[----:B------:R-:W-:Y:S01]  /*5820*/  F2FP.F16.F32.PACK_AB R99, R14, R17 ;  /* 0x000000110e63723e */ /* 0x000fe200000000ff */
[----:B------:R1:W-:Y:S04]  /*5830*/  STSM.16.MT88.4 [R12+0x30000], R88 ;  /* 0x030000580c007844 */ /* 0x0003e80000004200 */
[----:B------:R1:W-:Y:S01]  /*5840*/  STSM.16.MT88.4 [R12+0x30800], R96 ;  /* 0x030800600c007844 */ /* 0x0003e20000004200 */
[----:B------:R-:W-:Y:S01]  /*5850*/  @!PT LDS RZ, [RZ] ;  /* 0x00000000fffff984 */ /* 0x000fe20000000800 */
[----:B------:R-:W-:Y:S01]  /*5860*/  @!PT LDS RZ, [RZ] ;  /* 0x00000000fffff984 */ /* 0x000fe20000000800 */
[----:B------:R-:W-:Y:S01]  /*5870*/  @!PT LDS RZ, [RZ] ;  /* 0x00000000fffff984 */ /* 0x000fe20000000800 */
[----:B------:R-:W-:Y:S01]  /*5880*/  @!PT LDS RZ, [RZ] ;  /* 0x00000000fffff984 */ /* 0x000fe20000000800 */
[----:B------:R2:W-:Y:S06]  /*5890*/  MEMBAR.ALL.CTA ;  /* 0x0000000000007992 */ /* 0x0005ec0000008000 */
[----:B--2---:R-:W2:Y:S02]  /*58a0*/  FENCE.VIEW.ASYNC.S ;  /* 0x00000000000073c6 */ /* 0x004ea40000000000 */
[----:B--2---:R-:W-:Y:S06]  /*58b0*/  BAR.SYNC.DEFER_BLOCKING 0x1, 0x100 ;  /* 0x0044000000007b1d */ /* 0x004fec0000010000 */
[----:B------:R-:W-:Y:S05]  /*58c0*/  @!P2 BRA `(.L_x_61) ;  /* 0x000000000020a947 */ /* 0x000fea0003800000 */
[----:B------:R-:W-:Y:S02]  /*58d0*/  UIADD3 UR44, UR47, 0x30000, URZ ;  /* 0x000300002f2c7890 */ /* 0x000fe4000fffe03f */
[----:B------:R-:W-:Y:S02]  /*58e0*/  UIADD3 UR5, UR45, 0x40, URZ ;  /* 0x000000402d057890 */ /* 0x000fe4000fffe03f */
[----:B------:R-:W-:Y:S01]  /*58f0*/  UIADD3 UR4, UR47, 0x31000, URZ ;  /* 0x000310002f047890 */ /* 0x000fe2000fffe03f */
[----:B------:R-:W-:-:S04]  /*5900*/  UMOV UR6, UR46 ;  /* 0x0000002e00067c82 */ /* 0x000fc80008000000 */
[----:B------:R2:W-:Y:S04]  /*5910*/  UTMASTG.2D [UR44], [UR60] ;  /* 0x0000002c3c0073b5 */ /* 0x0005e80008008000 */
[----:B------:R2:W-:Y:S01]  /*5920*/  UTMASTG.2D [UR4], [UR60] ;  /* 0x000000043c0073b5 */ /* 0x0005e20008008000 */
[----:B------:R0:W-:Y:S01]  /*5930*/  UTMACMDFLUSH ;  /* 0x00000000000079b7 */ /* 0x0001e20000000000 */
[----:B--2---:R-:W-:-:S04]  /*5940*/  DEPBAR.LE SB0, 0x1 ;  /* 0x000080400000791a */ /* 0x004fc80000000000 */
.L_x_61:
[----:B------:R-:W-:Y:S05]  /*5950*/  BSYNC B0 ;  /* 0x0000000000007941 */ /* 0x000fea0003800000 */
.L_x_60:
[----:B------:R-:W-:Y:S01]  /*5960*/  BAR.SYNC.DEFER_BLOCKING 0x1, 0x100 ;  /* 0x0044000000007b1d */ /* 0x000fe20000010000 */
[----:B------:R-:W-:-:S13]  /*5970*/  ISETP.NE.AND P3, PT, RZ, UR36, PT ;  /* 0x00000024ff007c0c */ /* 0x000fda000bf65270 */
[----:B------:R-:W-:Y:S05]  /*5980*/  @!P3 BRA `(.L_x_62) ;  /* 0x000000000024b947 */ /* 0x000fea0003800000 */
[----:B------:R-:W-:Y:S05]  /*5990*/  @!P1 BRA `(.L_x_63) ;  /* 0x0000000000049947 */ /* 0x000fea0003800000 */
[----:B------:R-:W-:Y:S01]  /*59a0*/  BPT.TRAP 0x1 ;  /* 0x000000040000795c */ /* 0x000fe20000300000 */
.L_x_63:
[----:B------:R-:W-:Y:S02]  /*59b0*/  ULEA UR4, UR56, UR47, 0x3 ;  /* 0x0000002f38047291 */ /* 0x000fe4000f8e183f */
[----:B------:R-:W-:Y:S02]  /*59c0*/  UIADD3 UR56, UR56, 0x1, URZ ;  /* 0x0000000138387890 */ /* 0x000fe4000fffe03f */
[----:B------:R-:W-:Y:S02]  /*59d0*/  UIADD3 UR4, UR4, 0x384c0, URZ ;  /* 0x000384c004047890 */ /* 0x000fe4000fffe03f */
[----:B------:R-:W-:Y:S02]  /*59e0*/  UISETP.NE.AND UP0, UPT, UR56, 0x4, UPT ;  /* 0x000000043800788c */ /* 0x000fe4000bf05270 */
[----:B------:R-:W-:Y:S02]  /*59f0*/  UPRMT UR4, UR43, 0x654, UR4 ;  /* 0x000006542b047896 */ /* 0x000fe40008000004 */
[----:B------:R-:W-:-:S07]  /*5a00*/  USEL UR56, UR56, URZ, UP0 ;  /* 0x0000003f38387287 */ /* 0x000fce0008000000 */
[----:B------:R-:W-:Y:S05]  /*5a10*/  SYNCS.ARRIVE.TRANS64.RED.A1T0 RZ, [UR4], RZ ;  /* 0x000000ffffff79a7 */ /* 0x000fea0008100404 */
.L_x_62:
[----:B------:R-:W-:Y:S05]  /*5a20*/  @!P1 BRA `(.L_x_64) ;  /* 0x0000000000049947 */ /* 0x000fea0003800000 */
[----:B------:R-:W-:Y:S01]  /*5a30*/  BPT.TRAP 0x1 ;  /* 0x000000040000795c */ /* 0x000fe20000300000 */
.L_x_64:
[----:B------:R-:W2:Y:S02]  /*5a40*/  SYNCS.PHASECHK.TRANS64.TRYWAIT P3, [UR47+0x384a8], R3 ;  /* 0x0384a803ff0075a7 */ /* 0x000ea4000806016f */
[----:B--2---:R-:W-:Y:S05]  /*5a50*/  @!P3 BRA `(.L_x_65) ;  /* 0x000000900030b947 */ /* 0x004fea0003800000 */
.L_x_265:
[----:B------:R-:W-:Y:S05]  /*5a60*/  @P0 WARPSYNC.ALL ;  /* 0x0000000000000948 */ /* 0x000fea0003800000 */
[----:B------:R-:W2:Y:S01]  /*5a70*/  @P0 LDSM.16.MT88.4 R4, [R12+0x32000] ;  /* 0x032000000c04083b */ /* 0x000ea20000004200 */
[-C--:B------:R-:W-:Y:S01]  /*5a80*/  FMUL R13, R24, R2.reuse ;  /* 0x00000002180d7220 */ /* 0x080fe20000400000 */
[-C--:B------:R-:W-:Y:S01]  /*5a90*/  FMUL R25, R25, R2.reuse ;  /* 0x0000000219197220 */ /* 0x080fe20000400000 */
[-C--:B------:R-:W-:Y:S01]  /*5aa0*/  FMUL R15, R26, R2.reuse ;  /* 0x000000021a0f7220 */ /* 0x080fe20000400000 */
[----:B------:R-:W3:Y:S01]  /*5ab0*/  @P0 LDSM.16.MT88.4 R8, [R12+0x32800] ;  /* 0x032800000c08083b */ /* 0x000ee20000004200 */
[-C--:B------:R-:W-:Y:S01]  /*5ac0*/  FMUL R27, R27, R2.reuse ;  /* 0x000000021b1b7220 */ /* 0x080fe20000400000 */
        /* <DEDUP_REMOVED lines=8> */
[----:B------:R-:W-:Y:S01]  /*5b50*/  FMUL R39, R39, R2 ;  /* 0x0000000227277220 */ /* 0x000fe20000400000 */
[----:B------:R-:W-:Y:S05]  /*5b60*/  WARPSYNC.ALL ;  /* 0x0000000000007948 */ /* 0x000fea0003800000 */
[----:B------:R-:W-:Y:S01]  /*5b70*/  BSSY B0, `(.L_x_66) ;  /* 0x0000040000007945 */ /* 0x000fe20003800000 */
[----:B--2---:R-:W-:-:S02]  /*5b80*/  HADD2.F32 R14, -RZ, R4.H0_H0 ;  /* 0x20000004ff0e7230 */ /* 0x004fc40000004100 */
[----:B------:R-:W-:Y:S02]  /*5b90*/  HADD2.F32 R16, -RZ, R4.H1_H1 ;  /* 0x30000004ff107230 */ /* 0x000fe40000004100 */
[--C-:B------:R-:W-:Y:S02]  /*5ba0*/  HADD2.F32 R18, -RZ, R5.reuse.H0_H0 ;  /* 0x20000005ff127230 */ /* 0x100fe40000004100 */
[-C--:B------:R-:W-:Y:S01]  /*5bb0*/  FFMA R13, R14, R0.reuse, R13 ;  /* 0x000000000e0d7223 */ /* 0x080fe2000000000d */
[----:B------:R-:W-:Y:S02]  /*5bc0*/  HADD2.F32 R20, -RZ, R5.H1_H1 ;  /* 0x30000005ff147230 */ /* 0x000fe40000004100 */
[-C--:B------:R-:W-:Y:S01]  /*5bd0*/  FFMA R14, R16, R0.reuse, R25 ;  /* 0x00000000100e7223 */ /* 0x080fe20000000019 */
[----:B------:R-:W-:Y:S02]  /*5be0*/  HADD2.F32 R24, -RZ, R7.H0_H0 ;  /* 0x20000007ff187230 */ /* 0x000fe40000004100 */
[----:B------:R-:W-:Y:S01]  /*5bf0*/  FFMA R15, R18, R0, R15 ;  /* 0x00000000120f7223 */ /* 0x000fe2000000000f */
[----:B------:R-:W-:-:S02]  /*5c00*/  HADD2.F32 R18, -RZ, R6.H0_H0 ;  /* 0x20000006ff127230 */ /* 0x000fc40000004100 */
[-C--:B------:R-:W-:Y:S01]  /*5c10*/  FFMA R16, R20, R0.reuse, R27 ;  /* 0x0000000014107223 */ /* 0x080fe2000000001b */
[----:B------:R-:W-:Y:S02]  /*5c20*/  HADD2.F32 R20, -RZ, R6.H1_H1 ;  /* 0x30000006ff147230 */ /* 0x000fe40000004100 */
[-C--:B------:R-:W-:Y:S01]  /*5c30*/  FFMA R19, R24, R0.reuse, R19 ;  /* 0x0000000018137223 */ /* 0x080fe20000000013 */
[----:B------:R-:W-:Y:S02]  /*5c40*/  HADD2.F32 R26, -RZ, R7.H1_H1 ;  /* 0x30000007ff1a7230 */ /* 0x000fe40000004100 */
[-C--:B------:R-:W-:Y:S01]  /*5c50*/  FFMA R17, R18, R0.reuse, R17 ;  /* 0x0000000012117223 */ /* 0x080fe20000000011 */
[----:B---3--:R-:W-:Y:S02]  /*5c60*/  HADD2.F32 R24, -RZ, R8.H0_H0 ;  /* 0x20000008ff187230 */ /* 0x008fe40000004100 */
[----:B------:R-:W-:Y:S01]  /*5c70*/  FFMA R18, R20, R0, R29 ;  /* 0x0000000014127223 */ /* 0x000fe2000000001d */
[----:B------:R-:W-:-:S02]  /*5c80*/  HADD2.F32 R28, -RZ, R9.H0_H0 ;  /* 0x20000009ff1c7230 */ /* 0x000fc40000004100 */
[----:B------:R-:W-:Y:S01]  /*5c90*/  FFMA R20, R26, R0, R31 ;  /* 0x000000001a147223 */ /* 0x000fe2000000001f */
[----:B------:R-:W-:Y:S02]  /*5ca0*/  HADD2.F32 R26, -RZ, R8.H1_H1 ;  /* 0x30000008ff1a7230 */ /* 0x000fe40000004100 */
[----:B------:R-:W-:Y:S01]  /*5cb0*/  FMUL R25, R34, R2 ;  /* 0x0000000222197220 */ /* 0x000fe20000400000 */
[----:B------:R-:W-:Y:S02]  /*5cc0*/  HADD2.F32 R30, -RZ, R9.H1_H1 ;  /* 0x30000009ff1e7230 */ /* 0x000fe40000004100 */
[----:B------:R-:W-:Y:S01]  /*5cd0*/  FFMA R21, R24, R0, R21 ;  /* 0x0000000018157223 */ /* 0x000fe20000000015 */
[----:B------:R-:W-:Y:S01]  /*5ce0*/  FMUL R27, R36, R2 ;  /* 0x00000002241b7220 */ /* 0x000fe20000400000 */
[-C--:B------:R-:W-:Y:S01]  /*5cf0*/  FFMA R24, R26, R0.reuse, R33 ;  /* 0x000000001a187223 */ /* 0x080fe20000000021 */
[-C--:B------:R-:W-:Y:S01]  /*5d00*/  FFMA R25, R28, R0.reuse, R25 ;  /* 0x000000001c197223 */ /* 0x080fe20000000019 */
[----:B------:R-:W-:Y:S01]  /*5d10*/  FFMA R26, R30, R0, R35 ;  /* 0x000000001e1a7223 */ /* 0x000fe20000000023 */
[----:B------:R-:W-:-:S02]  /*5d20*/  HADD2.F32 R28, -RZ, R10.H0_H0 ;  /* 0x2000000aff1c7230 */ /* 0x000fc40000004100 */
[----:B------:R-:W-:Y:S01]  /*5d30*/  FMUL R29, R38, R2 ;  /* 0x00000002261d7220 */ /* 0x000fe20000400000 */
[----:B------:R-:W-:Y:S01]  /*5d40*/  HADD2.F32 R30, -RZ, R10.H1_H1 ;  /* 0x3000000aff1e7230 */ /* 0x000fe20000004100 */
[----:B------:R-:W-:Y:S01]  /*5d50*/  F2FP.F16.F32.PACK_AB R33, R16, R15 ;  /* 0x0000000f1021723e */ /* 0x000fe200000000ff */
[--C-:B------:R-:W-:Y:S02]  /*5d60*/  HADD2.F32 R32, -RZ, R11.reuse.H0_H0 ;  /* 0x2000000bff207230 */ /* 0x100fe40000004100 */
[-C--:B------:R-:W-:Y:S01]  /*5d70*/  FFMA R27, R28, R0.reuse, R27 ;  /* 0x000000001c1b7223 */ /* 0x080fe2000000001b */
[----:B------:R-:W-:Y:S02]  /*5d80*/  HADD2.F32 R34, -RZ, R11.H1_H1 ;  /* 0x3000000bff227230 */ /* 0x000fe40000004100 */
[-C--:B------:R-:W-:Y:S01]  /*5d90*/  FFMA R28, R30, R0.reuse, R37 ;  /* 0x000000001e1c7223 */ /* 0x080fe20000000025 */
[----:B------:R-:W-:Y:S01]  /*5da0*/  F2FP.F16.F32.PACK_AB R25, R26, R25 ;  /* 0x000000191a19723e */ /* 0x000fe200000000ff */
[-C--:B------:R-:W-:Y:S01]  /*5db0*/  FFMA R29, R32, R0.reuse, R29 ;  /* 0x00000000201d7223 */ /* 0x080fe2000000001d */
[----:B------:R-:W-:Y:S01]  /*5dc0*/  F2FP.F16.F32.PACK_AB R32, R14, R13 ;  /* 0x0000000d0e20723e */ /* 0x000fe200000000ff */
[----:B------:R-:W-:Y:S01]  /*5dd0*/  FFMA R30, R34, R0, R39 ;  /* 0x00000000221e7223 */ /* 0x000fe20000000027 */
[----:B------:R-:W-:-:S02]  /*5de0*/  F2FP.F16.F32.PACK_AB R34, R18, R17 ;  /* 0x000000111222723e */ /* 0x000fc400000000ff */
[----:B------:R-:W-:Y:S02]  /*5df0*/  F2FP.F16.F32.PACK_AB R35, R20, R19 ;  /* 0x000000131423723e */ /* 0x000fe400000000ff */
[----:B------:R-:W-:Y:S02]  /*5e00*/  F2FP.F16.F32.PACK_AB R26, R28, R27 ;  /* 0x0000001b1c1a723e */ /* 0x000fe400000000ff */
[----:B------:R-:W-:Y:S01]  /*5e10*/  F2FP.F16.F32.PACK_AB R24, R24, R21 ;  /* 0x000000151818723e */ /* 0x000fe200000000ff */
[----:B------:R2:W-:Y:S01]  /*5e20*/  STSM.16.MT88.4 [R12+0x32000], R32 ;  /* 0x032000200c007844 */ /* 0x0005e20000004200 */
[----:B------:R-:W-:-:S05]  /*5e30*/  F2FP.F16.F32.PACK_AB R27, R30, R29 ;  /* 0x0000001d1e1b723e */ /* 0x000fca00000000ff */
[----:B------:R2:W-:Y:S01]  /*5e40*/  STSM.16.MT88.4 [R12+0x32800], R24 ;  /* 0x032800180c007844 */ /* 0x0005e20000004200 */
[----:B------:R-:W-:Y:S01]  /*5e50*/  @!PT LDS RZ, [RZ] ;  /* 0x00000000fffff984 */ /* 0x000fe20000000800 */
[----:B------:R-:W-:Y:S01]  /*5e60*/  @!PT LDS RZ, [RZ] ;  /* 0x00000000fffff984 */ /* 0x000fe20000000800 */
[----:B------:R-:W-:Y:S01]  /*5e70*/  @!PT LDS RZ, [RZ] ;  /* 0x00000000fffff984 */ /* 0x000fe20000000800 */
[----:B------:R-:W-:Y:S01]  /*5e80*/  @!PT LDS RZ, [RZ] ;  /* 0x00000000fffff984 */ /* 0x000fe20000000800 */
[----:B------:R3:W-:Y:S06]  /*5e90*/  MEMBAR.ALL.CTA ;  /* 0x0000000000007992 */ /* 0x0007ec0000008000 */
[----:B---3--:R-:W3:Y:S02]  /*5ea0*/  FENCE.VIEW.ASYNC.S ;  /* 0x00000000000073c6 */ /* 0x008ee40000000000 */
[----:B---3--:R-:W-:Y:S06]  /*5eb0*/  BAR.SYNC.DEFER_BLOCKING 0x1, 0x100 ;  /* 0x0044000000007b1d */ /* 0x008fec0000010000 */
[----:B------:R-:W-:Y:S05]  /*5ec0*/  @!P2 BRA `(.L_x_67) ;  /* 0x000000000028a947 */ /* 0x000fea0003800000 */
[----:B------:R-:W-:Y:S02]  /*5ed0*/  UIADD3 UR5, UR45, 0x80, URZ ;  /* 0x000000802d057890 */ /* 0x000fe4000fffe03f */
[----:B------:R-:W-:Y:S02]  /*5ee0*/  UIADD3 UR4, UR47, 0x32000, URZ ;  /* 0x000320002f047890 */ /* 0x000fe4000fffe03f */
[----:B------:R-:W-:Y:S02]  /*5ef0*/  UIADD3 UR9, UR45, 0xc0, URZ ;  /* 0x000000c02d097890 */ /* 0x000fe4000fffe03f */
[----:B------:R-:W-:Y:S01]  /*5f00*/  UIADD3 UR8, UR47, 0x33000, URZ ;  /* 0x000330002f087890 */ /* 0x000fe2000fffe03f */
[----:B------:R-:W-:Y:S01]  /*5f10*/  UMOV UR6, UR46 ;  /* 0x0000002e00067c82 */ /* 0x000fe20008000000 */
[----:B------:R-:W-:-:S03]  /*5f20*/  UMOV UR10, UR46 ;  /* 0x0000002e000a7c82 */ /* 0x000fc60008000000 */
[----:B------:R3:W-:Y:S04]  /*5f30*/  UTMASTG.2D [UR4], [UR60] ;  /* 0x000000043c0073b5 */ /* 0x0007e80008008000 */
[----:B------:R3:W-:Y:S01]  /*5f40*/  UTMASTG.2D [UR8], [UR60] ;  /* 0x000000083c0073b5 */ /* 0x0007e20008008000 */
[----:B------:R0:W-:Y:S01]  /*5f50*/  UTMACMDFLUSH ;  /* 0x00000000000079b7 */ /* 0x0001e20000000000 */
[----:B---3--:R-:W-:-:S04]  /*5f60*/  DEPBAR.LE SB0, 0x1 ;  /* 0x000080400000791a */ /* 0x008fc80000000000 */
.L_x_67:
[----:B------:R-:W-:Y:S05]  /*5f70*/  BSYNC B0 ;  /* 0x0000000000007941 */ /* 0x000fea0003800000 */
.L_x_66:
[----:B------:R-:W-:Y:S06]  /*5f80*/  BAR.SYNC.DEFER_BLOCKING 0x1, 0x100 ;  /* 0x0044000000007b1d */ /* 0x000fec0000010000 */
[----:B------:R-:W-:Y:S05]  /*5f90*/  @!P1 BRA `(.L_x_68) ;  /* 0x0000000000049947 */ /* 0x000fea0003800000 */
[----:B------:R-:W-:Y:S01]  /*5fa0*/  BPT.TRAP 0x1 ;  /* 0x000000040000795c */ /* 0x000fe20000300000 */
.L_x_68:
[----:B------:R-:W-:-:S04]  /*5fb0*/  ULEA UR4, UR56, UR47, 0x3 ;  /* 0x0000002f38047291 */ /* 0x000fc8000f8e183f */
[----:B------:R-:W-:-:S04]  /*5fc0*/  UIADD3 UR4, UR4, 0x384c0, URZ ;  /* 0x000384c004047890 */ /* 0x000fc8000fffe03f */
[----:B------:R-:W-:-:S09]  /*5fd0*/  UPRMT UR4, UR43, 0x654, UR4 ;  /* 0x000006542b047896 */ /* 0x000fd20008000004 */
[----:B------:R-:W-:Y:S01]  /*5fe0*/  SYNCS.ARRIVE.TRANS64.RED.A1T0 RZ, [UR4], RZ ;  /* 0x000000ffffff79a7 */ /* 0x000fe20008100404 */
[----:B------:R-:W-:Y:S05]  /*5ff0*/  @!P1 BRA `(.L_x_69) ;  /* 0x0000000000049947 */ /* 0x000fea0003800000 */
[----:B------:R-:W-:Y:S01]  /*6000*/  BPT.TRAP 0x1 ;  /* 0x000000040000795c */ /* 0x000fe20000300000 */
.L_x_69:
[----:B------:R-:W3:Y:S02]  /*6010*/  SYNCS.PHASECHK.TRANS64.TRYWAIT P3, [UR47+0x384b0], R3 ;  /* 0x0384b003ff0075a7 */ /* 0x000ee4000806016f */
[----:B---3--:R-:W-:Y:S05]  /*6020*/  @!P3 BRA `(.L_x_70) ;  /* 0x0000008800d4b947 */ /* 0x008fea0003800000 */
.L_x_266:
[----:B------:R-:W-:Y:S05]  /*6030*/  @P0 WARPSYNC.ALL ;  /* 0x0000000000000948 */ /* 0x000fea0003800000 */
[----:B------:R-:W3:Y:S01]  /*6040*/  @P0 LDSM.16.MT88.4 R4, [R12+0x34000] ;  /* 0x034000000c04083b */ /* 0x000ee20000004200 */
[-C--:B------:R-:W-:Y:S01]  /*6050*/  FMUL R13, R104, R2.reuse ;  /* 0x00000002680d7220 */ /* 0x080fe20000400000 */
[-C--:B------:R-:W-:Y:S01]  /*6060*/  FMUL R105, R105, R2.reuse ;  /* 0x0000000269697220 */ /* 0x080fe20000400000 */
[-C--:B------:R-:W-:Y:S01]  /*6070*/  FMUL R15, R106, R2.reuse ;  /* 0x000000026a0f7220 */ /* 0x080fe20000400000 */
[----:B------:R-:W4:Y:S01]  /*6080*/  @P0 LDSM.16.MT88.4 R8, [R12+0x34800] ;  /* 0x034800000c08083b */ /* 0x000f220000004200 */
[-C--:B------:R-:W-:Y:S01]  /*6090*/  FMUL R107, R107, R2.reuse ;  /* 0x000000026b6b7220 */ /* 0x080fe20000400000 */
[-C--:B------:R-:W-:Y:S01]  /*60a0*/  FMUL R17, R108, R2.reuse ;  /* 0x000000026c117220 */ /* 0x080fe20000400000 */
[-C--:B------:R-:W-:Y:S01]  /*60b0*/  FMUL R109, R109, R2.reuse ;  /* 0x000000026d6d7220 */ /* 0x080fe20000400000 */
[-C--:B------:R-:W-:Y:S01]  /*60c0*/  FMUL R19, R110, R2.reuse ;  /* 0x000000026e137220 */ /* 0x080fe20000400000 */
[-C--:B------:R-:W-:Y:S01]  /*60d0*/  FMUL R111, R111, R2.reuse ;  /* 0x000000026f6f7220 */ /* 0x080fe20000400000 */
[-C--:B------:R-:W-:Y:S01]  /*60e0*/  FMUL R21, R112, R2.reuse ;  /* 0x0000000270157220 */ /* 0x080fe20000400000 */
[-C--:B------:R-:W-:Y:S01]  /*60f0*/  FMUL R113, R113, R2.reuse ;  /* 0x0000000271717220 */ /* 0x080fe20000400000 */
[-C--:B--2---:R-:W-:Y:S01]  /*6100*/  FMUL R25, R114, R2.reuse ;  /* 0x0000000272197220 */ /* 0x084fe20000400000 */
[-C--:B------:R-:W-:Y:S01]  /*6110*/  FMUL R115, R115, R2.reuse ;  /* 0x0000000273737220 */ /* 0x080fe20000400000 */
[-C--:B------:R-:W-:Y:S01]  /*6120*/  FMUL R27, R116, R2.reuse ;  /* 0x00000002741b7220 */ /* 0x080fe20000400000 */
[-C--:B------:R-:W-:Y:S01]  /*6130*/  FMUL R117, R117, R2.reuse ;  /* 0x0000000275757220 */ /* 0x080fe20000400000 */
[-C--:B------:R-:W-:Y:S01]  /*6140*/  FMUL R29, R118, R2.reuse ;  /* 0x00000002761d7220 */ /* 0x080fe20000400000 */
[----:B------:R-:W-:Y:S01]  /*6150*/  FMUL R119, R119, R2 ;  /* 0x0000000277777220 */ /* 0x000fe20000400000 */
[----:B------:R-:W-:Y:S05]  /*6160*/  WARPSYNC.ALL ;  /* 0x0000000000007948 */ /* 0x000fea0003800000 */
[----:B------:R-:W-:Y:S01]  /*6170*/  BSSY B0, `(.L_x_71) ;  /* 0x000003d000007945 */ /* 0x000fe20003800000 */
[----:B---3--:R-:W-:-:S02]  /*6180*/  HADD2.F32 R14, -RZ, R4.H0_H0 ;  /* 0x20000004ff0e7230 */ /* 0x008fc40000004100 */
        /* <DEDUP_REMOVED lines=13> */
[----:B----4-:R-:W-:Y:S02]  /*6260*/  HADD2.F32 R24, -RZ, R8.H0_H0 ;  /* 0x20000008ff187230 */ /* 0x010fe40000004100 */
[----:B------:R-:W-:Y:S01]  /*6270*/  FFMA R18, R20, R0, R109 ;  /* 0x0000000014127223 */ /* 0x000fe2000000006d */
[----:B------:R-:W-:-:S02]  /*6280*/  HADD2.F32 R28, -RZ, R9.H0_H0 ;  /* 0x20000009ff1c7230 */ /* 0x000fc40000004100 */
[-C--:B------:R-:W-:Y:S01]  /*6290*/  FFMA R20, R26, R0.reuse, R111 ;  /* 0x000000001a147223 */ /* 0x080fe2000000006f */
[----:B------:R-:W-:Y:S02]  /*62a0*/  HADD2.F32 R26, -RZ, R8.H1_H1 ;  /* 0x30000008ff1a7230 */ /* 0x000fe40000004100 */
        /* <DEDUP_REMOVED lines=41> */
.L_x_72:
[----:B------:R-:W-:Y:S05]  /*6540*/  BSYNC B0 ;  /* 0x0000000000007941 */ /* 0x000fea0003800000 */
.L_x_71:
[----:B------:R-:W-:Y:S06]  /*6550*/  BAR.SYNC.DEFER_BLOCKING 0x1, 0x100 ;  /* 0x0044000000007b1d */ /* 0x000fec0000010000 */
[----:B------:R-:W-:Y:S05]  /*6560*/  @!P1 BRA `(.L_x_73) ;  /* 0x0000000000049947 */ /* 0x000fea0003800000 */
[----:B------:R-:W-:Y:S01]  /*6570*/  BPT.TRAP 0x1 ;  /* 0x000000040000795c */ /* 0x000fe20000300000 */
.L_x_73:
[----:B------:R-:W-:-:S04]  /*6580*/  UIADD3 UR56, UR56, 0x1, URZ ;  /* 0x0000000138387890 */ /* 0x000fc8000fffe03f */
[----:B------:R-:W-:-:S04]  /*6590*/  UISETP.NE.AND UP0, UPT, UR56, 0x4, UPT ;  /* 0x000000043800788c */ /* 0x000fc8000bf05270 */
[----:B------:R-:W-:-:S04]  /*65a0*/  USEL UR56, UR56, URZ, UP0 ;  /* 0x0000003f38387287 */ /* 0x000fc80008000000 */
[----:B------:R-:W-:-:S04]  /*65b0*/  ULEA UR4, UR56, UR47, 0x3 ;  /* 0x0000002f38047291 */ /* 0x000fc8000f8e183f */
[----:B------:R-:W-:-:S04]  /*65c0*/  UIADD3 UR4, UR4, 0x384c0, URZ ;  /* 0x000384c004047890 */ /* 0x000fc8000fffe03f */
[----:B------:R-:W-:-:S09]  /*65d0*/  UPRMT UR4, UR43, 0x654, UR4 ;  /* 0x000006542b047896 */ /* 0x000fd20008000004 */
[----:B------:R-:W-:Y:S01]  /*65e0*/  SYNCS.ARRIVE.TRANS64.RED.A1T0 RZ, [UR4], RZ ;  /* 0x000000ffffff79a7 */ /* 0x000fe20008100404 */
[----:B------:R-:W-:Y:S05]  /*65f0*/  @!P1 BRA `(.L_x_74) ;  /* 0x0000000000049947 */ /* 0x000fea0003800000 */
[----:B------:R-:W-:Y:S01]  /*6600*/  BPT.TRAP 0x1 ;  /* 0x000000040000795c */ /* 0x000fe20000300000 */
.L_x_74:
[----:B------:R-:W3:Y:S02]  /*6610*/  SYNCS.PHASECHK.TRANS64.TRYWAIT P3, [UR47+0x384b8], R3 ;  /* 0x0384b803ff0075a7 */ /* 0x000ee4000806016f */
[----:B---3--:R-:W-:Y:S05]  /*6620*/  @!P3 BRA `(.L_x_75) ;  /* 0x00000084006cb947 */ /* 0x008fea0003800000 */
.L_x_267:
[----:B------:R-:W-:Y:S05]  /*6630*/  @P0 WARPSYNC.ALL ;  /* 0x0000000000000948 */ /* 0x000fea0003800000 */
[----:B------:R-:W4:Y:S01]  /*6640*/  @P0 LDSM.16.MT88.4 R4, [R12+0x36000] ;  /* 0x036000000c04083b */ /* 0x000f220000004200 */
[-C--:B---3--:R-:W-:Y:S01]  /*6650*/  FMUL R3, R40, R2.reuse ;  /* 0x0000000228037220 */ /* 0x088fe20000400000 */
        /* <DEDUP_REMOVED lines=15> */
[----:B------:R-:W-:Y:S01]  /*6750*/  FMUL R55, R55, R2 ;  /* 0x0000000237377220 */ /* 0x000fe20000400000 */
[----:B------:R-:W-:Y:S05]  /*6760*/  WARPSYNC.ALL ;  /* 0x0000000000007948 */ /* 0x000fea0003800000 */
[----:B------:R-:W-:Y:S01]  /*6770*/  BSSY B0, `(.L_x_76) ;  /* 0x000003d000007945 */ /* 0x000fe20003800000 */
[----:B----4-:R-:W-:-:S02]  /*6780*/  HADD2.F32 R14, -RZ, R4.H0_H0 ;  /* 0x20000004ff0e7230 */ /* 0x010fc40000004100 */
        /* <DEDUP_REMOVED lines=38> */
[----:B------:R-:W-:Y:S02]  /*69f0*/  F2FP.F16.F32.PACK_AB R18, R28, R25 ;  /* 0x000000191c12723e */ /* 0x000fe400000000ff */
        /* <DEDUP_REMOVED lines=13> */
[----:B------:R-:W-:Y:S02]  /*6ad0*/  UIADD3 UR9, UR45, 0xc0, URZ ;  /* 0x000000c02d097890 */ /* 0x000fe4000fffe03f */
[----:B------:R-:W-:Y:S01]  /*6ae0*/  UIADD3 UR8, UR47, 0x37000, URZ ;  /* 0x000370002f087890 */ /* 0x000fe2000fffe03f */
[----:B------:R-:W-:-:S04]  /*6af0*/  UMOV UR10, UR6 ;  /* 0x00000006000a7c82 */ /* 0x000fc80008000000 */
[----:B------:R3:W-:Y:S04]  /*6b00*/  UTMASTG.2D [UR4], [UR60] ;  /* 0x000000043c0073b5 */ /* 0x0007e80008008000 */
[----:B------:R3:W-:Y:S01]  /*6b10*/  UTMASTG.2D [UR8], [UR60] ;  /* 0x000000083c0073b5 */ /* 0x0007e20008008000 */
[----:B------:R0:W-:Y:S01]  /*6b20*/  UTMACMDFLUSH ;  /* 0x00000000000079b7 */ /* 0x0001e20000000000 */
[----:B---3--:R-:W-:-:S04]  /*6b30*/  DEPBAR.LE SB0, 0x1 ;  /* 0x000080400000791a */ /* 0x008fc80000000000 */
.L_x_77:
[----:B------:R-:W-:Y:S05]  /*6b40*/  BSYNC B0 ;  /* 0x0000000000007941 */ /* 0x000fea0003800000 */
.L_x_76:
[----:B------:R-:W-:Y:S06]  /*6b50*/  BAR.SYNC.DEFER_BLOCKING 0x1, 0x100 ;  /* 0x0044000000007b1d */ /* 0x000fec0000010000 */
[----:B------:R-:W-:Y:S05]  /*6b60*/  @!P1 BRA `(.L_x_78) ;  /* 0x0000000000049947 */ /* 0x000fea0003800000 */
[----:B------:R-:W-:Y:S01]  /*6b70*/  BPT.TRAP 0x1 ;  /* 0x000000040000795c */ /* 0x000fe20000300000 */
.L_x_78:
        /* <DEDUP_REMOVED lines=9> */
.L_x_79:
[----:B------:R-:W-:-:S04]  /*6c10*/  MOV R3, 0x1 ;  /* 0x0000000100037802 */ /* 0x000fc80000000f00 */
[----:B------:R-:W-:-:S04]  /*6c20*/  SHF.L.U32 R3, R3, 0x1f, RZ ;  /* 0x0000001f03037819 */ /* 0x000fc800000006ff */
[----:B------:R-:W3:Y:S02]  /*6c30*/  SYNCS.PHASECHK.TRANS64.TRYWAIT P3, [UR47+0x384a0], R3 ;  /* 0x0384a003ff0075a7 */ /* 0x000ee4000806016f */
[----:B---3--:R-:W-:Y:S05]  /*6c40*/  @!P3 BRA `(.L_x_80) ;  /* 0x0000007c00fcb947 */ /* 0x008fea0003800000 */
.L_x_268:
[----:B------:R-:W-:Y:S05]  /*6c50*/  @P0 WARPSYNC.ALL ;  /* 0x0000000000000948 */ /* 0x000fea0003800000 */
[----:B------:R-:W3:Y:S01]  /*6c60*/  @P0 LDSM.16.MT88.4 R4, [R12+0x30000] ;  /* 0x030000000c04083b */ /* 0x000ee20000004200 */
[-C--:B------:R-:W-:Y:S01]  /*6c70*/  FMUL R13, R120, R2.reuse ;  /* 0x00000002780d7220 */ /* 0x080fe20000400000 */
[-C--:B------:R-:W-:Y:S01]  /*6c80*/  FMUL R121, R121, R2.reuse ;  /* 0x0000000279797220 */ /* 0x080fe20000400000 */
[-C--:B------:R-:W-:Y:S01]  /*6c90*/  FMUL R15, R122, R2.reuse ;  /* 0x000000027a0f7220 */ /* 0x080fe20000400000 */
[----:B------:R-:W4:Y:S01]  /*6ca0*/  @P0 LDSM.16.MT88.4 R8, [R12+0x30800] ;  /* 0x030800000c08083b */ /* 0x000f220000004200 */
[-C--:B------:R-:W-:Y:S01]  /*6cb0*/  FMUL R123, R123, R2.reuse ;  /* 0x000000027b7b7220 */ /* 0x080fe20000400000 */
[-C--:B--2---:R-:W-:Y:S01]  /*6cc0*/  FMUL R17, R124, R2.reuse ;  /* 0x000000027c117220 */ /* 0x084fe20000400000 */
        /* <DEDUP_REMOVED lines=73> */
.L_x_82:
[----:B------:R-:W-:Y:S05]  /*7160*/  BSYNC B0 ;  /* 0x0000000000007941 */ /* 0x000fea0003800000 */
.L_x_81:
[----:B------:R-:W-:Y:S06]  /*7170*/  BAR.SYNC.DEFER_BLOCKING 0x1, 0x100 ;  /* 0x0044000000007b1d */ /* 0x000fec0000010000 */
[----:B------:R-:W-:Y:S05]  /*7180*/  @!P1 BRA `(.L_x_83) ;  /* 0x0000000000049947 */ /* 0x000fea0003800000 */
[----:B------:R-:W-:Y:S01]  /*7190*/  BPT.TRAP 0x1 ;  /* 0x000000040000795c */ /* 0x000fe20000300000 */
.L_x_83:
        /* <DEDUP_REMOVED lines=9> */
.L_x_84:
[----:B------:R-:W3:Y:S02]  /*7230*/  SYNCS.PHASECHK.TRANS64.TRYWAIT P3, [UR47+0x384a8], R3 ;  /* 0x0384a803ff0075a7 */ /* 0x000ee4000806016f */
[----:B---3--:R-:W-:Y:S05]  /*7240*/  @!P3 BRA `(.L_x_85) ;  /* 0x000000780094b947 */ /* 0x008fea0003800000 */
.L_x_269:
        /* <DEDUP_REMOVED lines=81> */
.L_x_87:
[----:B------:R-:W-:Y:S05]  /*7760*/  BSYNC B0 ;  /* 0x0000000000007941 */ /* 0x000fea0003800000 */
.L_x_86:
[----:B------:R-:W-:Y:S06]  /*7770*/  BAR.SYNC.DEFER_BLOCKING 0x1, 0x100 ;  /* 0x0044000000007b1d */ /* 0x000fec0000010000 */
[----:B------:R-:W-:Y:S05]  /*7780*/  @!P1 BRA `(.L_x_88) ;  /* 0x0000000000049947 */ /* 0x000fea0003800000 */
[----:B------:R-:W-:Y:S01]  /*7790*/  BPT.TRAP 0x1 ;  /* 0x000000040000795c */ /* 0x000fe20000300000 */
.L_x_88:
        /* <DEDUP_REMOVED lines=9> */
.L_x_89:
[----:B------:R-:W3:Y:S02]  /*7830*/  SYNCS.PHASECHK.TRANS64.TRYWAIT P3, [UR47+0x384b0], R3 ;  /* 0x0384b003ff0075a7 */ /* 0x000ee4000806016f */
[----:B---3--:R-:W-:Y:S05]  /*7840*/  @!P3 BRA `(.L_x_90) ;  /* 0x00000074002cb947 */ /* 0x008fea0003800000 */
.L_x_270:
[----:B------:R-:W-:Y:S05]  /*7850*/  @P0 WARPSYNC.ALL ;  /* 0x0000000000000948 */ /* 0x000fea0003800000 */
[----:B------:R-:W4:Y:S01]  /*7860*/  @P0 LDSM.16.MT88.4 R4, [R12+0x34000] ;  /* 0x034000000c04083b */ /* 0x000f220000004200 */
[-C--:B------:R-:W-:Y:S01]  /*7870*/  FMUL R15, R138, R2.reuse ;  /* 0x000000028a0f7220 */ /* 0x080fe20000400000 */
[-C--:B------:R-:W-:Y:S01]  /*7880*/  FMUL R139, R139, R2.reuse ;  /* 0x000000028b8b7220 */ /* 0x080fe20000400000 */
[-C--:B------:R-:W-:Y:S01]  /*7890*/  FMUL R17, R140, R2.reuse ;  /* 0x000000028c117220 */ /* 0x080fe20000400000 */
[----:B------:R-:W5:Y:S01]  /*78a0*/  @P0 LDSM.16.MT88.4 R8, [R12+0x34800] ;  /* 0x034800000c08083b */ /* 0x000f620000004200 */
        /* <DEDUP_REMOVED lines=21> */
[----:B-----5:R-:W-:Y:S02]  /*7a00*/  HADD2.F32 R26, -RZ, R8.H0_H0 ;  /* 0x20000008ff1a7230 */ /* 0x020fe40000004100 */
        /* <DEDUP_REMOVED lines=13> */
[----:B------:R-:W-:Y:S02]  /*7ae0*/  HADD2.F32 R28, -RZ, R10.H0_H0 ;  /* 0x2000000aff1c7230 */ /* 0x000fe40000004100 */
[-C--:B------:R-:W-:Y:S01]  /*7af0*/  FFMA R25, R30, R0.reuse, R25 ;  /* 0x000000001e197223 */ /* 0x080fe20000000019 */
[----:B------:R-:W-:Y:S02]  /*7b00*/  HADD2.F32 R14, -RZ, R4.H1_H1 ;  /* 0x30000004ff0e7230 */ /* 0x000fe40000004100 */
[----:B------:R-:W-:Y:S01]  /*7b10*/  FFMA R26, R26, R0, R147 ;  /* 0x000000001a1a7223 */ /* 0x000fe20000000093 */
[----:B------:R-:W-:-:S02]  /*7b20*/  HADD2.F32 R30, -RZ, R10.H1_H1 ;  /* 0x3000000aff1e7230 */ /* 0x000fc40000004100 */
[-C--:B------:R-:W-:Y:S01]  /*7b30*/  FFMA R27, R28, R0.reuse, R27 ;  /* 0x000000001c1b7223 */ /* 0x080fe2000000001b */
        /* <DEDUP_REMOVED lines=34> */
.L_x_92:
[----:B------:R-:W-:Y:S05]  /*7d60*/  BSYNC B0 ;  /* 0x0000000000007941 */ /* 0x000fea0003800000 */
.L_x_91:
[----:B------:R-:W-:Y:S06]  /*7d70*/  BAR.SYNC.DEFER_BLOCKING 0x1, 0x100 ;  /* 0x0044000000007b1d */ /* 0x000fec0000010000 */
[----:B------:R-:W-:Y:S05]  /*7d80*/  @!P1 BRA `(.L_x_93) ;  /* 0x0000000000049947 */ /* 0x000fea0003800000 */
[----:B------:R-:W-:Y:S01]  /*7d90*/  BPT.TRAP 0x1 ;  /* 0x000000040000795c */ /* 0x000fe20000300000 */
.L_x_93:
        /* <DEDUP_REMOVED lines=9> */
.L_x_94:
[----:B------:R-:W3:Y:S02]  /*7e30*/  SYNCS.PHASECHK.TRANS64.TRYWAIT P3, [UR47+0x384b8], R3 ;  /* 0x0384b803ff0075a7 */ /* 0x000ee4000806016f */
[----:B---3--:R-:W-:Y:S05]  /*7e40*/  @!P3 BRA `(.L_x_95) ;  /* 0x0000006c00c4b947 */ /* 0x008fea0003800000 */
.L_x_271:
[----:B------:R-:W-:Y:S05]  /*7e50*/  @P0 WARPSYNC.ALL ;  /* 0x0000000000000948 */ /* 0x000fea0003800000 */
[----:B------:R-:W4:Y:S01]  /*7e60*/  @P0 LDSM.16.MT88.4 R4, [R12+0x36000] ;  /* 0x036000000c04083b */ /* 0x000f220000004200 */
[-C--:B------:R-:W-:Y:S01]  /*7e70*/  FMUL R80, R80, R2.reuse ;  /* 0x0000000250507220 */ /* 0x080fe20000400000 */
[-C--:B--2---:R-:W-:Y:S01]  /*7e80*/  FMUL R24, R81, R2.reuse ;  /* 0x0000000251187220 */ /* 0x084fe20000400000 */
[-C--:B------:R-:W-:Y:S01]  /*7e90*/  FMUL R72, R72, R2.reuse ;  /* 0x0000000248487220 */ /* 0x080fe20000400000 */
[----:B------:R-:W2:Y:S01]  /*7ea0*/  @P0 LDSM.16.MT88.4 R8, [R12+0x36800] ;  /* 0x036800000c08083b */ /* 0x000ea20000004200 */
[-C--:B---3--:R-:W-:Y:S01]  /*7eb0*/  FMUL R14, R73, R2.reuse ;  /* 0x00000002490e7220 */ /* 0x088fe20000400000 */
        /* <DEDUP_REMOVED lines=15> */
[----:B------:R-:W-:Y:S02]  /*7fb0*/  HADD2.F32 R21, -RZ, R7.H0_H0 ;  /* 0x20000007ff157230 */ /* 0x000fe40000004100 */
[--C-:B--2---:R-:W-:Y:S02]  /*7fc0*/  HADD2.F32 R25, -RZ, R8.reuse.H0_H0 ;  /* 0x20000008ff197230 */ /* 0x104fe40000004100 */
        /* <DEDUP_REMOVED lines=11> */
[--C-:B------:R-:W-:Y:S02]  /*8080*/  HADD2.F32 R17, -RZ, R6.reuse.H0_H0 ;  /* 0x20000006ff117230 */ /* 0x100fe40000004100 */
[----:B------:R-:W-:Y:S01]  /*8090*/  FFMA R14, R13, R0, R14 ;  /* 0x000000000d0e7223 */ /* 0x000fe2000000000e */
[----:B------:R-:W-:-:S02]  /*80a0*/  HADD2.F32 R19, -RZ, R6.H1_H1 ;  /* 0x30000006ff137230 */ /* 0x000fc40000004100 */
        /* <DEDUP_REMOVED lines=40> */
[----:B------:R3:W-:Y:S02]  /*8330*/  UTMASTG.2D [UR8], [UR60] ;  /* 0x000000083c0073b5 */ /* 0x0007e40008008000 */
[----:B---3--:R0:W-:Y:S02]  /*8340*/  UTMACMDFLUSH ;  /* 0x00000000000079b7 */ /* 0x0081e40000000000 */
.L_x_97:
[----:B------:R-:W-:Y:S05]  /*8350*/  BSYNC B0 ;  /* 0x0000000000007941 */ /* 0x000fea0003800000 */
.L_x_96:
[----:B------:R-:W-:Y:S04]  /*8360*/  BSSY B0, `(.L_x_98) ;  /* 0x0000003000007945 */ /* 0x000fe80003800000 */
[----:B------:R-:W-:Y:S05]  /*8370*/  @!P2 BRA `(.L_x_99) ;  /* 0x000000000004a947 */ /* 0x000fea0003800000 */
[----:B------:R-:W-:-:S04]  /*8380*/  DEPBAR.LE SB0, 0x1 ;  /* 0x000080400000791a */ /* 0x000fc80000000000 */
.L_x_99:
[----:B------:R-:W-:Y:S05]  /*8390*/  BSYNC B0 ;  /* 0x0000000000007941 */ /* 0x000fea0003800000 */
.L_x_98:
[----:B------:R-:W-:Y:S06]  /*83a0*/  BAR.SYNC.DEFER_BLOCKING 0x1, 0x100 ;  /* 0x0044000000007b1d */ /* 0x000fec0000010000 */
[----:B------:R-:W-:Y:S05]  /*83b0*/  @!P1 BRA `(.L_x_100) ;  /* 0x0000000000049947 */ /* 0x000fea0003800000 */
[----:B------:R-:W-:Y:S01]  /*83c0*/  BPT.TRAP 0x1 ;  /* 0x000000040000795c */ /* 0x000fe20000300000 */
.L_x_100:
[----:B------:R-:W-:Y:S02]  /*83d0*/  UIADD3 UR4, UR7, 0x1, URZ ;  /* 0x0000000107047890 */ /* 0x000fe4000fffe03f */
[----:B------:R-:W-:Y:S02]  /*83e0*/  UISETP.NE.AND UP1, UPT, UR50, 0x3, UPT ;  /* 0x000000033200788c */ /* 0x000fe4000bf25270 */
[----:B------:R-:W-:-:S04]  /*83f0*/  UISETP.NE.AND UP0, UPT, UR4, 0x4, UPT ;  /* 0x000000040400788c */ /* 0x000fc8000bf05270 */
[----:B------:R-:W-:Y:S01]  /*8400*/  USEL UR4, UR4, URZ, UP0 ;  /* 0x0000003f04047287 */ /* 0x000fe20008000000 */
[----:B------:R-:W-:-:S03]  /*8410*/  PLOP3.LUT P2, PT, PT, PT, UP1, 0x80, 0x0 ;  /* 0x000000000000781c */ /* 0x000fc60003f4f018 */
[----:B------:R-:W-:Y:S02]  /*8420*/  ULEA UR5, UR4, UR47, 0x3 ;  /* 0x0000002f04057291 */ /* 0x000fe4000f8e183f */
[----:B------:R-:W-:Y:S02]  /*8430*/  UIADD3 UR4, UR4, 0x1, URZ ;  /* 0x0000000104047890 */ /* 0x000fe4000fffe03f */
[----:B------:R-:W-:Y:S02]  /*8440*/  UIADD3 UR5, UR5, 0x384c0, URZ ;  /* 0x000384c005057890 */ /* 0x000fe4000fffe03f */
[----:B------:R-:W-:Y:S02]  /*8450*/  UISETP.NE.AND UP0, UPT, UR4, 0x4, UPT ;  /* 0x000000040400788c */ /* 0x000fe4000bf05270 */
[----:B------:R-:W-:Y:S02]  /*8460*/  UPRMT UR5, UR43, 0x654, UR5 ;  /* 0x000006542b057896 */ /* 0x000fe40008000005 */
[----:B------:R-:W-:-:S07]  /*8470*/  USEL UR56, UR4, URZ, UP0 ;  /* 0x0000003f04387287 */ /* 0x000fce0008000000 */
[----:B------:R-:W-:Y:S01]  /*8480*/  SYNCS.ARRIVE.TRANS64.RED.A1T0 RZ, [UR5], RZ ;  /* 0x000000ffffff79a7 */ /* 0x000fe20008100405 */
[----:B------:R-:W-:Y:S05]  /*8490*/  @!P2 BRA `(.L_x_101) ;  /* 0x000000000004a947 */ /* 0x000fea0003800000 */
[----:B------:R-:W-:Y:S01]  /*84a0*/  BPT.TRAP 0x1 ;  /* 0x000000040000795c */ /* 0x000fe20000300000 */
.L_x_101:
[----:B------:R-:W-:Y:S01]  /*84b0*/  ULEA UR4, UR39, UR47, 0x3 ;  /* 0x0000002f27047291 */ /* 0x000fe2000f8e183f */
[----:B------:R-:W-:-:S08]  /*84c0*/  SHF.L.U32 R0, R154, 0x1f, RZ ;  /* 0x0000001f9a007819 */ /* 0x000fd000000006ff */
[----:B------:R-:W3:Y:S02]  /*84d0*/  SYNCS.PHASECHK.TRANS64.TRYWAIT P0, [UR4+0x38400], R0 ;  /* 0x03840000ff0075a7 */ /* 0x000ee40008000144 */
[----:B---3--:R-:W-:Y:S05]  /*84e0*/  @!P0 BRA `(.L_x_102) ;  /* 0x0000006800348947 */ /* 0x008fea0003800000 */
.L_x_272:
[----:B------:R-:W-:-:S09]  /*84f0*/  ULEA UR5, UR39, UR47, 0x4 ;  /* 0x0000002f27057291 */ /* 0x000fd2000f8e203f */
[----:B------:R-:W4:Y:S01]  /*8500*/  LDS.128 R16, [UR5+0x384f0] ;  /* 0x0384f005ff107984 */ /* 0x000f220008000c00 */
[----:B------:R-:W-:Y:S01]  /*8510*/  @!PT LDS RZ, [RZ] ;  /* 0x00000000fffff984 */ /* 0x000fe20000000800 */
[----:B------:R-:W-:Y:S01]  /*8520*/  @!PT LDS RZ, [RZ] ;  /* 0x00000000fffff984 */ /* 0x000fe20000000800 */
[----:B------:R-:W-:Y:S01]  /*8530*/  @!PT LDS RZ, [RZ] ;  /* 0x00000000fffff984 */ /* 0x000fe20000000800 */
[----:B------:R-:W-:Y:S01]  /*8540*/  @!PT LDS RZ, [RZ] ;  /* 0x00000000fffff984 */ /* 0x000fe20000000800 */
[----:B------:R5:W-:Y:S06]  /*8550*/  MEMBAR.ALL.CTA ;  /* 0x0000000000007992 */ /* 0x000bec0000008000 */
[----:B-----5:R-:W1:Y:S01]  /*8560*/  FENCE.VIEW.ASYNC.S ;  /* 0x00000000000073c6 */ /* 0x020e620000000000 */
[----:B------:R-:W-:Y:S05]  /*8570*/  @!P2 BRA `(.L_x_103) ;  /* 0x000000000004a947 */ /* 0x000fea0003800000 */
[----:B------:R-:W-:Y:S01]  /*8580*/  BPT.TRAP 0x1 ;  /* 0x000000040000795c */ /* 0x000fe20000300000 */
.L_x_103:
[----:B----4-:R-:W-:Y:S01]  /*8590*/  ISETP.NE.AND P0, PT, R19, RZ, PT ;  /* 0x000000ff1300720c */ /* 0x010fe20003f05270 */
[----:B------:R-:W-:Y:S01]  /*85a0*/  UIADD3 UR4, UR4, 0x38440, URZ ;  /* 0x0003844004047890 */ /* 0x000fe2000fffe03f */
[CC--:B------:R-:W-:Y:S02]  /*85b0*/  ISETP.NE.AND P2, PT, R155.reuse, R18.reuse, PT ;  /* 0x000000129b00720c */ /* 0x0c0fe40003f45270 */
[----:B------:R-:W-:Y:S01]  /*85c0*/  ISETP.EQ.OR P0, PT, R155, R18, !P0 ;  /* 0x000000129b00720c */ /* 0x000fe20004702670 */
[----:B------:R-:W-:-:S09]  /*85d0*/  UPRMT UR4, UR43, 0x654, UR4 ;  /* 0x000006542b047896 */ /* 0x000fd20008000004 */
[----:B-1----:R-:W-:Y:S03]  /*85e0*/  SYNCS.ARRIVE.TRANS64.RED.A1T0 RZ, [UR4], RZ ;  /* 0x000000ffffff79a7 */ /* 0x002fe60008100404 */
[----:B------:R-:W-:Y:S05]  /*85f0*/  @P0 BRA `(.L_x_104) ;  /* 0x0000000000fc0947 */ /* 0x000fea0003800000 */
[----:B------:R-:W-:-:S13]  /*8600*/  ISETP.NE.AND P0, PT, RZ, UR55, PT ;  /* 0x00000037ff007c0c */ /* 0x000fda000bf05270 */
[----:B------:R-:W-:Y:S05]  /*8610*/  @P0 BRA `(.L_x_104) ;  /* 0x0000000000f40947 */ /* 0x000fea0003800000 */
[----:B---3--:R-:W1:Y:S01]  /*8620*/  S2R R0, SR_LANEID ;  /* 0x0000000000007919 */ /* 0x008e620000000000 */
[----:B------:R-:W-:Y:S01]  /*8630*/  ELECT P0, URZ, PT ;  /* 0x00000000003f782f */ /* 0x000fe20003800000 */
[----:B------:R-:W-:Y:S01]  /*8640*/  BSSY B0, `(.L_x_105) ;  /* 0x000002f000007945 */ /* 0x000fe20003800000 */
[----:B-1----:R-:W-:-:S11]  /*8650*/  IMAD.SHL.U32 R15, R0, 0x4, RZ ;  /* 0x00000004000f7824 */ /* 0x002fd600078e00ff */
[----:B------:R-:W-:Y:S05]  /*8660*/  @!P0 BRA `(.L_x_106) ;  /* 0x0000000000b08947 */ /* 0x000fea0003800000 */
[----:B------:R-:W-:Y:S01]  /*8670*/  IMAD.SHL.U32 R0, R18, 0x8, RZ ;  /* 0x0000000812007824 */ /* 0x000fe200078e00ff */
[----:B------:R-:W-:Y:S01]  /*8680*/  SHF.R.S32.HI R3, RZ, 0x1f, R18 ;  /* 0x0000001fff037819 */ /* 0x000fe20000011412 */
[----:B------:R-:W-:-:S03]  /*8690*/  ULDC.64 UR4, c[0x0][0x820] ;  /* 0x0002080000047ab9 */ /* 0x000fc60000000a00 */
[----:B------:R-:W-:Y:S02]  /*86a0*/  SHF.L.U64.HI R8, R18, 0x3, R3 ;  /* 0x0000000312087819 */ /* 0x000fe40000010203 */
[----:B--2---:R-:W-:Y:S01]  /*86b0*/  IADD3 R4, P0, R0, UR4, RZ ;  /* 0x0000000400047c10 */ /* 0x004fe2000ff1e0ff */
[----:B------:R-:W1:Y:S03]  /*86c0*/  LDC.64 R2, c[0x0][0x290] ;  /* 0x0000a400ff027b82 */ /* 0x000e660000000a00 */
[----:B------:R-:W-:Y:S01]  /*86d0*/  IADD3.X R5, R8, UR5, RZ, P0, !PT ;  /* 0x0000000508057c10 */ /* 0x000fe200087fe4ff */
[----:B------:R-:W-:-:S05]  /*86e0*/  ULDC.64 UR4, c[0x0][0x818] ;  /* 0x0002060000047ab9 */ /* 0x000fca0000000a00 */
[----:B------:R-:W2:Y:S01]  /*86f0*/  LDG.E.64 R4, desc[UR58][R4.64] ;  /* 0x0000003a04047981 */ /* 0x000ea2000c1e1b00 */
[----:B-1----:R-:W-:Y:S01]  /*8700*/  IMAD.WIDE R6, R18, 0xc, R2 ;  /* 0x0000000c12067825 */ /* 0x002fe200078e0202 */
[----:B------:R-:W-:Y:S02]  /*8710*/  IADD3 R2, P0, R0, UR4, RZ ;  /* 0x0000000400027c10 */ /* 0x000fe4000ff1e0ff */
[----:B------:R-:W1:Y:S02]  /*8720*/  LDS R0, [UR49+0x1c] ;  /* 0x00001c31ff007984 */ /* 0x000e640008000800 */
[----:B------:R-:W-:Y:S02]  /*8730*/  IADD3.X R3, R8, UR5, RZ, P0, !PT ;  /* 0x0000000508037c10 */ /* 0x000fe400087fe4ff */
[----:B------:R-:W3:Y:S04]  /*8740*/  LDG.E R12, desc[UR58][R6.64] ;  /* 0x0000003a060c7981 */ /* 0x000ee8000c1e1900 */
[----:B------:R4:W5:Y:S04]  /*8750*/  LDG.E R13, desc[UR58][R6.64+0x4] ;  /* 0x0000043a060d7981 */ /* 0x000968000c1e1900 */
[----:B------:R-:W5:Y:S01]  /*8760*/  LDG.E.64 R2, desc[UR58][R2.64] ;  /* 0x0000003a02027981 */ /* 0x000f62000c1e1b00 */
[----:B------:R-:W-:-:S03]  /*8770*/  IMAD.U32 R8, RZ, RZ, UR49 ;  /* 0x00000031ff087e24 */ /* 0x000fc6000f8e00ff */
[----:B------:R-:W-:Y:S02]  /*8780*/  STS [UR49+0x30], RZ ;  /* 0x000030ffff007988 */ /* 0x000fe40008000831 */
[----:B------:R-:W-:Y:S02]  /*8790*/  SHF.R.U64 R8, R8, 0x4, RZ ;  /* 0x0000000408087819 */ /* 0x000fe400000012ff */
[----:B----4-:R-:W-:-:S03]  /*87a0*/  CS2R R6, SRZ ;  /* 0x0000000000067805 */ /* 0x010fc6000001ff00 */
[----:B------:R-:W-:Y:S04]  /*87b0*/  STS [UR49+0x10], R8 ;  /* 0x00001008ff007988 */ /* 0x000fe80008000831 */
[----:B------:R-:W-:Y:S01]  /*87c0*/  STS [UR49+0x14], R8 ;  /* 0x00001408ff007988 */ /* 0x000fe20008000831 */
[C---:B--2---:R-:W-:Y:S01]  /*87d0*/  SHF.L.U64.HI R11, R4.reuse, 0x1, R5 ;  /* 0x00000001040b7819 */ /* 0x044fe20000010205 */
[----:B------:R-:W-:-:S03]  /*87e0*/  IMAD.SHL.U32 R10, R4, 0x2, RZ ;  /* 0x00000002040a7824 */ /* 0x000fc600078e00ff */
[----:B------:R-:W-:Y:S02]  /*87f0*/  LOP3.LUT R11, R11, 0x1fffffff, RZ, 0xc0, !PT ;  /* 0x1fffffff0b0b7812 */ /* 0x000fe400078ec0ff */
[----:B------:R-:W-:Y:S02]  /*8800*/  LOP3.LUT R10, R10, 0xfffffffe, RZ, 0xc0, !PT ;  /* 0xfffffffe0a0a7812 */ /* 0x000fe400078ec0ff */
[--C-:B------:R-:W-:Y:S02]  /*8810*/  SHF.R.U32.HI R5, RZ, 0x4, R11.reuse ;  /* 0x00000004ff057819 */ /* 0x100fe4000001160b */
[----:B------:R-:W-:Y:S02]  /*8820*/  SHF.R.U64 R10, R10, 0x4, R11 ;  /* 0x000000040a0a7819 */ /* 0x000fe4000000120b */
[----:B-1----:R-:W-:-:S03]  /*8830*/  LOP3.LUT R0, R0, 0xf, R5, 0xb8, !PT ;  /* 0x0000000f00007812 */ /* 0x002fc600078eb805 */
[----:B------:R-:W-:Y:S04]  /*8840*/  STS [UR49+0xc], R10 ;  /* 0x00000c0aff007988 */ /* 0x000fe80008000831 */
[----:B------:R-:W-:Y:S01]  /*8850*/  STS [UR49+0x1c], R0 ;  /* 0x00001c00ff007988 */ /* 0x000fe20008000831 */
[----:B---3--:R-:W-:-:S03]  /*8860*/  VIADD R4, R12, 0xffffffff ;  /* 0xffffffff0c047836 */ /* 0x008fc60000000000 */
[----:B------:R-:W1:Y:S04]  /*8870*/  LDS R5, [UR49+0x1c] ;  /* 0x00001c31ff057984 */ /* 0x000e680008000800 */
[----:B-----5:R-:W-:Y:S01]  /*8880*/  STS.64 [UR49], R2 ;  /* 0x00000002ff007988 */ /* 0x020fe20008000a31 */
[----:B-1----:R-:W-:-:S05]  /*8890*/  LOP3.LUT R5, R5, 0xf0, RZ, 0xb8, !PT ;  /* 0x000000f005057812 */ /* 0x002fca00078eb8ff */
[----:B------:R1:W-:Y:S04]  /*88a0*/  STS [UR49+0x1c], R5 ;  /* 0x00001c05ff007988 */ /* 0x0003e80008000831 */
[----:B------:R-:W2:Y:S01]  /*88b0*/  LDS R9, [UR49+0x1c] ;  /* 0x00001c31ff097984 */ /* 0x000ea20008000800 */
[----:B-1----:R-:W-:-:S05]  /*88c0*/  VIADD R5, R13, 0xffffffff ;  /* 0xffffffff0d057836 */ /* 0x002fca0000000000 */
[----:B------:R-:W-:Y:S01]  /*88d0*/  STS.128 [UR49+0x20], R4 ;  /* 0x00002004ff007988 */ /* 0x000fe20008000c31 */
[----:B--2---:R-:W-:-:S05]  /*88e0*/  LOP3.LUT R9, R9, 0xf00, RZ, 0xb8, !PT ;  /* 0x00000f0009097812 */ /* 0x004fca00078eb8ff */
[----:B------:R-:W-:Y:S04]  /*88f0*/  STS.64 [UR49+0x18], R8 ;  /* 0x00001808ff007988 */ /* 0x000fe80008000a31 */
[----:B------:R-:W1:Y:S02]  /*8900*/  LDS R14, [UR49+0x1c] ;  /* 0x00001c31ff0e7984 */ /* 0x000e640008000800 */
[----:B-1----:R-:W-:-:S05]  /*8910*/  LOP3.LUT R0, R14, 0xf000, RZ, 0xb8, !PT ;  /* 0x0000f0000e007812 */ /* 0x002fca00078eb8ff */
[----:B------:R1:W-:Y:S02]  /*8920*/  STS [UR49+0x1c], R0 ;  /* 0x00001c00ff007988 */ /* 0x0003e40008000831 */
.L_x_106:
[----:B------:R-:W-:Y:S05]  /*8930*/  BSYNC B0 ;  /* 0x0000000000007941 */ /* 0x000fea0003800000 */
.L_x_105:
[----:B------:R-:W-:Y:S01]  /*8940*/  NOP ;  /* 0x0000000000007918 */ /* 0x000fe20000000000 */
[----:B--2---:R2:W3:Y:S01]  /*8950*/  LDS R5, [R15+UR49] ;  /* 0x000000310f057984 */ /* 0x0044e20008000800 */
[----:B------:R-:W-:Y:S02]  /*8960*/  ELECT P0, URZ, PT ;  /* 0x00000000003f782f */ /* 0x000fe40003800000 */
[----:B------:R-:W-:Y:S01]  /*8970*/  IADD3 R2, P3, R15, UR60, RZ ;  /* 0x0000003c0f027c10 */ /* 0x000fe2000ff7e0ff */
[----:B------:R-:W-:Y:S04]  /*8980*/  BSSY B0, `(.L_x_107) ;  /* 0x0000005000007945 */ /* 0x000fe80003800000 */
[----:B------:R-:W-:-:S06]  /*8990*/  IMAD.X R3, RZ, RZ, UR61, P3 ;  /* 0x0000003dff037e24 */ /* 0x000fcc00098e06ff */
[----:B--2---:R-:W-:Y:S05]  /*89a0*/  @!P0 BRA `(.L_x_108) ;  /* 0x0000000000088947 */ /* 0x004fea0003800000 */
[----:B------:R0:W-:Y:S01]  /*89b0*/  UTMACMDFLUSH ;  /* 0x00000000000079b7 */ /* 0x0001e20000000000 */
[----:B------:R-:W-:-:S04]  /*89c0*/  DEPBAR.LE SB0, 0x0 ;  /* 0x000080000000791a */ /* 0x000fc80000000000 */
.L_x_108:
[----:B------:R-:W-:Y:S05]  /*89d0*/  BSYNC B0 ;  /* 0x0000000000007941 */ /* 0x000fea0003800000 */
.L_x_107:
[----:B---3--:R4:W5:Y:S02]  /*89e0*/  ATOMG.E.EXCH.STRONG.GPU PT, RZ, [R2], R5 ;  /* 0x0000000502ff73a8 */ /* 0x00896400041ee100 */
.L_x_104:
[----:B------:R-:W-:Y:S01]  /*89f0*/  R2UR UR4, R153 ;  /* 0x00000000990472ca */ /* 0x000fe200000e0000 */
[----:B------:R-:W-:Y:S01]  /*8a00*/  UIADD3 UR39, UR39, 0x1, URZ ;  /* 0x0000000127277890 */ /* 0x000fe2000fffe03f */
[----:B------:R-:W-:Y:S01]  /*8a10*/  ISETP.NE.AND P0, PT, R19, RZ, PT ;  /* 0x000000ff1300720c */ /* 0x000fe20003f05270 */
[----:B------:R-:W-:Y:S01]  /*8a20*/  UIADD3 UR36, UR36, 0x8, URZ ;  /* 0x0000000824247890 */ /* 0x000fe2000fffe03f */
[----:B--2---:R-:W-:Y:S01]  /*8a30*/  SEL R4, RZ, 0x1, !P2 ;  /* 0x00000001ff047807 */ /* 0x004fe20005000000 */
[----:B------:R-:W-:-:S04]  /*8a40*/  UISETP.NE.AND UP3, UPT, UR39, 0x8, UPT ;  /* 0x000000082700788c */ /* 0x000fc8000bf65270 */
[----:B------:R-:W-:Y:S02]  /*8a50*/  USEL UR6, URZ, 0x1, UP3 ;  /* 0x000000013f067887 */ /* 0x000fe40009800000 */
[----:B------:R-:W-:Y:S02]  /*8a60*/  USEL UR39, UR39, URZ, UP3 ;  /* 0x0000003f27277287 */ /* 0x000fe40009800000 */
[----:B------:R-:W-:Y:S02]  /*8a70*/  UIADD3 UR4, UR4, 0x7f, URZ ;  /* 0x0000007f04047890 */ /* 0x000fe4000fffe03f */
[----:B------:R-:W-:Y:S02]  /*8a80*/  LOP3.LUT R154, R154, UR6, RZ, 0x3c, !PT ;  /* 0x000000069a9a7c12 */ /* 0x000fe4000f8e3cff */
[----:B------:R-:W-:-:S04]  /*8a90*/  USHF.R.S32.HI UR5, URZ, 0x1f, UR4 ;  /* 0x0000001f3f057899 */ /* 0x000fc80008011404 */
[----:B------:R-:W-:-:S04]  /*8aa0*/  ULEA.HI UR5, UR5, UR4, URZ, 0x7 ;  /* 0x0000000405057291 */ /* 0x000fc8000f8f383f */
[----:B------:R-:W-:-:S04]  /*8ab0*/  USHF.R.S32.HI UR5, URZ, 0x7, UR5 ;  /* 0x000000073f057899 */ /* 0x000fc80008011405 */
[----:B------:R-:W-:-:S04]  /*8ac0*/  UIADD3 UR37, UR37, UR5, URZ ;  /* 0x0000000525257290 */ /* 0x000fc8000fffe03f */
[----:B------:R-:W-:Y:S02]  /*8ad0*/  USHF.R.U32.HI UR4, URZ, 0x1, UR37 ;  /* 0x000000013f047899 */ /* 0x000fe40008011625 */
[----:B------:R-:W-:Y:S02]  /*8ae0*/  UISETP.GT.U32.AND UP0, UPT, UR37, 0x1, UPT ;  /* 0x000000012500788c */ /* 0x000fe4000bf04070 */
[----:B------:R-:W-:Y:S02]  /*8af0*/  ULOP3.LUT UR4, UR4, 0x1, URZ, 0xc0, !UPT ;  /* 0x0000000104047892 */ /* 0x000fe4000f8ec03f */
[----:B------:R-:W-:Y:S02]  /*8b00*/  UISETP.LT.U32.AND UP1, UPT, UR5, 0x2, UP0 ;  /* 0x000000020500788c */ /* 0x000fe40008721070 */
[----:B------:R-:W-:Y:S02]  /*8b10*/  UISETP.NE.U32.AND UP2, UPT, UR4, 0x1, UPT ;  /* 0x000000010400788c */ /* 0x000fe4000bf45070 */
[----:B------:R-:W-:-:S02]  /*8b20*/  ULOP3.LUT UR37, UR37, 0x1, URZ, 0xc0, !UPT ;  /* 0x0000000125257892 */ /* 0x000fc4000f8ec03f */
[----:B------:R-:W-:Y:S02]  /*8b30*/  UISETP.GT.U32.AND UP0, UPT, UR5, 0x1, !UP2 ;  /* 0x000000010500788c */ /* 0x000fe4000d704070 */
[----:B------:R-:W-:Y:S02]  /*8b40*/  USEL UR5, URZ, 0x1, !UP1 ;  /* 0x000000013f057887 */ /* 0x000fe4000c800000 */
[----:B------:R-:W-:-:S04]  /*8b50*/  USEL UR4, URZ, 0x1, !UP0 ;  /* 0x000000013f047887 */ /* 0x000fc8000c000000 */
[----:B------:R-:W-:Y:S01]  /*8b60*/  ULOP3.LUT UR38, UR4, UR38, UR5, 0x96, !UPT ;  /* 0x0000002604267292 */ /* 0x000fe2000f8e9605 */
[----:B------:R-:W-:Y:S11]  /*8b70*/  @P0 BRA `(.L_x_109) ;  /* 0xffffffa800a00947 */ /* 0x000ff6000383ffff */
[----:B------:R-:W-:-:S04]  /*8b80*/  DEPBAR.LE SB0, 0x0 ;  /* 0x000080000000791a */ /* 0x000fc80000000000 */
[----:B------:R-:W-:Y:S05]  /*8b90*/  @!P1 BRA `(.L_x_110) ;  /* 0x0000000000049947 */ /* 0x000fea0003800000 */
[----:B------:R-:W-:Y:S01]  /*8ba0*/  BPT.TRAP 0x1 ;  /* 0x000000040000795c */ /* 0x000fe20000300000 */
.L_x_110:
[----:B------:R-:W-:-:S04]  /*8bb0*/  ULEA UR47, UR56, UR47, 0x3 ;  /* 0x0000002f382f7291 */ /* 0x000fc8000f8e183f */
[----:B------:R-:W-:-:S04]  /*8bc0*/  UIADD3 UR47, UR47, 0x384c0, URZ ;  /* 0x000384c02f2f7890 */ /* 0x000fc8000fffe03f */
[----:B------:R-:W-:-:S09]  /*8bd0*/  UPRMT UR47, UR43, 0x654, UR47 ;  /* 0x000006542b2f7896 */ /* 0x000fd2000800002f */
[----:B-----5:R-:W-:Y:S01]  /*8be0*/  SYNCS.ARRIVE.TRANS64.RED.A1T0 RZ, [UR47], RZ ;  /* 0x000000ffffff79a7 */ /* 0x020fe2000810042f */
[----:B------:R-:W-:Y:S05]  /*8bf0*/  EXIT ;  /* 0x000000000000794d */ /* 0x000fea0003800000 */
.L_x_19:
[----:B------:R-:W-:-:S08]  /*8c00*/  NOP ;  /* 0x0000000000007918 */ /* 0x000fd00000000000 */
[----:B----45:R-:W1:-:S00]  /*8c10*/  USETMAXREG.DEALLOC.CTAPOOL 0x28 ;  /* 0x00000028000079c8 */ /* 0x030e4000080e0500 */
[----:B------:R-:W-:-:S06]  /*8c20*/  UISETP.NE.AND UP1, UPT, UR55, 0x3, UPT ;  /* 0x000000033700788c */ /* 0x000fcc000bf25270 */
[----:B------:R-:W-:-:S13]  /*8c30*/  PLOP3.LUT P1, PT, PT, PT, UP1, 0x80, 0x0 ;  /* 0x000000000000781c */ /* 0x000fda0003f2f018 */
[----:B-1----:R-:W-:Y:S05]  /*8c40*/  @!P1 BRA `(.L_x_111) ;  /* 0x0000003800889947 */ /* 0x002fea0003800000 */
[----:B------:R-:W-:-:S13]  /*8c50*/  ISETP.NE.AND P0, PT, RZ, UR55, PT ;  /* 0x00000037ff007c0c */ /* 0x000fda000bf05270 */
[----:B------:R-:W-:Y:S05]  /*8c60*/  @!P0 BRA `(.L_x_112) ;  /* 0x0000001c00a48947 */ /* 0x000fea0003800000 */
[----:B------:R-:W-:-:S06]  /*8c70*/  UISETP.NE.AND UP0, UPT, UR55, 0x2, UPT ;  /* 0x000000023700788c */ /* 0x000fcc000bf05270 */
[----:B------:R-:W-:-:S13]  /*8c80*/  PLOP3.LUT P0, PT, PT, PT, UP0, 0x80, 0x0 ;  /* 0x000000000000781c */ /* 0x000fda0003f0f008 */
[----:B--2---:R-:W-:Y:S05]  /*8c90*/  @P0 EXIT ;  /* 0x000000000000094d */ /* 0x004fea0003800000 */
[----:B------:R-:W1:Y:S01]  /*8ca0*/  S2UR UR4, SR_CTAID.Y ;  /* 0x00000000000479c3 */ /* 0x000e620000002600 */
[----:B------:R-:W-:Y:S01]  /*8cb0*/  ELECT P0, URZ, PT ;  /* 0x00000000003f782f */ /* 0x000fe20003800000 */
[----:B------:R-:W-:Y:S01]  /*8cc0*/  BSSY B0, `(.L_x_113) ;  /* 0x000001d000007945 */ /* 0x000fe20003800000 */
[----:B-1----:R-:W-:-:S11]  /*8cd0*/  UIMAD UR4, UR4, UR41, UR40 ;  /* 0x00000029040472a4 */ /* 0x002fd6000f8e0228 */
[----:B------:R-:W-:Y:S05]  /*8ce0*/  @!P0 BRA `(.L_x_114) ;  /* 0x0000000000688947 */ /* 0x000fea0003800000 */
[----:B------:R-:W1:Y:S01]  /*8cf0*/  LDC.64 R4, c[0x0][0x600] ;  /* 0x00018000ff047b82 */ /* 0x000e620000000a00 */
[----:B------:R-:W-:Y:S02]  /*8d00*/  UMOV UR5, 0x400 ;  /* 0x0000040000057882 */ /* 0x000fe40000000000 */
[----:B------:R-:W-:-:S05]  /*8d10*/  ULEA UR5, UR42, UR5, 0x18 ;  /* 0x000000052a057291 */ /* 0x000fca000f8ec03f */
[----:B------:R-:W1:Y:S08]  /*8d20*/  LDC.64 R6, c[0x0][0x608] ;  /* 0x00018200ff067b82 */ /* 0x000e700000000a00 */
[----:B------:R-:W2:Y:S08]  /*8d30*/  LDC.64 R32, c[0x0][0x610] ;  /* 0x00018400ff207b82 */ /* 0x000eb00000000a00 */
[----:B------:R-:W2:Y:S01]  /*8d40*/  LDC.64 R34, c[0x0][0x618] ;  /* 0x00018600ff227b82 */ /* 0x000ea20000000a00 */
[----:B-1----:R1:W-:Y:S07]  /*8d50*/  STS.128 [UR5+0x38680], R4 ;  /* 0x03868004ff007988 */ /* 0x0023ee0008000c05 */
[----:B------:R-:W3:Y:S08]  /*8d60*/  LDC.64 R28, c[0x0][0x620] ;  /* 0x00018800ff1c7b82 */ /* 0x000ef00000000a00 */
[----:B------:R-:W3:Y:S01]  /*8d70*/  LDC.64 R30, c[0x0][0x628] ;  /* 0x00018a00ff1e7b82 */ /* 0x000ee20000000a00 */
[----:B--2---:R2:W-:Y:S07]  /*8d80*/  STS.128 [UR5+0x38690], R32 ;  /* 0x03869020ff007988 */ /* 0x0045ee0008000c05 */
[----:B------:R-:W4:Y:S08]  /*8d90*/  LDC.64 R24, c[0x0][0x630] ;  /* 0x00018c00ff187b82 */ /* 0x000f300000000a00 */
[----:B------:R-:W4:Y:S08]  /*8da0*/  LDC.64 R26, c[0x0][0x638] ;  /* 0x00018e00ff1a7b82 */ /* 0x000f300000000a00 */
[----:B------:R-:W5:Y:S01]  /*8db0*/  LDC.64 R20, c[0x0][0x640] ;  /* 0x00019000ff147b82 */ /* 0x000f620000000a00 */
[----:B---3--:R2:W-:Y:S07]  /*8dc0*/  STS.128 [UR5+0x386a0], R28 ;  /* 0x0386a01cff007988 */ /* 0x0085ee0008000c05 */
[----:B------:R-:W5:Y:S08]  /*8dd0*/  LDC.64 R22, c[0x0][0x648] ;  /* 0x00019200ff167b82 */ /* 0x000f700000000a00 */
[----:B------:R-:W3:Y:S01]  /*8de0*/  LDC.64 R12, c[0x0][0x650] ;  /* 0x00019400ff0c7b82 */ /* 0x000ee20000000a00 */
[----:B----4-:R2:W-:Y:S07]  /*8df0*/  STS.128 [UR5+0x386b0], R24 ;  /* 0x0386b018ff007988 */ /* 0x0105ee0008000c05 */
[----:B------:R-:W3:Y:S08]  /*8e00*/  LDC.64 R14, c[0x0][0x658] ;  /* 0x00019600ff0e7b82 */ /* 0x000ef00000000a00 */
[----:B------:R-:W4:Y:S01]  /*8e10*/  LDC.64 R8, c[0x0][0x660] ;  /* 0x00019800ff087b82 */ /* 0x000f220000000a00 */
[----:B-----5:R2:W-:Y:S07]  /*8e20*/  STS.128 [UR5+0x386c0], R20 ;  /* 0x0386c014ff007988 */ /* 0x0205ee0008000c05 */
[----:B------:R-:W4:Y:S08]  /*8e30*/  LDC.64 R10, c[0x0][0x668] ;  /* 0x00019a00ff0a7b82 */ /* 0x000f300000000a00 */
[----:B-1----:R-:W1:Y:S01]  /*8e40*/  LDC.64 R4, c[0x0][0x670] ;  /* 0x00019c00ff047b82 */ /* 0x002e620000000a00 */
[----:B---3--:R2:W-:Y:S07]  /*8e50*/  STS.128 [UR5+0x386d0], R12 ;  /* 0x0386d00cff007988 */ /* 0x0085ee0008000c05 */
[----:B------:R-:W1:Y:S01]  /*8e60*/  LDC.64 R6, c[0x0][0x678] ;  /* 0x00019e00ff067b82 */ /* 0x000e620000000a00 */
[----:B----4-:R2:W-:Y:S04]  /*8e70*/  STS.128 [UR5+0x386e0], R8 ;  /* 0x0386e008ff007988 */ /* 0x0105e80008000c05 */
[----:B-1----:R2:W-:Y:S02]  /*8e80*/  STS.128 [UR5+0x386f0], R4 ;  /* 0x0386f004ff007988 */ /* 0x0025e40008000c05 */
.L_x_114:
[----:B------:R-:W-:Y:S05]  /*8e90*/  BSYNC B0 ;  /* 0x0000000000007941 */ /* 0x000fea0003800000 */
.L_x_113:
[----:B------:R-:W-:Y:S01]  /*8ea0*/  ELECT P0, URZ, PT ;  /* 0x00000000003f782f */ /* 0x000fe20003800000 */
[----:B------:R-:W-:Y:S01]  /*8eb0*/  NOP ;  /* 0x0000000000007918 */ /* 0x000fe20000000000 */
[----:B------:R-:W-:Y:S01]  /*8ec0*/  ULDC UR5, c[0x0][0x884] ;  /* 0x0002210000057ab9 */ /* 0x000fe20000000800 */
[----:B------:R-:W-:Y:S01]  /*8ed0*/  ULDC.64 UR38, c[0x0][0x800] ;  /* 0x0002000000267ab9 */ /* 0x000fe20000000a00 */
[----:B------:R-:W-:Y:S01]  /*8ee0*/  ULEA UR4, UR5, UR4, 0x1 ;  /* 0x0000000405047291 */ /* 0x000fe2000f8e083f */
[----:B------:R-:W-:Y:S03]  /*8ef0*/  BSSY B0, `(.L_x_115) ;  /* 0x0000033000007945 */ /* 0x000fe60003800000 */
[----:B------:R-:W-:-:S05]  /*8f00*/  UIMAD.WIDE UR38, UR4, 0x80, UR38 ;  /* 0x00000080042678a5 */ /* 0x000fca000f8e0226 */
[----:B------:R-:W-:Y:S07]  /*8f10*/  @!P0 BRA `(.L_x_116) ;  /* 0x0000000000c08947 */ /* 0x000fee0003800000 */
[----:B------:R-:W-:Y:S01]  /*8f20*/  ULDC.64 UR4, c[0x0][0x808] ;  /* 0x0002020000047ab9 */ /* 0x000fe20000000a00 */
[----:B------:R-:W-:Y:S01]  /*8f30*/  ULDC.64 UR6, c[0x0][0x810] ;  /* 0x0002040000067ab9 */ /* 0x000fe20000000a00 */
[----:B------:R-:W-:Y:S02]  /*8f40*/  ISETP.NE.U32.AND P0, PT, RZ, UR4, PT ;  /* 0x00000004ff007c0c */ /* 0x000fe4000bf05070 */
[----:B------:R-:W-:Y:S02]  /*8f50*/  ISETP.NE.U32.AND P1, PT, RZ, UR6, PT ;  /* 0x00000006ff007c0c */ /* 0x000fe4000bf25070 */
[----:B------:R-:W-:Y:S02]  /*8f60*/  ISETP.NE.AND.EX P0, PT, RZ, UR5, PT, P0 ;  /* 0x00000005ff007c0c */ /* 0x000fe4000bf05300 */
[----:B------:R-:W-:-:S11]  /*8f70*/  ISETP.NE.AND.EX P1, PT, RZ, UR7, PT, P1 ;  /* 0x00000007ff007c0c */ /* 0x000fd6000bf25310 */
[----:B------:R-:W-:Y:S05]  /*8f80*/  @!P0 BRA `(.L_x_117) ;  /* 0x0000000000188947 */ /* 0x000fea0003800000 */
[----:B--2---:R-:W-:-:S04]  /*8f90*/  LEA R4, P0, R18, UR4, 0x3 ;  /* 0x0000000412047c11 */ /* 0x004fc8000f8018ff */
[----:B------:R-:W-:-:S06]  /*8fa0*/  LEA.HI.X R5, R18, UR5, R3, 0x3, P0 ;  /* 0x0000000512057c11 */ /* 0x000fcc00080f1c03 */
[----:B------:R-:W2:Y:S01]  /*8fb0*/  LDG.E.64 R4, desc[UR58][R4.64] ;  /* 0x0000003a04047981 */ /* 0x000ea2000c1e1b00 */
[----:B------:R-:W-:Y:S02]  /*8fc0*/  UMOV UR4, 0x400 ;  /* 0x0000040000047882 */ /* 0x000fe40000000000 */
[----:B------:R-:W-:-:S09]  /*8fd0*/  ULEA UR4, UR42, UR4, 0x18 ;  /* 0x000000042a047291 */ /* 0x000fd2000f8ec03f */
[----:B--2---:R1:W-:Y:S03]  /*8fe0*/  STS.64 [UR4+0x38680], R4 ;  /* 0x03868004ff007988 */ /* 0x0043e60008000a04 */
.L_x_117:
[----:B------:R-:W-:Y:S05]  /*8ff0*/  @!P1 BRA `(.L_x_116) ;  /* 0x0000000000889947 */ /* 0x000fea0003800000 */
[----:B-12---:R-:W-:-:S04]  /*9000*/  LEA R4, P0, R18, UR6, 0x3 ;  /* 0x0000000612047c11 */ /* 0x006fc8000f8018ff */
[----:B------:R-:W-:-:S06]  /*9010*/  LEA.HI.X R5, R18, UR7, R3, 0x3, P0 ;  /* 0x0000000712057c11 */ /* 0x000fcc00080f1c03 */
[----:B------:R-:W2:Y:S01]  /*9020*/  LDG.E.64 R4, desc[UR58][R4.64] ;  /* 0x0000003a04047981 */ /* 0x000ea2000c1e1b00 */
[----:B------:R-:W-:Y:S02]  /*9030*/  UMOV UR4, 0x400 ;  /* 0x0000040000047882 */ /* 0x000fe40000000000 */
[----:B------:R-:W-:-:S04]  /*9040*/  ULEA UR4, UR42, UR4, 0x18 ;  /* 0x000000042a047291 */ /* 0x000fc8000f8ec03f */
[----:B------:R-:W-:-:S05]  /*9050*/  UIADD3 UR5, UR4, 0x38680, URZ ;  /* 0x0003868004057890 */ /* 0x000fca000fffe03f */
[----:B------:R-:W1:Y:S01]  /*9060*/  LDS R3, [UR4+0x3869c] ;  /* 0x03869c04ff037984 */ /* 0x000e620008000800 */
[----:B------:R-:W-:-:S03]  /*9070*/  IMAD.U32 R8, RZ, RZ, UR5 ;  /* 0x00000005ff087e24 */ /* 0x000fc6000f8e00ff */
[----:B------:R-:W-:Y:S02]  /*9080*/  STS [UR4+0x386b0], RZ ;  /* 0x0386b0ffff007988 */ /* 0x000fe40008000804 */
[----:B------:R-:W-:-:S05]  /*9090*/  SHF.R.U64 R8, R8, 0x4, RZ ;  /* 0x0000000408087819 */ /* 0x000fca00000012ff */
[----:B------:R-:W-:Y:S04]  /*90a0*/  STS [UR4+0x38690], R8 ;  /* 0x03869008ff007988 */ /* 0x000fe80008000804 */
[----:B------:R-:W-:Y:S01]  /*90b0*/  STS [UR4+0x38694], R8 ;  /* 0x03869408ff007988 */ /* 0x000fe20008000804 */
[----:B--2---:R-:W-:Y:S01]  /*90c0*/  SHF.L.U64.HI R11, R4, 0x1, R5 ;  /* 0x00000001040b7819 */ /* 0x004fe20000010205 */
[----:B------:R-:W-:-:S03]  /*90d0*/  VIADD R5, R0, 0xffffffff ;  /* 0xffffffff00057836 */ /* 0x000fc60000000000 */
[----:B------:R-:W-:-:S04]  /*90e0*/  LOP3.LUT R11, R11, 0x1fffffff, RZ, 0xc0, !PT ;  /* 0x1fffffff0b0b7812 */ /* 0x000fc800078ec0ff */
[----:B------:R-:W-:-:S04]  /*90f0*/  SHF.R.U32.HI R6, RZ, 0x4, R11 ;  /* 0x00000004ff067819 */ /* 0x000fc8000001160b */
[----:B-1----:R-:W-:-:S05]  /*9100*/  LOP3.LUT R3, R3, 0xf, R6, 0xb8, !PT ;  /* 0x0000000f03037812 */ /* 0x002fca00078eb806 */
[----:B------:R1:W-:Y:S04]  /*9110*/  STS [UR4+0x3869c], R3 ;  /* 0x03869c03ff007988 */ /* 0x0003e80008000804 */
[----:B------:R-:W2:Y:S01]  /*9120*/  LDS R6, [UR4+0x3869c] ;  /* 0x03869c04ff067984 */ /* 0x000ea20008000800 */
[----:B-1----:R-:W-:Y:S01]  /*9130*/  IMAD.SHL.U32 R3, R4, 0x2, RZ ;  /* 0x0000000204037824 */ /* 0x002fe200078e00ff */
[----:B------:R-:W-:-:S04]  /*9140*/  IADD3 R4, R2, -0x1, RZ ;  /* 0xffffffff02047810 */ /* 0x000fc80007ffe0ff */
[----:B------:R-:W-:-:S04]  /*9150*/  LOP3.LUT R2, R3, 0xfffffffe, RZ, 0xc0, !PT ;  /* 0xfffffffe03027812 */ /* 0x000fc800078ec0ff */
[----:B------:R-:W-:-:S05]  /*9160*/  SHF.R.U64 R2, R2, 0x4, R11 ;  /* 0x0000000402027819 */ /* 0x000fca000000120b */
[----:B------:R-:W-:Y:S01]  /*9170*/  STS [UR4+0x3868c], R2 ;  /* 0x03868c02ff007988 */ /* 0x000fe20008000804 */
[----:B--2---:R-:W-:-:S05]  /*9180*/  LOP3.LUT R6, R6, 0xf0, RZ, 0xb8, !PT ;  /* 0x000000f006067812 */ /* 0x004fca00078eb8ff */
[----:B------:R1:W-:Y:S04]  /*9190*/  STS [UR4+0x3869c], R6 ;  /* 0x03869c06ff007988 */ /* 0x0003e80008000804 */
[----:B------:R-:W2:Y:S01]  /*91a0*/  LDS R9, [UR4+0x3869c] ;  /* 0x03869c04ff097984 */ /* 0x000ea20008000800 */
[----:B-1----:R-:W-:-:S05]  /*91b0*/  CS2R R6, SRZ ;  /* 0x0000000000067805 */ /* 0x002fca000001ff00 */
[----:B------:R-:W-:Y:S01]  /*91c0*/  STS.128 [UR4+0x386a0], R4 ;  /* 0x0386a004ff007988 */ /* 0x000fe20008000c04 */
[----:B--2---:R-:W-:-:S05]  /*91d0*/  LOP3.LUT R9, R9, 0xf00, RZ, 0xb8, !PT ;  /* 0x00000f0009097812 */ /* 0x004fca00078eb8ff */
[----:B------:R-:W-:Y:S04]  /*91e0*/  STS.64 [UR4+0x38698], R8 ;  /* 0x03869808ff007988 */ /* 0x000fe80008000a04 */
[----:B------:R-:W1:Y:S02]  /*91f0*/  LDS R10, [UR4+0x3869c] ;  /* 0x03869c04ff0a7984 */ /* 0x000e640008000800 */
[----:B-1----:R-:W-:-:S05]  /*9200*/  LOP3.LUT R0, R10, 0xf000, RZ, 0xb8, !PT ;  /* 0x0000f0000a007812 */ /* 0x002fca00078eb8ff */
[----:B------:R3:W-:Y:S02]  /*9210*/  STS [UR4+0x3869c], R0 ;  /* 0x03869c00ff007988 */ /* 0x0007e40008000804 */
.L_x_116:
[----:B------:R-:W-:Y:S05]  /*9220*/  BSYNC B0 ;  /* 0x0000000000007941 */ /* 0x000fea0003800000 */
.L_x_115:
[----:B---3--:R-:W3:Y:S01]  /*9230*/  S2R R0, SR_LANEID ;  /* 0x0000000000007919 */ /* 0x008ee20000000000 */
[----:B------:R-:W-:Y:S01]  /*9240*/  ELECT P0, URZ, PT ;  /* 0x00000000003f782f */ /* 0x000fe20003800000 */
[----:B------:R-:W-:Y:S01]  /*9250*/  NOP ;  /* 0x0000000000007918 */ /* 0x000fe20000000000 */
[----:B------:R-:W-:Y:S01]  /*9260*/  UMOV UR34, URZ ;  /* 0x0000003f00227c82 */ /* 0x000fe20008000000 */
[----:B------:R-:W-:Y:S10]  /*9270*/  BSSY B0, `(.L_x_118) ;  /* 0x0000004000007945 */ /* 0x000ff40003800000 */
[----:B------:R-:W-:Y:S05]  /*9280*/  @!P0 BRA `(.L_x_119) ;  /* 0x0000000000088947 */ /* 0x000fea0003800000 */
[----:B------:R0:W-:Y:S01]  /*9290*/  UTMACMDFLUSH ;  /* 0x00000000000079b7 */ /* 0x0001e20000000000 */
[----:B------:R-:W-:-:S04]  /*92a0*/  DEPBAR.LE SB0, 0x0 ;  /* 0x000080000000791a */ /* 0x000fc80000000000 */
.L_x_119:
[----:B------:R-:W-:Y:S05]  /*92b0*/  BSYNC B0 ;  /* 0x0000000000007941 */ /* 0x000fea0003800000 */
.L_x_118:
[----:B------:R-:W-:Y:S01]  /*92c0*/  UMOV UR31, 0x400 ;  /* 0x00000400001f7882 */ /* 0x000fe20000000000 */
[----:B-123--:R-:W-:Y:S01]  /*92d0*/  IMAD.SHL.U32 R4, R0, 0x4, RZ ;  /* 0x0000000400047824 */ /* 0x00efe200078e00ff */
[----:B------:R-:W-:-:S04]  /*92e0*/  ULEA UR31, UR42, UR31, 0x18 ;  /* 0x0000001f2a1f7291 */ /* 0x000fc8000f8ec03f */
[----:B------:R-:W-:Y:S01]  /*92f0*/  UIADD3 UR30, UR31, 0x38680, URZ ;  /* 0x000386801f1e7890 */ /* 0x000fe2000fffe03f */
[----:B------:R-:W-:Y:S01]  /*9300*/  IADD3 R2, P0, R4, UR38, RZ ;  /* 0x0000002604027c10 */ /* 0x000fe2000ff1e0ff */
[----:B------:R-:W-:-:S04]  /*9310*/  IMAD.MOV.U32 R0, RZ, RZ, RZ ;  /* 0x000000ffff007224 */ /* 0x000fc800078e00ff */
[----:B------:R-:W-:-:S03]  /*9320*/  IMAD.X R3, RZ, RZ, UR39, P0 ;  /* 0x00000027ff037e24 */ /* 0x000fc600080e06ff */
[----:B------:R-:W1:Y:S01]  /*9330*/  LDS R5, [R4+UR30] ;  /* 0x0000001e04057984 */ /* 0x000e620008000800 */
[----:B------:R-:W-:-:S03]  /*9340*/  SHF.L.U32 R0, R0, 0x1f, RZ ;  /* 0x0000001f00007819 */ /* 0x000fc600000006ff */
[----:B-1----:R1:W2:Y:S02]  /*9350*/  ATOMG.E.EXCH.STRONG.GPU PT, RZ, [R2], R5 ;  /* 0x0000000502ff73a8 */ /* 0x0022a400041ee100 */
[----:B--2---:R-:W2:Y:S01]  /*9360*/  SYNCS.PHASECHK.TRANS64.TRYWAIT P0, [UR31+0x384e8], R0 ;  /* 0x0384e800ff0075a7 */ /* 0x004ea2000800015f */
[----:B------:R-:W-:Y:S02]  /*9370*/  ULOP3.LUT UR29, UR54, 0x1, URZ, 0xfc, !UPT ;  /* 0x00000001361d7892 */ /* 0x000fe4000f8efc3f */
[----:B------:R-:W-:Y:S01]  /*9380*/  ULOP3.LUT UR33, UR52, 0x2, URZ, 0xfc, !UPT ;  /* 0x0000000234217892 */ /* 0x000fe2000f8efc3f */
[----:B-12---:R-:W-:Y:S11]  /*9390*/  @!P0 BRA `(.L_x_120) ;  /* 0x0000005800a08947 */ /* 0x006ff60003800000 */
.L_x_273:
[----:B------:R-:W-:Y:S01]  /*93a0*/  IMAD.MOV.U32 R2, RZ, RZ, 0x1 ;  /* 0x00000001ff027424 */ /* 0x000fe200078e00ff */
[----:B------:R-:W-:Y:S01]  /*93b0*/  ULDC UR28, c[0x0][0x598] ;  /* 0x00016600001c7ab9 */ /* 0x000fe20000000800 */
[----:B------:R-:W-:Y:S01]  /*93c0*/  IMAD.MOV.U32 R12, RZ, RZ, RZ ;  /* 0x000000ffff0c7224 */ /* 0x000fe200078e00ff */
[----:B------:R-:W-:Y:S01]  /*93d0*/  ULDC UR32, c[0x0][0x580] ;  /* 0x0001600000207ab9 */ /* 0x000fe20000000800 */
[----:B------:R-:W-:Y:S01]  /*93e0*/  ULDC.64 UR4, c[0x0][0x590] ;  /* 0x0001640000047ab9 */ /* 0x000fe20000000a00 */
[----:B------:R-:W-:-:S05]  /*93f0*/  ULDC.64 UR6, c[0x0][0x588] ;  /* 0x0001620000067ab9 */ /* 0x000fca0000000a00 */
.L_x_181:
[----:B------:R-:W-:-:S06]  /*9400*/  UISETP.NE.AND UP0, UPT, UR29, 0x3, UPT ;  /* 0x000000031d00788c */ /* 0x000fcc000bf05270 */
[----:B------:R-:W-:-:S13]  /*9410*/  PLOP3.LUT P1, PT, PT, PT, UP0, 0x80, 0x0 ;  /* 0x000000000000781c */ /* 0x000fda0003f2f008 */
[----:B---345:R-:W-:Y:S05]  /*9420*/  @!P1 BRA `(.L_x_121) ;  /* 0x0000000000049947 */ /* 0x038fea0003800000 */
[----:B------:R-:W-:Y:S01]  /*9430*/  BPT.TRAP 0x1 ;  /* 0x000000040000795c */ /* 0x000fe20000300000 */
.L_x_121:
[----:B------:R-:W-:Y:S01]  /*9440*/  ULEA UR8, UR34, UR31, 0x3 ;  /* 0x0000001f22087291 */ /* 0x000fe2000f8e183f */
[----:B-1----:R-:W-:-:S08]  /*9450*/  SHF.L.U32 R0, R12, 0x1f, RZ ;  /* 0x0000001f0c007819 */ /* 0x002fd000000006ff */
[----:B------:R-:W1:Y:S02]  /*9460*/  SYNCS.PHASECHK.TRANS64.TRYWAIT P0, [UR8+0x38400], R0 ;  /* 0x03840000ff0075a7 */ /* 0x000e640008000148 */
[----:B-1----:R-:W-:Y:S05]  /*9470*/  @!P0 BRA `(.L_x_122) ;  /* 0x0000005800808947 */ /* 0x002fea0003800000 */
.L_x_274:
[----:B------:R-:W-:-:S09]  /*9480*/  ULEA UR9, UR34, UR31, 0x4 ;  /* 0x0000001f22097291 */ /* 0x000fd2000f8e203f */
[----:B------:R-:W2:Y:S01]  /*9490*/  LDS.128 R4, [UR9+0x384f0] ;  /* 0x0384f009ff047984 */ /* 0x000ea20008000c00 */
[----:B------:R-:W-:Y:S01]  /*94a0*/  @!PT LDS RZ, [RZ] ;  /* 0x00000000fffff984 */ /* 0x000fe20000000800 */
[----:B------:R-:W-:Y:S01]  /*94b0*/  @!PT LDS RZ, [RZ] ;  /* 0x00000000fffff984 */ /* 0x000fe20000000800 */
[----:B------:R-:W-:Y:S01]  /*94c0*/  @!PT LDS RZ, [RZ] ;  /* 0x00000000fffff984 */ /* 0x000fe20000000800 */
[----:B------:R-:W-:Y:S01]  /*94d0*/  @!PT LDS RZ, [RZ] ;  /* 0x00000000fffff984 */ /* 0x000fe20000000800 */
[----:B------:R3:W-:Y:S06]  /*94e0*/  MEMBAR.ALL.CTA ;  /* 0x0000000000007992 */ /* 0x0007ec0000008000 */
[----:B---3--:R-:W3:Y:S01]  /*94f0*/  FENCE.VIEW.ASYNC.S ;  /* 0x00000000000073c6 */ /* 0x008ee20000000000 */
[----:B------:R-:W-:Y:S05]  /*9500*/  @!P1 BRA `(.L_x_123) ;  /* 0x0000000000049947 */ /* 0x000fea0003800000 */
[----:B------:R-:W-:Y:S01]  /*9510*/  BPT.TRAP 0x1 ;  /* 0x000000040000795c */ /* 0x000fe20000300000 */
.L_x_123:
[----:B------:R-:W-:Y:S01]  /*9520*/  UIADD3 UR8, UR8, 0x38440, URZ ;  /* 0x0003844008087890 */ /* 0x000fe2000fffe03f */
[----:B------:R-:W-:Y:S02]  /*9530*/  R2UR UR18, R16 ;  /* 0x00000000101272ca */ /* 0x000fe400000e0000 */
[----:B------:R-:W-:Y:S01]  /*9540*/  R2UR UR19, R17 ;  /* 0x00000000111372ca */ /* 0x000fe200000e0000 */
[----:B------:R-:W-:Y:S01]  /*9550*/  UPRMT UR8, UR42, 0x654, UR8 ;  /* 0x000006542a087896 */ /* 0x000fe20008000008 */
[----:B------:R-:W-:Y:S02]  /*9560*/  LOP3.LUT P1, RZ, R2, 0xff, RZ, 0xc0, !PT ;  /* 0x000000ff02ff7812 */ /* 0x000fe4000782c0ff */
[----:B------:R-:W-:-:S04]  /*9570*/  ISETP.NE.U32.AND P0, PT, RZ, UR4, PT ;  /* 0x00000004ff007c0c */ /* 0x000fc8000bf05070 */
[----:B------:R-:W-:Y:S02]  /*9580*/  ISETP.NE.AND.EX P0, PT, RZ, UR5, PT, P0 ;  /* 0x00000005ff007c0c */ /* 0x000fe4000bf05300 */
[----:B---3--:R-:W-:Y:S01]  /*9590*/  SYNCS.ARRIVE.TRANS64.RED.A1T0 RZ, [UR8], RZ ;  /* 0x000000ffffff79a7 */ /* 0x008fe20008100408 */
[----:B------:R-:W-:Y:S02]  /*95a0*/  USHF.L.U32 UR18, UR18, 0x8, URZ ;  /* 0x0000000812127899 */ /* 0x000fe4000800063f */
[----:B------:R-:W-:Y:S02]  /*95b0*/  USHF.L.U32 UR19, UR19, 0x7, URZ ;  /* 0x0000000713137899 */ /* 0x000fe4000800063f */
[----:B------:R-:W-:Y:S10]  /*95c0*/  @!P1 BRA `(.L_x_124) ;  /* 0x00000000000c9947 */ /* 0x000ff40003800000 */
[----:B------:R-:W-:-:S04]  /*95d0*/  DEPBAR {5,4,3,2,1,0} ;  /* 0x0000003f0000791a */ /* 0x000fc80000000000 */
[----:B------:R3:W-:Y:S02]  /*95e0*/  UTMACCTL.IV [UR38] ;  /* 0x00000000260079b9 */ /* 0x0007e40008000000 */
[----:B---3--:R-:W-:Y:S01]  /*95f0*/  NOP ;  /* 0x0000000000007918 */ /* 0x008fe20000000000 */
.L_x_124:
[----:B------:R-:W-:Y:S05]  /*9600*/  @!P0 BRA `(.L_x_125) ;  /* 0x0000000000188947 */ /* 0x000fea0003800000 */
[----:B-1----:R-:W1:Y:S02]  /*9610*/  LDC.64 R2, c[0x0][0x590] ;  /* 0x00016400ff027b82 */ /* 0x002e640000000a00 */
[----:B-1----:R-:W-:-:S06]  /*9620*/  IMAD.WIDE R2, R18, 0x8, R2 ;  /* 0x0000000812027825 */ /* 0x002fcc00078e0202 */
[----:B------:R-:W3:Y:S04]  /*9630*/  LDG.E.64 R2, desc[UR58][R2.64] ;  /* 0x0000003a02027981 */ /* 0x000ee8000c1e1b00 */
[----:B---3--:R-:W3:Y:S02]  /*9640*/  LD.E R0, desc[UR58][R2.64] ;  /* 0x0000003a02007980 */ /* 0x008ee4000c101900 */
[----:B---3--:R-:W-:Y:S01]  /*9650*/  FSETP.NEU.AND P0, PT, R0, RZ, PT ;  /* 0x000000ff0000720b */ /* 0x008fe20003f0d000 */
[----:B------:R-:W-:-:S12]  /*9660*/  BRA `(.L_x_126) ;  /* 0x0000000000247947 */ /* 0x000fd80003800000 */
.L_x_125:
[----:B------:R-:W-:Y:S02]  /*9670*/  ISETP.NE.U32.AND P1, PT, RZ, UR6, PT ;  /* 0x00000006ff007c0c */ /* 0x000fe4000bf25070 */
[----:B------:R-:W-:Y:S02]  /*9680*/  FSETP.NEU.AND P0, PT, RZ, UR32, PT ;  /* 0x00000020ff007c0b */ /* 0x000fe4000bf0d000 */
[----:B------:R-:W-:-:S13]  /*9690*/  ISETP.NE.AND.EX P1, PT, RZ, UR7, PT, P1 ;  /* 0x00000007ff007c0c */ /* 0x000fda000bf25310 */
[----:B------:R-:W-:Y:S05]  /*96a0*/  @!P1 BRA `(.L_x_126) ;  /* 0x0000000000149947 */ /* 0x000fea0003800000 */
[----:B-1----:R-:W1:Y:S01]  /*96b0*/  LDC.64 R2, c[0x0][0x588] ;  /* 0x00016200ff027b82 */ /* 0x002e620000000a00 */
[----:B------:R-:W-:-:S04]  /*96c0*/  IMAD R9, R18, UR28, RZ ;  /* 0x0000001c12097c24 */ /* 0x000fc8000f8e02ff */
[----:B-1----:R-:W-:-:S06]  /*96d0*/  IMAD.WIDE R2, R9, 0x4, R2 ;  /* 0x0000000409027825 */ /* 0x002fcc00078e0202 */
[----:B------:R-:W3:Y:S02]  /*96e0*/  LDG.E R2, desc[UR58][R2.64] ;  /* 0x0000003a02027981 */ /* 0x000ee4000c1e1900 */
[----:B---3--:R-:W-:-:S13]  /*96f0*/  FSETP.NEU.AND P0, PT, R2, RZ, PT ;  /* 0x000000ff0200720b */ /* 0x008fda0003f0d000 */
.L_x_126:
[----:B------:R-:W-:Y:S01]  /*9700*/  UISETP.NE.AND UP0, UPT, UR33, 0x3, UPT ;  /* 0x000000032100788c */ /* 0x000fe2000bf05270 */
[----:B------:R-:W-:-:S05]  /*9710*/  ELECT P1, URZ, PT ;  /* 0x00000000003f782f */ /* 0x000fca0003820000 */
[----:B------:R-:W-:Y:S02]  /*9720*/  PLOP3.LUT P2, PT, PT, PT, UP0, 0x80, 0x0 ;  /* 0x000000000000781c */ /* 0x000fe40003f4f008 */
[----:B------:R-:W-:-:S11]  /*9730*/  PLOP3.LUT P0, PT, P0, P1, PT, 0x2a, 0x0 ;  /* 0x000000000000781c */ /* 0x000fd60000702572 */
[----:B------:R-:W-:Y:S05]  /*9740*/  @!P2 BRA `(.L_x_127) ;  /* 0x000000000004a947 */ /* 0x000fea0003800000 */
[----:B------:R-:W-:Y:S01]  /*9750*/  BPT.TRAP 0x1 ;  /* 0x000000040000795c */ /* 0x000fe20000300000 */
.L_x_127:
[----:B-1----:R-:W-:-:S05]  /*9760*/  IMAD.MOV.U32 R0, RZ, RZ, 0x1 ;  /* 0x00000001ff007424 */ /* 0x002fca00078e00ff */
[----:B------:R-:W-:-:S04]  /*9770*/  SHF.L.U32 R0, R0, 0x1f, RZ ;  /* 0x0000001f00007819 */ /* 0x000fc800000006ff */
[----:B------:R-:W1:Y:S02]  /*9780*/  SYNCS.PHASECHK.TRANS64.TRYWAIT P1, [UR31+0x384c0], R0 ;  /* 0x0384c000ff0075a7 */ /* 0x000e64000802015f */
[----:B-1----:R-:W-:Y:S05]  /*9790*/  @!P1 BRA `(.L_x_128) ;  /* 0x0000005400d09947 */ /* 0x002fea0003800000 */
.L_x_275:
[----:B------:R-:W-:Y:S04]  /*97a0*/  BSSY B0, `(.L_x_129) ;  /* 0x0000010000007945 */ /* 0x000fe80003800000 */
[----:B------:R-:W-:Y:S05]  /*97b0*/  @P0 BRA `(.L_x_130) ;  /* 0x0000000000380947 */ /* 0x000fea0003800000 */
[----:B------:R-:W-:Y:S02]  /*97c0*/  UIADD3 UR16, UR31, 0x30000, URZ ;  /* 0x000300001f107890 */ /* 0x000fe4000fffe03f */
[----:B------:R-:W-:Y:S02]  /*97d0*/  UIADD3 UR17, UR31, 0x384a0, URZ ;  /* 0x000384a01f117890 */ /* 0x000fe4000fffe03f */
[----:B------:R-:W-:Y:S02]  /*97e0*/  UIADD3 UR10, UR18, 0x40, URZ ;  /* 0x00000040120a7890 */ /* 0x000fe4000fffe03f */
[----:B------:R-:W-:Y:S01]  /*97f0*/  UIADD3 UR8, UR31, 0x31000, URZ ;  /* 0x000310001f087890 */ /* 0x000fe2000fffe03f */
[----:B------:R-:W-:Y:S01]  /*9800*/  UMOV UR12, 0x0 ;  /* 0x00000000000c7882 */ /* 0x000fe20000000000 */
[----:B------:R-:W-:Y:S01]  /*9810*/  UMOV UR13, 0x10000000 ;  /* 0x10000000000d7882 */ /* 0x000fe20000000000 */
[----:B------:R-:W-:Y:S01]  /*9820*/  UMOV UR11, UR19 ;  /* 0x00000013000b7c82 */ /* 0x000fe20008000000 */
[----:B------:R-:W-:Y:S01]  /*9830*/  UMOV UR9, UR17 ;  /* 0x0000001100097c82 */ /* 0x000fe20008000000 */
[----:B------:R3:W-:Y:S04]  /*9840*/  UTMALDG.2D [UR16], [UR38], desc[UR12] ;  /* 0x00000c10260075b4 */ /* 0x0007e80008009000 */
[----:B------:R3:W-:Y:S02]  /*9850*/  UTMALDG.2D [UR8], [UR38], desc[UR12] ;  /* 0x00000c08260075b4 */ /* 0x0007e40008009000 */
[----:B---3--:R-:W-:Y:S05]  /*9860*/  @!P2 BRA `(.L_x_131) ;  /* 0x000000000004a947 */ /* 0x008fea0003800000 */
[----:B------:R-:W-:Y:S01]  /*9870*/  BPT.TRAP 0x1 ;  /* 0x000000040000795c */ /* 0x000fe20000300000 */
.L_x_131:
[----:B------:R-:W3:Y:S02]  /*9880*/  LDC R2, c[0x0][0x828] ;  /* 0x00020a00ff027b82 */ /* 0x000ee40000000800 */
[----:B---3--:R3:W-:Y:S02]  /*9890*/  SYNCS.ARRIVE.TRANS64.RED.A0TR RZ, [UR31+0x384a0], R2 ;  /* 0x0384a002ffff79a7 */ /* 0x0087e4000830041f */
.L_x_130:
[----:B------:R-:W-:Y:S05]  /*98a0*/  BSYNC B0 ;  /* 0x0000000000007941 */ /* 0x000fea0003800000 */
.L_x_129:
[----:B------:R-:W-:Y:S05]  /*98b0*/  @!P2 BRA `(.L_x_132) ;  /* 0x000000000004a947 */ /* 0x000fea0003800000 */
[----:B------:R-:W-:Y:S01]  /*98c0*/  BPT.TRAP 0x1 ;  /* 0x000000040000795c */ /* 0x000fe20000300000 */
.L_x_132:
[----:B------:R-:W-:-:S04]  /*98d0*/  UIADD3 UR13, UR31, 0x384a0, URZ ;  /* 0x000384a01f0d7890 */ /* 0x000fc8000fffe03f */
[----:B------:R-:W-:-:S09]  /*98e0*/  UPRMT UR16, UR42, 0x654, UR13 ;  /* 0x000006542a107896 */ /* 0x000fd2000800000d */
[----:B------:R-:W-:Y:S01]  /*98f0*/  SYNCS.ARRIVE.TRANS64.RED.A1T0 RZ, [UR16], RZ ;  /* 0x000000ffffff79a7 */ /* 0x000fe20008100410 */
[----:B------:R-:W-:Y:S05]  /*9900*/  @!P2 BRA `(.L_x_133) ;  /* 0x000000000004a947 */ /* 0x000fea0003800000 */
[----:B------:R-:W-:Y:S01]  /*9910*/  BPT.TRAP 0x1 ;  /* 0x000000040000795c */ /* 0x000fe20000300000 */
.L_x_133:
[----:B------:R-:W4:Y:S02]  /*9920*/  SYNCS.PHASECHK.TRANS64.TRYWAIT P1, [UR31+0x384c8], R0 ;  /* 0x0384c800ff0075a7 */ /* 0x000f24000802015f */
[----:B----4-:R-:W-:Y:S05]  /*9930*/  @!P1 BRA `(.L_x_134) ;  /* 0x0000005400809947 */ /* 0x010fea0003800000 */
.L_x_276:
[----:B------:R-:W-:Y:S04]  /*9940*/  BSSY B0, `(.L_x_135) ;  /* 0x0000012000007945 */ /* 0x000fe80003800000 */
[----:B------:R-:W-:Y:S05]  /*9950*/  @P0 BRA `(.L_x_136) ;  /* 0x0000000000400947 */ /* 0x000fea0003800000 */
[----:B------:R-:W-:Y:S02]  /*9960*/  UIADD3 UR10, UR18, 0x80, URZ ;  /* 0x00000080120a7890 */ /* 0x000fe4000fffe03f */
        /* <DEDUP_REMOVED lines=8> */
[----:B------:R-:W-:Y:S01]  /*99f0*/  UMOV UR21, UR9 ;  /* 0x0000000900157c82 */ /* 0x000fe20008000000 */
[----:B------:R4:W-:Y:S03]  /*9a00*/  UTMALDG.2D [UR8], [UR38], desc[UR14] ;  /* 0x00000e08260075b4 */ /* 0x0009e60008009000 */
[----:B------:R4:W-:Y:S02]  /*9a10*/  UTMALDG.2D [UR20], [UR38], desc[UR14] ;  /* 0x00000e14260075b4 */ /* 0x0009e40008009000 */
[----:B----4-:R-:W-:Y:S05]  /*9a20*/  @!P2 BRA `(.L_x_137) ;  /* 0x000000000004a947 */ /* 0x010fea0003800000 */
[----:B------:R-:W-:Y:S01]  /*9a30*/  BPT.TRAP 0x1 ;  /* 0x000000040000795c */ /* 0x000fe20000300000 */
.L_x_137:
[----:B---3--:R-:W3:Y:S02]  /*9a40*/  LDC R2, c[0x0][0x828] ;  /* 0x00020a00ff027b82 */ /* 0x008ee40000000800 */
[----:B---3--:R4:W-:Y:S02]  /*9a50*/  SYNCS.ARRIVE.TRANS64.RED.A0TR RZ, [UR31+0x384a8], R2 ;  /* 0x0384a802ffff79a7 */ /* 0x0089e4000830041f */
.L_x_136:
[----:B------:R-:W-:Y:S05]  /*9a60*/  BSYNC B0 ;  /* 0x0000000000007941 */ /* 0x000fea0003800000 */
.L_x_135:
[----:B------:R-:W-:Y:S05]  /*9a70*/  @!P2 BRA `(.L_x_138) ;  /* 0x000000000004a947 */ /* 0x000fea0003800000 */
[----:B------:R-:W-:Y:S01]  /*9a80*/  BPT.TRAP 0x1 ;  /* 0x000000040000795c */ /* 0x000fe20000300000 */
.L_x_138:
[----:B------:R-:W-:Y:S02]  /*9a90*/  UIADD3 UR9, UR31, 0x384a8, URZ ;  /* 0x000384a81f097890 */ /* 0x000fe4000fffe03f */
[----:B------:R-:W-:Y:S02]  /*9aa0*/  UIADD3 UR23, UR19, 0x20, URZ ;  /* 0x0000002013177890 */ /* 0x000fe4000fffe03f */
[----:B------:R-:W-:-:S09]  /*9ab0*/  UPRMT UR36, UR42, 0x654, UR9 ;  /* 0x000006542a247896 */ /* 0x000fd20008000009 */
[----:B------:R-:W-:Y:S01]  /*9ac0*/  SYNCS.ARRIVE.TRANS64.RED.A1T0 RZ, [UR36], RZ ;  /* 0x000000ffffff79a7 */ /* 0x000fe20008100424 */
[----:B------:R-:W-:Y:S05]  /*9ad0*/  @!P2 BRA `(.L_x_139) ;  /* 0x000000000004a947 */ /* 0x000fea0003800000 */
[----:B------:R-:W-:Y:S01]  /*9ae0*/  BPT.TRAP 0x1 ;  /* 0x000000040000795c */ /* 0x000fe20000300000 */
.L_x_139:
[----:B------:R-:W5:Y:S02]  /*9af0*/  SYNCS.PHASECHK.TRANS64.TRYWAIT P1, [UR31+0x384d0], R0 ;  /* 0x0384d000ff0075a7 */ /* 0x000f64000802015f */
[----:B-----5:R-:W-:Y:S05]  /*9b00*/  @!P1 BRA `(.L_x_140) ;  /* 0x0000005400249947 */ /* 0x020fea0003800000 */
.L_x_277:
        /* <DEDUP_REMOVED lines=13> */
[----:B-1----:R-:W-:Y:S05]  /*9be0*/  @!P2 BRA `(.L_x_143) ;  /* 0x000000000004a947 */ /* 0x002fea0003800000 */
[----:B------:R-:W-:Y:S01]  /*9bf0*/  BPT.TRAP 0x1 ;  /* 0x000000040000795c */ /* 0x000fe20000300000 */
.L_x_143:
[----:B---34-:R-:W1:Y:S02]  /*9c00*/  LDC R2, c[0x0][0x828] ;  /* 0x00020a00ff027b82 */ /* 0x018e640000000800 */
[----:B-1----:R1:W-:Y:S02]  /*9c10*/  SYNCS.ARRIVE.TRANS64.RED.A0TR RZ, [UR31+0x384b0], R2 ;  /* 0x0384b002ffff79a7 */ /* 0x0023e4000830041f */
.L_x_142:
[----:B------:R-:W-:Y:S05]  /*9c20*/  BSYNC B0 ;  /* 0x0000000000007941 */ /* 0x000fea0003800000 */
.L_x_141:
[----:B------:R-:W-:Y:S05]  /*9c30*/  @!P2 BRA `(.L_x_144) ;  /* 0x000000000004a947 */ /* 0x000fea0003800000 */
[----:B------:R-:W-:Y:S01]  /*9c40*/  BPT.TRAP 0x1 ;  /* 0x000000040000795c */ /* 0x000fe20000300000 */
.L_x_144:
[----:B------:R-:W-:-:S04]  /*9c50*/  UIADD3 UR17, UR31, 0x384b0, URZ ;  /* 0x000384b01f117890 */ /* 0x000fc8000fffe03f */
[----:B------:R-:W-:-:S09]  /*9c60*/  UPRMT UR35, UR42, 0x654, UR17 ;  /* 0x000006542a237896 */ /* 0x000fd20008000011 */
[----:B------:R-:W-:Y:S01]  /*9c70*/  SYNCS.ARRIVE.TRANS64.RED.A1T0 RZ, [UR35], RZ ;  /* 0x000000ffffff79a7 */ /* 0x000fe20008100423 */
[----:B------:R-:W-:Y:S05]  /*9c80*/  @!P2 BRA `(.L_x_145) ;  /* 0x000000000004a947 */ /* 0x000fea0003800000 */
[----:B------:R-:W-:Y:S01]  /*9c90*/  BPT.TRAP 0x1 ;  /* 0x000000040000795c */ /* 0x000fe20000300000 */
.L_x_145:
[----:B------:R-:W5:Y:S02]  /*9ca0*/  SYNCS.PHASECHK.TRANS64.TRYWAIT P1, [UR31+0x384d8], R0 ;  /* 0x0384d800ff0075a7 */ /* 0x000f64000802015f */
[----:B-----5:R-:W-:Y:S05]  /*9cb0*/  @!P1 BRA `(.L_x_146) ;  /* 0x0000005000d09947 */ /* 0x020fea0003800000 */
.L_x_278:
        /* <DEDUP_REMOVED lines=13> */
[----:B-1----:R-:W-:Y:S05]  /*9d90*/  @!P2 BRA `(.L_x_149) ;  /* 0x000000000004a947 */ /* 0x002fea0003800000 */
[----:B------:R-:W-:Y:S01]  /*9da0*/  BPT.TRAP 0x1 ;  /* 0x000000040000795c */ /* 0x000fe20000300000 */
.L_x_149:
[----:B---34-:R-:W1:Y:S02]  /*9db0*/  LDC R2, c[0x0][0x828] ;  /* 0x00020a00ff027b82 */ /* 0x018e640000000800 */
[----:B-1----:R1:W-:Y:S02]  /*9dc0*/  SYNCS.ARRIVE.TRANS64.RED.A0TR RZ, [UR31+0x384b8], R2 ;  /* 0x0384b802ffff79a7 */ /* 0x0023e4000830041f */
.L_x_148:
[----:B------:R-:W-:Y:S05]  /*9dd0*/  BSYNC B0 ;  /* 0x0000000000007941 */ /* 0x000fea0003800000 */
.L_x_147:
[----:B------:R-:W-:Y:S05]  /*9de0*/  @!P2 BRA `(.L_x_150) ;  /* 0x000000000004a947 */ /* 0x000fea0003800000 */
[----:B------:R-:W-:Y:S01]  /*9df0*/  BPT.TRAP 0x1 ;  /* 0x000000040000795c */ /* 0x000fe20000300000 */
.L_x_150:
[----:B------:R-:W-:Y:S02]  /*9e00*/  UIADD3 UR25, UR31, 0x384b8, URZ ;  /* 0x000384b81f197890 */ /* 0x000fe4000fffe03f */
[----:B------:R-:W-:Y:S02]  /*9e10*/  UIADD3 UR15, UR19, 0x40, URZ ;  /* 0x00000040130f7890 */ /* 0x000fe4000fffe03f */
[----:B------:R-:W-:-:S09]  /*9e20*/  UPRMT UR37, UR42, 0x654, UR25 ;  /* 0x000006542a257896 */ /* 0x000fd20008000019 */
[----:B------:R-:W-:Y:S01]  /*9e30*/  SYNCS.ARRIVE.TRANS64.RED.A1T0 RZ, [UR37], RZ ;  /* 0x000000ffffff79a7 */ /* 0x000fe20008100425 */
[----:B------:R-:W-:Y:S05]  /*9e40*/  @!P2 BRA `(.L_x_151) ;  /* 0x000000000004a947 */ /* 0x000fea0003800000 */
[----:B------:R-:W-:Y:S01]  /*9e50*/  BPT.TRAP 0x1 ;  /* 0x000000040000795c */ /* 0x000fe20000300000 */
.L_x_151:
[----:B-1-34-:R-:W-:-:S04]  /*9e60*/  SHF.L.U32 R2, RZ, 0x1f, RZ ;  /* 0x0000001fff027819 */ /* 0x01afc800000006ff */
[----:B------:R-:W1:Y:S02]  /*9e70*/  SYNCS.PHASECHK.TRANS64.TRYWAIT P1, [UR31+0x384c0], R2 ;  /* 0x0384c002ff0075a7 */ /* 0x000e64000802015f */
[----:B-1----:R-:W-:Y:S05]  /*9e80*/  @!P1 BRA `(.L_x_152) ;  /* 0x0000005000749947 */ /* 0x002fea0003800000 */
.L_x_279:
[----:B------:R-:W-:Y:S04]  /*9e90*/  BSSY B0, `(.L_x_153) ;  /* 0x0000010000007945 */ /* 0x000fe80003800000 */
[----:B------:R-:W-:Y:S05]  /*9ea0*/  @P0 BRA `(.L_x_154) ;  /* 0x0000000000380947 */ /* 0x000fea0003800000 */
        /* <DEDUP_REMOVED lines=10> */
[----:B---3--:R-:W-:Y:S05]  /*9f50*/  @!P2 BRA `(.L_x_155) ;  /* 0x000000000004a947 */ /* 0x008fea0003800000 */
[----:B------:R-:W-:Y:S01]  /*9f60*/  BPT.TRAP 0x1 ;  /* 0x000000040000795c */ /* 0x000fe20000300000 */
.L_x_155:
[----:B-1----:R-:W1:Y:S02]  /*9f70*/  LDC R3, c[0x0][0x828] ;  /* 0x00020a00ff037b82 */ /* 0x002e640000000800 */
[----:B-1----:R3:W-:Y:S02]  /*9f80*/  SYNCS.ARRIVE.TRANS64.RED.A0TR RZ, [UR31+0x384a0], R3 ;  /* 0x0384a003ffff79a7 */ /* 0x0027e4000830041f */
.L_x_154:
[----:B------:R-:W-:Y:S05]  /*9f90*/  BSYNC B0 ;  /* 0x0000000000007941 */ /* 0x000fea0003800000 */
.L_x_153:
[----:B------:R-:W-:Y:S05]  /*9fa0*/  @!P2 BRA `(.L_x_156) ;  /* 0x000000000004a947 */ /* 0x000fea0003800000 */
[----:B------:R-:W-:Y:S01]  /*9fb0*/  BPT.TRAP 0x1 ;  /* 0x000000040000795c */ /* 0x000fe20000300000 */
.L_x_156:
[----:B------:R-:W-:Y:S01]  /*9fc0*/  SYNCS.ARRIVE.TRANS64.RED.A1T0 RZ, [UR16], RZ ;  /* 0x000000ffffff79a7 */ /* 0x000fe20008100410 */
[----:B------:R-:W-:Y:S05]  /*9fd0*/  @!P2 BRA `(.L_x_157) ;  /* 0x000000000004a947 */ /* 0x000fea0003800000 */
[----:B------:R-:W-:Y:S01]  /*9fe0*/  BPT.TRAP 0x1 ;  /* 0x000000040000795c */ /* 0x000fe20000300000 */
.L_x_157:
[----:B------:R-:W4:Y:S02]  /*9ff0*/  SYNCS.PHASECHK.TRANS64.TRYWAIT P1, [UR31+0x384c8], R2 ;  /* 0x0384c802ff0075a7 */ /* 0x000f24000802015f */
[----:B----4-:R-:W-:Y:S05]  /*a000*/  @!P1 BRA `(.L_x_158) ;  /* 0x00000050002c9947 */ /* 0x010fea0003800000 */
.L_x_280:
        /* <DEDUP_REMOVED lines=12> */
[----:B----4-:R-:W-:Y:S05]  /*a0d0*/  @!P2 BRA `(.L_x_161) ;  /* 0x000000000004a947 */ /* 0x010fea0003800000 */
[----:B------:R-:W-:Y:S01]  /*a0e0*/  BPT.TRAP 0x1 ;  /* 0x000000040000795c */ /* 0x000fe20000300000 */
.L_x_161:
[----:B-1-3--:R-:W1:Y:S02]  /*a0f0*/  LDC R3, c[0x0][0x828] ;  /* 0x00020a00ff037b82 */ /* 0x00ae640000000800 */
[----:B-1----:R4:W-:Y:S02]  /*a100*/  SYNCS.ARRIVE.TRANS64.RED.A0TR RZ, [UR31+0x384a8], R3 ;  /* 0x0384a803ffff79a7 */ /* 0x0029e4000830041f */
.L_x_160:
[----:B------:R-:W-:Y:S05]  /*a110*/  BSYNC B0 ;  /* 0x0000000000007941 */ /* 0x000fea0003800000 */
.L_x_159:
[----:B------:R-:W-:Y:S05]  /*a120*/  @!P2 BRA `(.L_x_162) ;  /* 0x000000000004a947 */ /* 0x000fea0003800000 */
[----:B------:R-:W-:Y:S01]  /*a130*/  BPT.TRAP 0x1 ;  /* 0x000000040000795c */ /* 0x000fe20000300000 */
.L_x_162:
[----:B------:R-:W-:Y:S01]  /*a140*/  SYNCS.ARRIVE.TRANS64.RED.A1T0 RZ, [UR36], RZ ;  /* 0x000000ffffff79a7 */ /* 0x000fe20008100424 */
[----:B------:R-:W-:Y:S01]  /*a150*/  UIADD3 UR19, UR19, 0x60, URZ ;  /* 0x0000006013137890 */ /* 0x000fe2000fffe03f */
[----:B------:R-:W-:Y:S11]  /*a160*/  @!P2 BRA `(.L_x_163) ;  /* 0x000000000004a947 */ /* 0x000ff60003800000 */
[----:B------:R-:W-:Y:S01]  /*a170*/  BPT.TRAP 0x1 ;  /* 0x000000040000795c */ /* 0x000fe20000300000 */
.L_x_163:
[----:B------:R-:W5:Y:S02]  /*a180*/  SYNCS.PHASECHK.TRANS64.TRYWAIT P1, [UR31+0x384d0], R2 ;  /* 0x0384d002ff0075a7 */ /* 0x000f64000802015f */
[----:B-----5:R-:W-:Y:S05]  /*a190*/  @!P1 BRA `(.L_x_164) ;  /* 0x0000004c00e09947 */ /* 0x020fea0003800000 */
.L_x_281:
        /* <DEDUP_REMOVED lines=13> */
.L_x_167:
[----:B---34-:R-:W1:Y:S02]  /*a270*/  LDC R3, c[0x0][0x828] ;  /* 0x00020a00ff037b82 */ /* 0x018e640000000800 */
[----:B-1----:R1:W-:Y:S02]  /*a280*/  SYNCS.ARRIVE.TRANS64.RED.A0TR RZ, [UR31+0x384b0], R3 ;  /* 0x0384b003ffff79a7 */ /* 0x0023e4000830041f */
.L_x_166:
[----:B------:R-:W-:Y:S05]  /*a290*/  BSYNC B0 ;  /* 0x0000000000007941 */ /* 0x000fea0003800000 */
.L_x_165:
[----:B------:R-:W-:Y:S05]  /*a2a0*/  @!P2 BRA `(.L_x_168) ;  /* 0x000000000004a947 */ /* 0x000fea0003800000 */
[----:B------:R-:W-:Y:S01]  /*a2b0*/  BPT.TRAP 0x1 ;  /* 0x000000040000795c */ /* 0x000fe20000300000 */
.L_x_168:
[----:B------:R-:W-:Y:S01]  /*a2c0*/  SYNCS.ARRIVE.TRANS64.RED.A1T0 RZ, [UR35], RZ ;  /* 0x000000ffffff79a7 */ /* 0x000fe20008100423 */
[----:B------:R-:W-:Y:S05]  /*a2d0*/  @!P2 BRA `(.L_x_169) ;  /* 0x000000000004a947 */ /* 0x000fea0003800000 */
[----:B------:R-:W-:Y:S01]  /*a2e0*/  BPT.TRAP 0x1 ;  /* 0x000000040000795c */ /* 0x000fe20000300000 */
.L_x_169:
[----:B------:R-:W5:Y:S02]  /*a2f0*/  SYNCS.PHASECHK.TRANS64.TRYWAIT P1, [UR31+0x384d8], R2 ;  /* 0x0384d802ff0075a7 */ /* 0x000f64000802015f */
[----:B-----5:R-:W-:Y:S05]  /*a300*/  @!P1 BRA `(.L_x_170) ;  /* 0x0000004c009c9947 */ /* 0x020fea0003800000 */
.L_x_282:
        /* <DEDUP_REMOVED lines=15> */
.L_x_173:
[----:B------:R-:W1:Y:S02]  /*a400*/  LDC R2, c[0x0][0x828] ;  /* 0x00020a00ff027b82 */ /* 0x000e640000000800 */
[----:B-1----:R1:W-:Y:S02]  /*a410*/  SYNCS.ARRIVE.TRANS64.RED.A0TR RZ, [UR31+0x384b8], R2 ;  /* 0x0384b802ffff79a7 */ /* 0x0023e4000830041f */
.L_x_172:
[----:B------:R-:W-:Y:S05]  /*a420*/  BSYNC B0 ;  /* 0x0000000000007941 */ /* 0x000fea0003800000 */
.L_x_171:
[----:B------:R-:W-:Y:S05]  /*a430*/  @!P2 BRA `(.L_x_174) ;  /* 0x000000000004a947 */ /* 0x000fea0003800000 */
[----:B------:R-:W-:Y:S01]  /*a440*/  BPT.TRAP 0x1 ;  /* 0x000000040000795c */ /* 0x000fe20000300000 */
.L_x_174:
[----:B--2---:R-:W-:Y:S01]  /*a450*/  ISETP.NE.AND P0, PT, R7, RZ, PT ;  /* 0x000000ff0700720c */ /* 0x004fe20003f05270 */
[----:B------:R-:W-:Y:S01]  /*a460*/  SYNCS.ARRIVE.TRANS64.RED.A1T0 RZ, [UR37], RZ ;  /* 0x000000ffffff79a7 */ /* 0x000fe20008100425 */
[CC--:B------:R-:W-:Y:S02]  /*a470*/  ISETP.NE.AND P3, PT, R18.reuse, R6.reuse, PT ;  /* 0x000000061200720c */ /* 0x0c0fe40003f65270 */
[----:B------:R-:W-:-:S13]  /*a480*/  ISETP.EQ.OR P0, PT, R18, R6, !P0 ;  /* 0x000000061200720c */ /* 0x000fda0004702670 */
[----:B------:R-:W-:Y:S05]  /*a490*/  @P0 BRA `(.L_x_175) ;  /* 0x0000000400040947 */ /* 0x000fea0003800000 */
[----:B------:R-:W-:Y:S01]  /*a4a0*/  ELECT P0, URZ, PT ;  /* 0x00000000003f782f */ /* 0x000fe20003800000 */
[----:B------:R-:W-:-:S12]  /*a4b0*/  BSSY B0, `(.L_x_176) ;  /* 0x0000032000007945 */ /* 0x000fd80003800000 */
[----:B------:R-:W-:Y:S05]  /*a4c0*/  @!P0 BRA `(.L_x_177) ;  /* 0x0000000000c08947 */ /* 0x000fea0003800000 */
[----:B-1-34-:R-:W1:Y:S08]  /*a4d0*/  LDC.64 R2, c[0x0][0x290] ;  /* 0x0000a400ff027b82 */ /* 0x01ae700000000a00 */
[----:B------:R-:W2:Y:S08]  /*a4e0*/  LDC.64 R14, c[0x0][0x808] ;  /* 0x00020200ff0e7b82 */ /* 0x000eb00000000a00 */
[----:B------:R-:W3:Y:S01]  /*a4f0*/  LDC.64 R16, c[0x0][0x810] ;  /* 0x00020400ff107b82 */ /* 0x000ee20000000a00 */
[----:B-1----:R-:W-:-:S05]  /*a500*/  IMAD.WIDE R2, R6, 0xc, R2 ;  /* 0x0000000c06027825 */ /* 0x002fca00078e0202 */
[----:B------:R1:W5:Y:S04]  /*a510*/  LDG.E R10, desc[UR58][R2.64] ;  /* 0x0000003a020a7981 */ /* 0x000368000c1e1900 */
[----:B------:R1:W5:Y:S01]  /*a520*/  LDG.E R13, desc[UR58][R2.64+0x4] ;  /* 0x0000043a020d7981 */ /* 0x000362000c1e1900 */
[----:B--2---:R-:W-:Y:S02]  /*a530*/  ISETP.NE.U32.AND P0, PT, R14, RZ, PT ;  /* 0x000000ff0e00720c */ /* 0x004fe40003f05070 */
[----:B------:R-:W-:Y:S02]  /*a540*/  SHF.R.S32.HI R8, RZ, 0x1f, R6 ;  /* 0x0000001fff087819 */ /* 0x000fe40000011406 */
[----:B------:R-:W-:Y:S02]  /*a550*/  ISETP.NE.AND.EX P0, PT, R15, RZ, PT, P0 ;  /* 0x000000ff0f00720c */ /* 0x000fe40003f05300 */
[----:B---3--:R-:W-:-:S04]  /*a560*/  ISETP.NE.U32.AND P1, PT, R16, RZ, PT ;  /* 0x000000ff1000720c */ /* 0x008fc80003f25070 */
[----:B------:R-:W-:-:S07]  /*a570*/  ISETP.NE.AND.EX P1, PT, R17, RZ, PT, P1 ;  /* 0x000000ff1100720c */ /* 0x000fce0003f25310 */
[----:B-1----:R-:W-:Y:S06]  /*a580*/  @!P0 BRA `(.L_x_178) ;  /* 0x0000000000108947 */ /* 0x002fec0003800000 */
[----:B------:R-:W-:-:S04]  /*a590*/  LEA R2, P0, R6, R14, 0x3 ;  /* 0x0000000e06027211 */ /* 0x000fc800078018ff */
[----:B------:R-:W-:-:S06]  /*a5a0*/  LEA.HI.X R3, R6, R15, R8, 0x3, P0 ;  /* 0x0000000f06037211 */ /* 0x000fcc00000f1c08 */
[----:B------:R-:W2:Y:S04]  /*a5b0*/  LDG.E.64 R2, desc[UR58][R2.64] ;  /* 0x0000003a02027981 */ /* 0x000ea8000c1e1b00 */
[----:B--2---:R1:W-:Y:S02]  /*a5c0*/  STS.64 [UR30], R2 ;  /* 0x00000002ff007988 */ /* 0x0043e40008000a1e */
.L_x_178:
[----:B------:R-:W-:Y:S05]  /*a5d0*/  @!P1 BRA `(.L_x_177) ;  /* 0x00000000007c9947 */ /* 0x000fea0003800000 */
[----:B-1----:R-:W-:-:S04]  /*a5e0*/  LEA R2, P0, R6, R16, 0x3 ;  /* 0x0000001006027211 */ /* 0x002fc800078018ff */
[----:B------:R-:W-:Y:S02]  /*a5f0*/  LEA.HI.X R3, R6, R17, R8, 0x3, P0 ;  /* 0x0000001106037211 */ /* 0x000fe400000f1c08 */
[----:B------:R-:W1:Y:S04]  /*a600*/  LDS R8, [UR30+0x1c] ;  /* 0x00001c1eff087984 */ /* 0x000e680008000800 */
[----:B------:R-:W2:Y:S01]  /*a610*/  LDG.E.64 R2, desc[UR58][R2.64] ;  /* 0x0000003a02027981 */ /* 0x000ea2000c1e1b00 */
        /* <DEDUP_REMOVED lines=13> */
[----:B------:R1:W-:Y:S04]  /*a6f0*/  STS [UR30+0x1c], R8 ;  /* 0x00001c08ff007988 */ /* 0x0003e8000800081e */
[----:B------:R-:W2:Y:S01]  /*a700*/  LDS R11, [UR30+0x1c] ;  /* 0x00001c1eff0b7984 */ /* 0x000ea20008000800 */
[----:B-1---5:R-:W-:Y:S02]  /*a710*/  IADD3 R8, R10, -0x1, RZ ;  /* 0xffffffff0a087810 */ /* 0x022fe40007ffe0ff */
[----:B--2---:R-:W-:-:S05]  /*a720*/  LOP3.LUT R11, R11, 0xf0, RZ, 0xb8, !PT ;  /* 0x000000f00b0b7812 */ /* 0x004fca00078eb8ff */
[----:B------:R1:W-:Y:S04]  /*a730*/  STS [UR30+0x1c], R11 ;  /* 0x00001c0bff007988 */ /* 0x0003e8000800081e */
[----:B------:R-:W2:Y:S01]  /*a740*/  LDS R9, [UR30+0x1c] ;  /* 0x00001c1eff097984 */ /* 0x000ea20008000800 */
[----:B-1----:R-:W-:Y:S02]  /*a750*/  CS2R R10, SRZ ;  /* 0x00000000000a7805 */ /* 0x002fe4000001ff00 */
[----:B--2---:R-:W-:Y:S01]  /*a760*/  LOP3.LUT R17, R9, 0xf00, RZ, 0xb8, !PT ;  /* 0x00000f0009117812 */ /* 0x004fe200078eb8ff */
[----:B------:R-:W-:-:S04]  /*a770*/  VIADD R9, R13, 0xffffffff ;  /* 0xffffffff0d097836 */ /* 0x000fc80000000000 */
[----:B------:R-:W-:Y:S04]  /*a780*/  STS.64 [UR30+0x18], R16 ;  /* 0x00001810ff007988 */ /* 0x000fe80008000a1e */
[----:B------:R-:W1:Y:S04]  /*a790*/  LDS R15, [UR30+0x1c] ;  /* 0x00001c1eff0f7984 */ /* 0x000e680008000800 */
[----:B------:R2:W-:Y:S01]  /*a7a0*/  STS.128 [UR30+0x20], R8 ;  /* 0x00002008ff007988 */ /* 0x0005e20008000c1e */
[----:B-1----:R-:W-:-:S05]  /*a7b0*/  LOP3.LUT R2, R15, 0xf000, RZ, 0xb8, !PT ;  /* 0x0000f0000f027812 */ /* 0x002fca00078eb8ff */
[----:B------:R2:W-:Y:S02]  /*a7c0*/  STS [UR30+0x1c], R2 ;  /* 0x00001c02ff007988 */ /* 0x0005e4000800081e */
.L_x_177:
[----:B------:R-:W-:Y:S05]  /*a7d0*/  BSYNC B0 ;  /* 0x0000000000007941 */ /* 0x000fea0003800000 */
.L_x_176:
[----:B-12---:R-:W1:Y:S01]  /*a7e0*/  S2R R2, SR_LANEID ;  /* 0x0000000000027919 */ /* 0x006e620000000000 */
[----:B------:R-:W-:Y:S01]  /*a7f0*/  NOP ;  /* 0x0000000000007918 */ /* 0x000fe20000000000 */
[----:B------:R-:W-:Y:S01]  /*a800*/  ELECT P0, URZ, PT ;  /* 0x00000000003f782f */ /* 0x000fe20003800000 */
[----:B------:R-:W-:Y:S01]  /*a810*/  BSSY B0, `(.L_x_179) ;  /* 0x0000008000007945 */ /* 0x000fe20003800000 */
[----:B-1----:R-:W-:-:S05]  /*a820*/  IMAD.SHL.U32 R8, R2, 0x4, RZ ;  /* 0x0000000402087824 */ /* 0x002fca00078e00ff */
[----:B------:R1:W2:Y:S01]  /*a830*/  LDS R9, [R8+UR30] ;  /* 0x0000001e08097984 */ /* 0x0002a20008000800 */
[----:B------:R-:W-:-:S05]  /*a840*/  IADD3 R2, P1, R8, UR38, RZ ;  /* 0x0000002608027c10 */ /* 0x000fca000ff3e0ff */
[----:B---34-:R-:W-:Y:S01]  /*a850*/  IMAD.X R3, RZ, RZ, UR39, P1 ;  /* 0x00000027ff037e24 */ /* 0x018fe200088e06ff */
[----:B------:R-:W-:Y:S07]  /*a860*/  @!P0 BRA `(.L_x_180) ;  /* 0x0000000000088947 */ /* 0x000fee0003800000 */
[----:B------:R0:W-:Y:S01]  /*a870*/  UTMACMDFLUSH ;  /* 0x00000000000079b7 */ /* 0x0001e20000000000 */
[----:B------:R-:W-:-:S04]  /*a880*/  DEPBAR.LE SB0, 0x0 ;  /* 0x000080000000791a */ /* 0x000fc80000000000 */
.L_x_180:
[----:B------:R-:W-:Y:S05]  /*a890*/  BSYNC B0 ;  /* 0x0000000000007941 */ /* 0x000fea0003800000 */
.L_x_179:
[----:B--2---:R2:W5:Y:S02]  /*a8a0*/  ATOMG.E.EXCH.STRONG.GPU PT, RZ, [R2], R9 ;  /* 0x0000000902ff73a8 */ /* 0x00456400041ee100 */
.L_x_175:
[----:B------:R-:W-:Y:S01]  /*a8b0*/  UIADD3 UR34, UR34, 0x1, URZ ;  /* 0x0000000122227890 */ /* 0x000fe2000fffe03f */
[----:B------:R-:W-:Y:S01]  /*a8c0*/  ISETP.NE.AND P0, PT, R7, RZ, PT ;  /* 0x000000ff0700720c */ /* 0x000fe20003f05270 */
[----:B------:R-:W-:Y:S01]  /*a8d0*/  IMAD.MOV.U32 R16, RZ, RZ, R4 ;  /* 0x000000ffff107224 */ /* 0x000fe200078e0004 */
[----:B-12---:R-:W-:Y:S01]  /*a8e0*/  SEL R2, RZ, 0x1, !P3 ;  /* 0x00000001ff027807 */ /* 0x006fe20005800000 */
[----:B------:R-:W-:Y:S01]  /*a8f0*/  UISETP.NE.AND UP0, UPT, UR34, 0x8, UPT ;  /* 0x000000082200788c */ /* 0x000fe2000bf05270 */
[----:B------:R-:W-:Y:S02]  /*a900*/  IMAD.MOV.U32 R17, RZ, RZ, R5 ;  /* 0x000000ffff117224 */ /* 0x000fe400078e0005 */
[----:B------:R-:W-:Y:S01]  /*a910*/  IMAD.MOV.U32 R18, RZ, RZ, R6 ;  /* 0x000000ffff127224 */ /* 0x000fe200078e0006 */
[----:B------:R-:W-:Y:S02]  /*a920*/  USEL UR8, URZ, 0x1, UP0 ;  /* 0x000000013f087887 */ /* 0x000fe40008000000 */
[----:B------:R-:W-:-:S04]  /*a930*/  USEL UR34, UR34, URZ, UP0 ;  /* 0x0000003f22227287 */ /* 0x000fc80008000000 */
[----:B------:R-:W-:Y:S01]  /*a940*/  LOP3.LUT R12, R12, UR8, RZ, 0x3c, !PT ;  /* 0x000000080c0c7c12 */ /* 0x000fe2000f8e3cff */
[----:B------:R-:W-:Y:S07]  /*a950*/  @P0 BRA `(.L_x_181) ;  /* 0xffffffe800a80947 */ /* 0x000fee000383ffff */
[----:B-----5:R-:W-:Y:S01]  /*a960*/  ELECT P0, URZ, PT ;  /* 0x00000000003f782f */ /* 0x020fe20003800000 */
[----:B------:R-:W-:-:S12]  /*a970*/  BSSY B0, `(.L_x_182) ;  /* 0x0000017000007945 */ /* 0x000fd80003800000 */
[----:B------:R-:W-:Y:S05]  /*a980*/  @!P0 BRA `(.L_x_183) ;  /* 0x0000000000548947 */ /* 0x000fea0003800000 */
[----:B------:R-:W-:Y:S05]  /*a990*/  @!P2 BRA `(.L_x_184) ;  /* 0x000000000004a947 */ /* 0x000fea0003800000 */
[----:B------:R-:W-:Y:S01]  /*a9a0*/  BPT.TRAP 0x1 ;  /* 0x000000040000795c */ /* 0x000fe20000300000 */
.L_x_184:
[----:B------:R-:W1:Y:S02]  /*a9b0*/  SYNCS.PHASECHK.TRANS64.TRYWAIT P0, [UR31+0x384c0], R0 ;  /* 0x0384c000ff0075a7 */ /* 0x000e64000800015f */
[----:B-1----:R-:W-:Y:S05]  /*a9c0*/  @!P0 BRA `(.L_x_185) ;  /* 0x0000004800048947 */ /* 0x002fea0003800000 */
.L_x_283:
[----:B------:R-:W-:Y:S05]  /*a9d0*/  @!P2 BRA `(.L_x_186) ;  /* 0x000000000004a947 */ /* 0x000fea0003800000 */
[----:B------:R-:W-:Y:S01]  /*a9e0*/  BPT.TRAP 0x1 ;  /* 0x000000040000795c */ /* 0x000fe20000300000 */
.L_x_186:
[----:B------:R-:W2:Y:S02]  /*a9f0*/  SYNCS.PHASECHK.TRANS64.TRYWAIT P0, [UR31+0x384c8], R0 ;  /* 0x0384c800ff0075a7 */ /* 0x000ea4000800015f */
[----:B--2---:R-:W-:Y:S05]  /*aa00*/  @!P0 BRA `(.L_x_187) ;  /* 0x00000048000c8947 */ /* 0x004fea0003800000 */
.L_x_284:
[----:B------:R-:W-:Y:S05]  /*aa10*/  @!P2 BRA `(.L_x_188) ;  /* 0x000000000004a947 */ /* 0x000fea0003800000 */
[----:B------:R-:W-:Y:S01]  /*aa20*/  BPT.TRAP 0x1 ;  /* 0x000000040000795c */ /* 0x000fe20000300000 */
.L_x_188:
[----:B------:R-:W2:Y:S02]  /*aa30*/  SYNCS.PHASECHK.TRANS64.TRYWAIT P0, [UR31+0x384d0], R0 ;  /* 0x0384d000ff0075a7 */ /* 0x000ea4000800015f */
[----:B--2---:R-:W-:Y:S05]  /*aa40*/  @!P0 BRA `(.L_x_189) ;  /* 0x0000004800148947 */ /* 0x004fea0003800000 */
.L_x_285:
[----:B------:R-:W-:Y:S05]  /*aa50*/  @!P2 BRA `(.L_x_190) ;  /* 0x000000000004a947 */ /* 0x000fea0003800000 */
[----:B------:R-:W-:Y:S01]  /*aa60*/  BPT.TRAP 0x1 ;  /* 0x000000040000795c */ /* 0x000fe20000300000 */
.L_x_190:
[----:B-1----:R-:W-:-:S05]  /*aa70*/  IMAD.MOV.U32 R0, RZ, RZ, 0x1 ;  /* 0x00000001ff007424 */ /* 0x002fca00078e00ff */
[----:B------:R-:W-:-:S07]  /*aa80*/  SHF.L.U32 R0, R0, 0x1f, RZ ;  /* 0x0000001f00007819 */ /* 0x000fce00000006ff */
.L_x_191:
[----:B-1-34-:R-:W-:-:S04]  /*aa90*/  IMAD.U32 R3, RZ, RZ, UR31 ;  /* 0x0000001fff037e24 */ /* 0x01afc8000f8e00ff */
[----:B------:R1:W2:Y:S03]  /*aaa0*/  SYNCS.PHASECHK.TRANS64.TRYWAIT P0, [R3+URZ+0x384d8], R0 ;  /* 0x0384d800030075a7 */ /* 0x0002a6000800017f */
[----:B--2---:R-:W-:Y:S05]  /*aab0*/  @!P0 NANOSLEEP.SYNCS 0x989680 ;  /* 0x009896800000895d */ /* 0x004fea0003900000 */
[----:B------:R-:W2:Y:S02]  /*aac0*/  @!P0 SYNCS.PHASECHK.TRANS64 P0, [R3+URZ+0x384d8], R0 ;  /* 0x0384d800030085a7 */ /* 0x000ea4000800007f */
[----:B--2---:R-:W-:Y:S05]  /*aad0*/  @!P0 BRA `(.L_x_191) ;  /* 0xfffffffc00ec8947 */ /* 0x004fea000383ffff */
.L_x_183:
[----:B------:R-:W-:Y:S05]  /*aae0*/  BSYNC B0 ;  /* 0x0000000000007941 */ /* 0x000fea0003800000 */
.L_x_182:
[----:B------:R-:W-:Y:S05]  /*aaf0*/  EXIT ;  /* 0x000000000000794d */ /* 0x000fea0003800000 */
.L_x_112:
[----:B------:R-:W1:Y:S01]  /*ab00*/  S2UR UR4, SR_CTAID.Y ;  /* 0x00000000000479c3 */ /* 0x000e620000002600 */
[----:B------:R-:W3:Y:S01]  /*ab10*/  S2R R32, SR_LANEID ;  /* 0x0000000000207919 */ /* 0x000ee20000000000 */
[----:B------:R-:W-:Y:S01]  /*ab20*/  ELECT P0, URZ, PT ;  /* 0x00000000003f782f */ /* 0x000fe20003800000 */
[----:B------:R-:W-:Y:S01]  /*ab30*/  BSSY B0, `(.L_x_192) ;  /* 0x0000037000007945 */ /* 0x000fe20003800000 */
[----:B------:R-:W-:Y:S01]  /*ab40*/  ULDC.64 UR16, c[0x0][0x508] ;  /* 0x0001420000107ab9 */ /* 0x000fe20000000a00 */
[----:B-1----:R-:W-:-:S04]  /*ab50*/  UIMAD UR4, UR4, UR41, UR40 ;  /* 0x00000029040472a4 */ /* 0x002fc8000f8e0228 */
[----:B------:R-:W-:-:S06]  /*ab60*/  UIMAD.WIDE UR16, UR4, 0x80, UR16 ;  /* 0x00000080041078a5 */ /* 0x000fcc000f8e0210 */
[----:B------:R-:W-:Y:S06]  /*ab70*/  @!P0 BRA `(.L_x_193) ;  /* 0x0000000000c88947 */ /* 0x000fec0003800000 */
[----:B------:R-:W1:Y:S01]  /*ab80*/  LDC.64 R20, c[0x0][0x300] ;  /* 0x0000c000ff147b82 */ /* 0x000e620000000a00 */
[----:B------:R-:W-:Y:S02]  /*ab90*/  UMOV UR4, 0x400 ;  /* 0x0000040000047882 */ /* 0x000fe40000000000 */
[----:B--2---:R-:W-:-:S05]  /*aba0*/  ULEA UR4, UR42, UR4, 0x18 ;  /* 0x000000042a047291 */ /* 0x004fca000f8ec03f */
[----:B------:R-:W1:Y:S08]  /*abb0*/  LDC.64 R22, c[0x0][0x308] ;  /* 0x0000c200ff167b82 */ /* 0x000e700000000a00 */
[----:B------:R-:W2:Y:S08]  /*abc0*/  LDC.64 R12, c[0x0][0x310] ;  /* 0x0000c400ff0c7b82 */ /* 0x000eb00000000a00 */
[----:B------:R-:W2:Y:S08]  /*abd0*/  LDC.64 R14, c[0x0][0x318] ;  /* 0x0000c600ff0e7b82 */ /* 0x000eb00000000a00 */
[----:B------:R-:W4:Y:S01]  /*abe0*/  LDC.64 R8, c[0x0][0x320] ;  /* 0x0000c800ff087b82 */ /* 0x000f220000000a00 */
[----:B-1----:R1:W-:Y:S07]  /*abf0*/  STS.128 [UR4+0x38580], R20 ;  /* 0x03858014ff007988 */ /* 0x0023ee0008000c04 */
[----:B------:R-:W4:Y:S08]  /*ac00*/  LDC.64 R10, c[0x0][0x328] ;  /* 0x0000ca00ff0a7b82 */ /* 0x000f300000000a00 */
[----:B------:R-:W5:Y:S01]  /*ac10*/  LDC.64 R4, c[0x0][0x330] ;  /* 0x0000cc00ff047b82 */ /* 0x000f620000000a00 */
[----:B--2---:R2:W-:Y:S07]  /*ac20*/  STS.128 [UR4+0x38590], R12 ;  /* 0x0385900cff007988 */ /* 0x0045ee0008000c04 */
[----:B------:R-:W5:Y:S01]  /*ac30*/  LDC.64 R6, c[0x0][0x338] ;  /* 0x0000ce00ff067b82 */ /* 0x000f620000000a00 */
[----:B----4-:R4:W-:Y:S07]  /*ac40*/  STS.128 [UR4+0x385a0], R8 ;  /* 0x0385a008ff007988 */ /* 0x0109ee0008000c04 */
[----:B------:R-:W3:Y:S08]  /*ac50*/  LDC.64 R28, c[0x0][0x340] ;  /* 0x0000d000ff1c7b82 */ /* 0x000ef00000000a00 */
[----:B------:R-:W3:Y:S01]  /*ac60*/  LDC.64 R30, c[0x0][0x348] ;  /* 0x0000d200ff1e7b82 */ /* 0x000ee20000000a00 */
[----:B-----5:R5:W-:Y:S07]  /*ac70*/  STS.128 [UR4+0x385b0], R4 ;  /* 0x0385b004ff007988 */ /* 0x020bee0008000c04 */
[----:B------:R-:W4:Y:S08]  /*ac80*/  LDC.64 R24, c[0x0][0x350] ;  /* 0x0000d400ff187b82 */ /* 0x000f300000000a00 */
[----:B------:R-:W4:Y:S08]  /*ac90*/  LDC.64 R26, c[0x0][0x358] ;  /* 0x0000d600ff1a7b82 */ /* 0x000f300000000a00 */
[----:B-1----:R-:W1:Y:S01]  /*aca0*/  LDC.64 R20, c[0x0][0x360] ;  /* 0x0000d800ff147b82 */ /* 0x002e620000000a00 */
[----:B---3--:R3:W-:Y:S07]  /*acb0*/  STS.128 [UR4+0x385c0], R28 ;  /* 0x0385c01cff007988 */ /* 0x0087ee0008000c04 */
[----:B------:R-:W1:Y:S08]  /*acc0*/  LDC.64 R22, c[0x0][0x368] ;  /* 0x0000da00ff167b82 */ /* 0x000e700000000a00 */
[----:B--2---:R-:W2:Y:S01]  /*acd0*/  LDC.64 R12, c[0x0][0x370] ;  /* 0x0000dc00ff0c7b82 */ /* 0x004ea20000000a00 */
[----:B----4-:R4:W-:Y:S07]  /*ace0*/  STS.128 [UR4+0x385d0], R24 ;  /* 0x0385d018ff007988 */ /* 0x0109ee0008000c04 */
[----:B------:R-:W2:Y:S08]  /*acf0*/  LDC.64 R14, c[0x0][0x378] ;  /* 0x0000de00ff0e7b82 */ /* 0x000eb00000000a00 */
[----:B------:R-:W3:Y:S01]  /*ad00*/  LDC.64 R8, c[0x0][0x400] ;  /* 0x00010000ff087b82 */ /* 0x000ee20000000a00 */
[----:B-1----:R1:W-:Y:S07]  /*ad10*/  STS.128 [UR4+0x385e0], R20 ;  /* 0x0385e014ff007988 */ /* 0x0023ee0008000c04 */
[----:B------:R-:W3:Y:S08]  /*ad20*/  LDC.64 R10, c[0x0][0x408] ;  /* 0x00010200ff0a7b82 */ /* 0x000ef00000000a00 */
[----:B-----5:R-:W5:Y:S01]  /*ad30*/  LDC.64 R4, c[0x0][0x410] ;  /* 0x00010400ff047b82 */ /* 0x020f620000000a00 */
[----:B--2---:R2:W-:Y:S07]  /*ad40*/  STS.128 [UR4+0x385f0], R12 ;  /* 0x0385f00cff007988 */ /* 0x0045ee0008000c04 */
[----:B------:R-:W5:Y:S01]  /*ad50*/  LDC.64 R6, c[0x0][0x418] ;  /* 0x00010600ff067b82 */ /* 0x000f620000000a00 */
[----:B---3--:R3:W-:Y:S07]  /*ad60*/  STS.128 [UR4+0x38600], R8 ;  /* 0x03860008ff007988 */ /* 0x0087ee0008000c04 */
[----:B------:R-:W2:Y:S08]  /*ad70*/  LDC.64 R28, c[0x0][0x420] ;  /* 0x00010800ff1c7b82 */ /* 0x000eb00000000a00 */
[----:B------:R-:W2:Y:S01]  /*ad80*/  LDC.64 R30, c[0x0][0x428] ;  /* 0x00010a00ff1e7b82 */ /* 0x000ea20000000a00 */
[----:B-----5:R5:W-:Y:S07]  /*ad90*/  STS.128 [UR4+0x38610], R4 ;  /* 0x03861004ff007988 */ /* 0x020bee0008000c04 */
[----:B----4-:R-:W4:Y:S08]  /*ada0*/  LDC.64 R24, c[0x0][0x430] ;  /* 0x00010c00ff187b82 */ /* 0x010f300000000a00 */
[----:B------:R-:W4:Y:S08]  /*adb0*/  LDC.64 R26, c[0x0][0x438] ;  /* 0x00010e00ff1a7b82 */ /* 0x000f300000000a00 */
[----:B-1----:R-:W1:Y:S01]  /*adc0*/  LDC.64 R20, c[0x0][0x440] ;  /* 0x00011000ff147b82 */ /* 0x002e620000000a00 */
[----:B--2---:R2:W-:Y:S07]  /*add0*/  STS.128 [UR4+0x38620], R28 ;  /* 0x0386201cff007988 */ /* 0x0045ee0008000c04 */
[----:B------:R-:W1:Y:S08]  /*ade0*/  LDC.64 R22, c[0x0][0x448] ;  /* 0x00011200ff167b82 */ /* 0x000e700000000a00 */
[----:B------:R-:W2:Y:S01]  /*adf0*/  LDC.64 R12, c[0x0][0x450] ;  /* 0x00011400ff0c7b82 */ /* 0x000ea20000000a00 */
[----:B----4-:R4:W-:Y:S07]  /*ae00*/  STS.128 [UR4+0x38630], R24 ;  /* 0x03863018ff007988 */ /* 0x0109ee0008000c04 */
[----:B------:R-:W2:Y:S08]  /*ae10*/  LDC.64 R14, c[0x0][0x458] ;  /* 0x00011600ff0e7b82 */ /* 0x000eb00000000a00 */
[----:B---3--:R-:W3:Y:S01]  /*ae20*/  LDC.64 R8, c[0x0][0x460] ;  /* 0x00011800ff087b82 */ /* 0x008ee20000000a00 */
[----:B-1----:R4:W-:Y:S07]  /*ae30*/  STS.128 [UR4+0x38640], R20 ;  /* 0x03864014ff007988 */ /* 0x0029ee0008000c04 */
[----:B------:R-:W3:Y:S08]  /*ae40*/  LDC.64 R10, c[0x0][0x468] ;  /* 0x00011a00ff0a7b82 */ /* 0x000ef00000000a00 */
[----:B-----5:R-:W1:Y:S01]  /*ae50*/  LDC.64 R4, c[0x0][0x470] ;  /* 0x00011c00ff047b82 */ /* 0x020e620000000a00 */
[----:B--2---:R4:W-:Y:S07]  /*ae60*/  STS.128 [UR4+0x38650], R12 ;  /* 0x0386500cff007988 */ /* 0x0049ee0008000c04 */
[----:B------:R-:W1:Y:S01]  /*ae70*/  LDC.64 R6, c[0x0][0x478] ;  /* 0x00011e00ff067b82 */ /* 0x000e620000000a00 */
[----:B---3--:R4:W-:Y:S04]  /*ae80*/  STS.128 [UR4+0x38660], R8 ;  /* 0x03866008ff007988 */ /* 0x0089e80008000c04 */
[----:B-1----:R4:W-:Y:S02]  /*ae90*/  STS.128 [UR4+0x38670], R4 ;  /* 0x03867004ff007988 */ /* 0x0029e40008000c04 */
.L_x_193:
[----:B--2---:R-:W-:Y:S05]  /*aea0*/  BSYNC B0 ;  /* 0x0000000000007941 */ /* 0x004fea0003800000 */
.L_x_192:
[----:B------:R-:W-:Y:S01]  /*aeb0*/  ELECT P0, URZ, PT ;  /* 0x00000000003f782f */ /* 0x000fe20003800000 */
[----:B------:R-:W-:Y:S01]  /*aec0*/  NOP ;  /* 0x0000000000007918 */ /* 0x000fe20000000000 */
[----:B------:R-:W-:Y:S11]  /*aed0*/  BSSY B0, `(.L_x_194) ;  /* 0x0000050000007945 */ /* 0x000ff60003800000 */
[----:B------:R-:W-:Y:S05]  /*aee0*/  @!P0 BRA `(.L_x_195) ;  /* 0x0000000400388947 */ /* 0x000fea0003800000 */
[C---:B----4-:R-:W-:Y:S01]  /*aef0*/  IMAD.SHL.U32 R12, R18.reuse, 0x8, RZ ;  /* 0x00000008120c7824 */ /* 0x050fe200078e00ff */
[----:B------:R-:W-:Y:S01]  /*af00*/  ULDC.64 UR4, c[0x0][0x518] ;  /* 0x0001460000047ab9 */ /* 0x000fe20000000a00 */
[----:B------:R-:W-:Y:S01]  /*af10*/  ULDC.64 UR6, c[0x0][0x528] ;  /* 0x00014a0000067ab9 */ /* 0x000fe20000000a00 */
[----:B------:R-:W-:Y:S02]  /*af20*/  SHF.L.U64.HI R3, R18, 0x3, R3 ;  /* 0x0000000312037819 */ /* 0x000fe40000010203 */
[C---:B------:R-:W-:Y:S02]  /*af30*/  IADD3 R10, P0, R12.reuse, UR4, RZ ;  /* 0x000000040c0a7c10 */ /* 0x040fe4000ff1e0ff */
[----:B------:R-:W-:Y:S02]  /*af40*/  IADD3 R8, P1, R12, UR6, RZ ;  /* 0x000000060c087c10 */ /* 0x000fe4000ff3e0ff */
[C---:B------:R-:W-:Y:S01]  /*af50*/  IADD3.X R11, R3.reuse, UR5, RZ, P0, !PT ;  /* 0x00000005030b7c10 */ /* 0x040fe200087fe4ff */
[----:B------:R-:W-:Y:S01]  /*af60*/  ULDC.64 UR4, c[0x0][0x510] ;  /* 0x0001440000047ab9 */ /* 0x000fe20000000a00 */
[----:B------:R-:W-:Y:S01]  /*af70*/  IADD3.X R9, R3, UR7, RZ, P1, !PT ;  /* 0x0000000703097c10 */ /* 0x000fe20008ffe4ff */
[----:B------:R-:W-:-:S03]  /*af80*/  ULDC.64 UR6, c[0x0][0x520] ;  /* 0x0001480000067ab9 */ /* 0x000fc60000000a00 */
[----:B------:R-:W2:Y:S04]  /*af90*/  LDG.E.64 R10, desc[UR58][R10.64] ;  /* 0x0000003a0a0a7981 */ /* 0x000ea8000c1e1b00 */
[----:B------:R-:W4:Y:S01]  /*afa0*/  LDG.E.64 R8, desc[UR58][R8.64] ;  /* 0x0000003a08087981 */ /* 0x000f22000c1e1b00 */
[C---:B------:R-:W-:Y:S02]  /*afb0*/  IADD3 R14, P0, R12.reuse, UR4, RZ ;  /* 0x000000040c0e7c10 */ /* 0x040fe4000ff1e0ff */
[----:B------:R-:W-:Y:S02]  /*afc0*/  IADD3 R12, P1, R12, UR6, RZ ;  /* 0x000000060c0c7c10 */ /* 0x000fe4000ff3e0ff */
[C---:B------:R-:W-:Y:S02]  /*afd0*/  IADD3.X R15, R3.reuse, UR5, RZ, P0, !PT ;  /* 0x00000005030f7c10 */ /* 0x040fe400087fe4ff */
[----:B------:R-:W-:-:S04]  /*afe0*/  IADD3.X R13, R3, UR7, RZ, P1, !PT ;  /* 0x00000007030d7c10 */ /* 0x000fc80008ffe4ff */
[----:B------:R-:W5:Y:S04]  /*aff0*/  LDG.E.64 R14, desc[UR58][R14.64] ;  /* 0x0000003a0e0e7981 */ /* 0x000f68000c1e1b00 */
[----:B------:R-:W3:Y:S01]  /*b000*/  LDG.E.64 R12, desc[UR58][R12.64] ;  /* 0x0000003a0c0c7981 */ /* 0x000ee2000c1e1b00 */
[----:B------:R-:W-:Y:S02]  /*b010*/  UMOV UR4, 0x400 ;  /* 0x0000040000047882 */ /* 0x000fe40000000000 */
[----:B------:R-:W-:-:S04]  /*b020*/  ULEA UR4, UR42, UR4, 0x18 ;  /* 0x000000042a047291 */ /* 0x000fc8000f8ec03f */
[----:B------:R-:W-:Y:S02]  /*b030*/  UIADD3 UR6, UR4, 0x38600, URZ ;  /* 0x0003860004067890 */ /* 0x000fe4000fffe03f */
[----:B------:R-:W-:-:S03]  /*b040*/  UIADD3 UR5, UR4, 0x38580, URZ ;  /* 0x0003858004057890 */ /* 0x000fc6000fffe03f */
[----:B------:R-:W1:Y:S01]  /*b050*/  LDS R4, [UR4+0x3859c] ;  /* 0x03859c04ff047984 */ /* 0x000e620008000800 */
[----:B------:R-:W-:Y:S02]  /*b060*/  IMAD.U32 R22, RZ, RZ, UR6 ;  /* 0x00000006ff167e24 */ /* 0x000fe4000f8e00ff */
[----:B------:R-:W-:Y:S01]  /*b070*/  MOV R20, UR5 ;  /* 0x0000000500147c02 */ /* 0x000fe20008000f00 */
[----:B------:R-:W5:Y:S02]  /*b080*/  LDS R5, [UR4+0x3861c] ;  /* 0x03861c04ff057984 */ /* 0x000f640008000800 */
[----:B------:R-:W-:Y:S02]  /*b090*/  SHF.R.U64 R22, R22, 0x4, RZ ;  /* 0x0000000416167819 */ /* 0x000fe400000012ff */
[----:B------:R-:W-:Y:S01]  /*b0a0*/  SHF.R.U64 R20, R20, 0x4, RZ ;  /* 0x0000000414147819 */ /* 0x000fe200000012ff */
[----:B------:R-:W-:Y:S04]  /*b0b0*/  STS [UR4+0x385b0], RZ ;  /* 0x0385b0ffff007988 */ /* 0x000fe80008000804 */
[----:B------:R-:W-:Y:S04]  /*b0c0*/  STS [UR4+0x38590], R20 ;  /* 0x03859014ff007988 */ /* 0x000fe80008000804 */
[----:B------:R-:W-:Y:S04]  /*b0d0*/  STS [UR4+0x38594], R20 ;  /* 0x03859414ff007988 */ /* 0x000fe80008000804 */
[----:B------:R-:W-:Y:S04]  /*b0e0*/  STS [UR4+0x38610], R22 ;  /* 0x03861016ff007988 */ /* 0x000fe80008000804 */
[----:B------:R-:W-:Y:S04]  /*b0f0*/  STS [UR4+0x38614], R22 ;  /* 0x03861416ff007988 */ /* 0x000fe80008000804 */
[----:B------:R-:W-:Y:S01]  /*b100*/  STS [UR4+0x38630], RZ ;  /* 0x038630ffff007988 */ /* 0x000fe20008000804 */
[----:B--2---:R-:W-:-:S02]  /*b110*/  SHF.L.U64.HI R11, R10, 0x1, R11 ;  /* 0x000000010a0b7819 */ /* 0x004fc4000001020b */
[----:B----4-:R-:W-:Y:S02]  /*b120*/  SHF.L.U64.HI R3, R8, 0x1, R9 ;  /* 0x0000000108037819 */ /* 0x010fe40000010209 */
[----:B------:R-:W-:Y:S02]  /*b130*/  LOP3.LUT R11, R11, 0x1fffffff, RZ, 0xc0, !PT ;  /* 0x1fffffff0b0b7812 */ /* 0x000fe400078ec0ff */
[----:B------:R-:W-:Y:S02]  /*b140*/  LOP3.LUT R3, R3, 0x1fffffff, RZ, 0xc0, !PT ;  /* 0x1fffffff03037812 */ /* 0x000fe400078ec0ff */
[----:B------:R-:W-:Y:S02]  /*b150*/  SHF.R.U32.HI R7, RZ, 0x4, R11 ;  /* 0x00000004ff077819 */ /* 0x000fe4000001160b */
[----:B------:R-:W-:Y:S02]  /*b160*/  SHF.R.U32.HI R6, RZ, 0x4, R3 ;  /* 0x00000004ff067819 */ /* 0x000fe40000011603 */
[----:B-1----:R-:W-:Y:S01]  /*b170*/  LOP3.LUT R4, R4, 0xf, R7, 0xb8, !PT ;  /* 0x0000000f04047812 */ /* 0x002fe200078eb807 */
[----:B-----5:R-:W-:Y:S01]  /*b180*/  STS.64 [UR4+0x38580], R14 ;  /* 0x0385800eff007988 */ /* 0x020fe20008000a04 */
[----:B------:R-:W-:-:S03]  /*b190*/  LOP3.LUT R6, R5, 0xf, R6, 0xb8, !PT ;  /* 0x0000000f05067812 */ /* 0x000fc600078eb806 */
[----:B------:R1:W-:Y:S04]  /*b1a0*/  STS [UR4+0x3859c], R4 ;  /* 0x03859c04ff007988 */ /* 0x0003e80008000804 */
[----:B------:R-:W-:Y:S04]  /*b1b0*/  STS [UR4+0x3861c], R6 ;  /* 0x03861c06ff007988 */ /* 0x000fe80008000804 */
[----:B------:R-:W2:Y:S01]  /*b1c0*/  LDS R5, [UR4+0x3859c] ;  /* 0x03859c04ff057984 */ /* 0x000ea20008000800 */
[----:B-1----:R-:W-:-:S03]  /*b1d0*/  VIADD R4, R19, 0xffffffff ;  /* 0xffffffff13047836 */ /* 0x002fc60000000000 */
[----:B------:R-:W1:Y:S04]  /*b1e0*/  LDS R7, [UR4+0x3861c] ;  /* 0x03861c04ff077984 */ /* 0x000e680008000800 */
[----:B---3--:R-:W-:Y:S01]  /*b1f0*/  STS.64 [UR4+0x38600], R12 ;  /* 0x0386000cff007988 */ /* 0x008fe20008000a04 */
[----:B--2---:R-:W-:Y:S02]  /*b200*/  LOP3.LUT R5, R5, 0xf0, RZ, 0xb8, !PT ;  /* 0x000000f005057812 */ /* 0x004fe400078eb8ff */
[----:B-1----:R-:W-:-:S03]  /*b210*/  LOP3.LUT R7, R7, 0xf0, RZ, 0xb8, !PT ;  /* 0x000000f007077812 */ /* 0x002fc600078eb8ff */
[----:B------:R1:W-:Y:S04]  /*b220*/  STS [UR4+0x3859c], R5 ;  /* 0x03859c05ff007988 */ /* 0x0003e80008000804 */
[----:B------:R2:W-:Y:S04]  /*b230*/  STS [UR4+0x3861c], R7 ;  /* 0x03861c07ff007988 */ /* 0x0005e80008000804 */
[----:B------:R-:W3:Y:S01]  /*b240*/  LDS R21, [UR4+0x3859c] ;  /* 0x03859c04ff157984 */ /* 0x000ee20008000800 */
[----:B-1----:R-:W-:Y:S02]  /*b250*/  VIADD R5, R2, 0xffffffff ;  /* 0xffffffff02057836 */ /* 0x002fe40000000000 */
[----:B------:R-:W-:Y:S01]  /*b260*/  IMAD.SHL.U32 R2, R10, 0x2, RZ ;  /* 0x000000020a027824 */ /* 0x000fe200078e00ff */
[----:B------:R-:W1:Y:S01]  /*b270*/  LDS R23, [UR4+0x3861c] ;  /* 0x03861c04ff177984 */ /* 0x000e620008000800 */
[----:B--2---:R-:W-:-:S03]  /*b280*/  CS2R R6, SRZ ;  /* 0x0000000000067805 */ /* 0x004fc6000001ff00 */
[----:B------:R-:W-:Y:S02]  /*b290*/  LOP3.LUT R2, R2, 0xfffffffe, RZ, 0xc0, !PT ;  /* 0xfffffffe02027812 */ /* 0x000fe400078ec0ff */
[----:B------:R2:W-:Y:S02]  /*b2a0*/  STS.128 [UR4+0x385a0], R4 ;  /* 0x0385a004ff007988 */ /* 0x0005e40008000c04 */
[----:B------:R-:W-:-:S05]  /*b2b0*/  SHF.R.U64 R11, R2, 0x4, R11 ;  /* 0x00000004020b7819 */ /* 0x000fca000000120b */
[----:B------:R-:W-:Y:S01]  /*b2c0*/  STS [UR4+0x3858c], R11 ;  /* 0x03858c0bff007988 */ /* 0x000fe20008000804 */
[----:B--2---:R-:W-:Y:S02]  /*b2d0*/  VIADD R5, R0, 0xffffffff ;  /* 0xffffffff00057836 */ /* 0x004fe40000000000 */
[----:B------:R-:W-:-:S03]  /*b2e0*/  IMAD.SHL.U32 R0, R8, 0x2, RZ ;  /* 0x0000000208007824 */ /* 0x000fc600078e00ff */
[----:B------:R-:W-:Y:S02]  /*b2f0*/  STS.128 [UR4+0x38620], R4 ;  /* 0x03862004ff007988 */ /* 0x000fe40008000c04 */
[----:B------:R-:W-:-:S04]  /*b300*/  LOP3.LUT R0, R0, 0xfffffffe, RZ, 0xc0, !PT ;  /* 0xfffffffe00007812 */ /* 0x000fc800078ec0ff */
[----:B------:R-:W-:Y:S02]  /*b310*/  SHF.R.U64 R3, R0, 0x4, R3 ;  /* 0x0000000400037819 */ /* 0x000fe40000001203 */
[----:B---3--:R-:W-:-:S03]  /*b320*/  LOP3.LUT R21, R21, 0xf00, RZ, 0xb8, !PT ;  /* 0x00000f0015157812 */ /* 0x008fc600078eb8ff */
[----:B------:R-:W-:Y:S01]  /*b330*/  STS [UR4+0x3860c], R3 ;  /* 0x03860c03ff007988 */ /* 0x000fe20008000804 */
[----:B-1----:R-:W-:-:S03]  /*b340*/  LOP3.LUT R23, R23, 0xf00, RZ, 0xb8, !PT ;  /* 0x00000f0017177812 */ /* 0x002fc600078eb8ff */
[----:B------:R-:W-:Y:S04]  /*b350*/  STS.64 [UR4+0x38598], R20 ;  /* 0x03859814ff007988 */ /* 0x000fe80008000a04 */
[----:B------:R-:W-:Y:S04]  /*b360*/  STS.64 [UR4+0x38618], R22 ;  /* 0x03861816ff007988 */ /* 0x000fe80008000a04 */
[----:B------:R-:W1:Y:S04]  /*b370*/  LDS R24, [UR4+0x3859c] ;  /* 0x03859c04ff187984 */ /* 0x000e680008000800 */
[----:B------:R-:W2:Y:S01]  /*b380*/  LDS R9, [UR4+0x3861c] ;  /* 0x03861c04ff097984 */ /* 0x000ea20008000800 */
[----:B-1----:R-:W-:-:S02]  /*b390*/  LOP3.LUT R0, R24, 0xf000, RZ, 0xb8, !PT ;  /* 0x0000f00018007812 */ /* 0x002fc400078eb8ff */
[----:B--2---:R-:W-:-:S03]  /*b3a0*/  LOP3.LUT R9, R9, 0xf000, RZ, 0xb8, !PT ;  /* 0x0000f00009097812 */ /* 0x004fc600078eb8ff */
[----:B------:R1:W-:Y:S04]  /*b3b0*/  STS [UR4+0x3859c], R0 ;  /* 0x03859c00ff007988 */ /* 0x0003e80008000804 */
[----:B------:R1:W-:Y:S02]  /*b3c0*/  STS [UR4+0x3861c], R9 ;  /* 0x03861c09ff007988 */ /* 0x0003e40008000804 */
.L_x_195:
[----:B------:R-:W-:Y:S05]  /*b3d0*/  BSYNC B0 ;  /* 0x0000000000007941 */ /* 0x000fea0003800000 */
.L_x_194:
[----:B------:R-:W-:Y:S01]  /*b3e0*/  ELECT P0, URZ, PT ;  /* 0x00000000003f782f */ /* 0x000fe20003800000 */
[----:B------:R-:W-:Y:S01]  /*b3f0*/  NOP ;  /* 0x0000000000007918 */ /* 0x000fe20000000000 */
[----:B------:R-:W-:Y:S11]  /*b400*/  BSSY B0, `(.L_x_196) ;  /* 0x0000004000007945 */ /* 0x000ff60003800000 */
[----:B------:R-:W-:Y:S05]  /*b410*/  @!P0 BRA `(.L_x_197) ;  /* 0x0000000000088947 */ /* 0x000fea0003800000 */
[----:B------:R0:W-:Y:S01]  /*b420*/  UTMACMDFLUSH ;  /* 0x00000000000079b7 */ /* 0x0001e20000000000 */
[----:B------:R-:W-:-:S04]  /*b430*/  DEPBAR.LE SB0, 0x0 ;  /* 0x000080000000791a */ /* 0x000fc80000000000 */
.L_x_197:
[----:B------:R-:W-:Y:S05]  /*b440*/  BSYNC B0 ;  /* 0x0000000000007941 */ /* 0x000fea0003800000 */
.L_x_196:
[----:B------:R-:W-:Y:S01]  /*b450*/  UMOV UR4, 0x400 ;  /* 0x0000040000047882 */ /* 0x000fe20000000000 */
[----:B---3--:R-:W-:Y:S01]  /*b460*/  IMAD.SHL.U32 R32, R32, 0x4, RZ ;  /* 0x0000000420207824 */ /* 0x008fe200078e00ff */
[----:B------:R-:W-:Y:S01]  /*b470*/  ULEA UR22, UR42, UR4, 0x18 ;  /* 0x000000042a167291 */ /* 0x000fe2000f8ec03f */
[----:B------:R-:W-:-:S03]  /*b480*/  ULDC UR18, c[0x0][0x884] ;  /* 0x0002210000127ab9 */ /* 0x000fc60000000800 */
[----:B------:R-:W-:Y:S01]  /*b490*/  UIADD3 UR28, UR22, 0x38580, URZ ;  /* 0x00038580161c7890 */ /* 0x000fe2000fffe03f */
[----:B----4-:R-:W-:Y:S01]  /*b4a0*/  IADD3 R4, P0, R32, UR16, RZ ;  /* 0x0000001020047c10 */ /* 0x010fe2000ff1e0ff */
[----:B------:R-:W-:Y:S01]  /*b4b0*/  UIMAD.WIDE UR18, UR18, 0x80, UR16 ;  /* 0x00000080121278a5 */ /* 0x000fe2000f8e0210 */
[----:B------:R-:W-:-:S03]  /*b4c0*/  IMAD.MOV.U32 R6, RZ, RZ, 0x1 ;  /* 0x00000001ff067424 */ /* 0x000fc600078e00ff */
[----:B------:R-:W-:Y:S02]  /*b4d0*/  IMAD.X R5, RZ, RZ, UR17, P0 ;  /* 0x00000011ff057e24 */ /* 0x000fe400080e06ff */
[----:B------:R-:W-:Y:S01]  /*b4e0*/  IADD3 R2, P1, R32, UR18, RZ ;  /* 0x0000001220027c10 */ /* 0x000fe2000ff3e0ff */
[----:B------:R-:W2:Y:S04]  /*b4f0*/  LDS R7, [R32+UR28] ;  /* 0x0000001c20077984 */ /* 0x000ea80008000800 */
[----:B-1----:R-:W1:Y:S01]  /*b500*/  LDS R9, [R32+UR28+0x80] ;  /* 0x0000801c20097984 */ /* 0x002e620008000800 */
[----:B------:R-:W-:Y:S01]  /*b510*/  IMAD.X R3, RZ, RZ, UR19, P1 ;  /* 0x00000013ff037e24 */ /* 0x000fe200088e06ff */
[----:B------:R-:W-:Y:S01]  /*b520*/  LOP3.LUT P1, RZ, R33, 0x7f, RZ, 0xc0, !PT ;  /* 0x0000007f21ff7812 */ /* 0x000fe2000782c0ff */
[----:B------:R-:W-:Y:S01]  /*b530*/  IMAD.MOV.U32 R8, RZ, RZ, 0x1 ;  /* 0x00000001ff087424 */ /* 0x000fe200078e00ff */
[----:B------:R-:W-:Y:S01]  /*b540*/  BSSY B0, `(.L_x_198) ;  /* 0x00000f5000007945 */ /* 0x000fe20003800000 */
[----:B------:R-:W-:Y:S01]  /*b550*/  MOV R0, RZ ;  /* 0x000000ff00007202 */ /* 0x000fe20000000f00 */
[----:B------:R-:W-:Y:S01]  /*b560*/  IMAD.MOV.U32 R20, RZ, RZ, 0x1 ;  /* 0x00000001ff147424 */ /* 0x000fe200078e00ff */
[----:B------:R-:W-:Y:S01]  /*b570*/  ISETP.EQ.OR P2, PT, R34, RZ, P1 ;  /* 0x000000ff2200720c */ /* 0x000fe20000f42670 */
[----:B------:R-:W-:-:S02]  /*b580*/  IMAD.MOV.U32 R21, RZ, RZ, RZ ;  /* 0x000000ffff157224 */ /* 0x000fc400078e00ff */
[----:B------:R-:W-:Y:S01]  /*b590*/  IMAD.MOV.U32 R22, RZ, RZ, RZ ;  /* 0x000000ffff167224 */ /* 0x000fe200078e00ff */
[----:B------:R-:W-:Y:S02]  /*b5a0*/  ULOP3.LUT UR30, UR54, 0x1, URZ, 0xfc, !UPT ;  /* 0x00000001361e7892 */ /* 0x000fe4000f8efc3f */
[----:B------:R-:W-:Y:S02]  /*b5b0*/  ULOP3.LUT UR23, UR53, 0x2, URZ, 0xfc, !UPT ;  /* 0x0000000235177892 */ /* 0x000fe4000f8efc3f */
[----:B------:R-:W-:Y:S01]  /*b5c0*/  UIADD3 UR29, UR22, 0x38600, URZ ;  /* 0x00038600161d7890 */ /* 0x000fe2000fffe03f */
[----:B--2---:R-:W5:Y:S04]  /*b5d0*/  ATOMG.E.EXCH.STRONG.GPU PT, RZ, [R4], R7 ;  /* 0x0000000704ff73a8 */ /* 0x004f6800041ee100 */
[----:B-1----:R1:W5:Y:S02]  /*b5e0*/  ATOMG.E.EXCH.STRONG.GPU PT, RZ, [R2], R9 ;  /* 0x0000000902ff73a8 */ /* 0x00236400041ee100 */
[----:B-1----:R-:W-:-:S02]  /*b5f0*/  PRMT R2, R6, 0x7610, R2 ;  /* 0x0000761006027816 */ /* 0x002fc40000000002 */
[----:B------:R-:W-:-:S07]  /*b600*/  PRMT R3, R8, 0x7610, R3 ;  /* 0x0000761008037816 */ /* 0x000fce0000000003 */
.L_x_218:
[----:B------:R-:W-:Y:S01]  /*b610*/  LOP3.LUT P0, RZ, R3, 0xff, RZ, 0xc0, !PT ;  /* 0x000000ff03ff7812 */ /* 0x000fe2000780c0ff */
[----:B-----5:R-:W-:Y:S01]  /*b620*/  VIADD R4, R19, 0x7f ;  /* 0x0000007f13047836 */ /* 0x020fe20000000000 */
[----:B------:R-:W-:Y:S05]  /*b630*/  YIELD ;  /* 0x0000000000007946 */ /* 0x000fea0003800000 */
[----:B------:R-:W-:Y:S01]  /*b640*/  SHF.R.S32.HI R5, RZ, 0x1f, R4 ;  /* 0x0000001fff057819 */ /* 0x000fe20000011404 */
[----:B------:R-:W-:Y:S03]  /*b650*/  BSSY B1, `(.L_x_199) ;  /* 0x0000008000017945 */ /* 0x000fe60003800000 */
[----:B------:R-:W-:-:S02]  /*b660*/  LEA.HI R5, R5, R4, RZ, 0x7 ;  /* 0x0000000405057211 */ /* 0x000fc400078f38ff */
[----:B------:R-:W-:Y:S05]  /*b670*/  @!P0 BRA `(.L_x_200) ;  /* 0x0000000000148947 */ /* 0x000fea0003800000 */
[----:B------:R-:W-:-:S04]  /*b680*/  DEPBAR {5,4,3,2,1,0} ;  /* 0x0000003f0000791a */ /* 0x000fc80000000000 */
[----:B------:R1:W-:Y:S01]  /*b690*/  UTMACCTL.IV [UR16] ;  /* 0x00000000100079b9 */ /* 0x0003e20008000000 */
[----:B------:R-:W-:-:S04]  /*b6a0*/  DEPBAR {5,4,3,2,1,0} ;  /* 0x0000003f0000791a */ /* 0x000fc80000000000 */
[----:B------:R1:W-:Y:S02]  /*b6b0*/  UTMACCTL.IV [UR18] ;  /* 0x00000000120079b9 */ /* 0x0003e40008000000 */
[----:B-1----:R-:W-:Y:S01]  /*b6c0*/  NOP ;  /* 0x0000000000007918 */ /* 0x002fe20000000000 */
.L_x_200:
[----:B------:R-:W-:Y:S05]  /*b6d0*/  BSYNC B1 ;  /* 0x0000000000017941 */ /* 0x000fea0003800000 */
.L_x_199:
[----:B------:R-:W-:Y:S01]  /*b6e0*/  UMOV UR4, 0xffffffff ;  /* 0xffffffff00047882 */ /* 0x000fe20000000000 */
[----:B------:R-:W-:Y:S02]  /*b6f0*/  SHF.R.S32.HI R7, RZ, 0x7, R5 ;  /* 0x00000007ff077819 */ /* 0x000fe40000011405 */
[----:B------:R-:W-:Y:S05]  /*b700*/  BRA.DIV UR4, `(.L_x_201) ;  /* 0x0000003a04fc7947 */ /* 0x000fea000b800000 */
[----:B-----5:R-:W-:-:S13]  /*b710*/  ELECT P6, URZ, PT ;  /* 0x00000000003f782f */ /* 0x020fda00038c0000 */
.L_x_288:
[----:B------:R-:W-:Y:S01]  /*b720*/  ISETP.LT.OR P6, PT, R19, 0x1, !P6 ;  /* 0x000000011300780c */ /* 0x000fe200077c1670 */
[----:B------:R-:W-:-:S12]  /*b730*/  BSSY B1, `(.L_x_202) ;  /* 0x0000038000017945 */ /* 0x000fd80003800000 */
[----:B------:R-:W-:Y:S05]  /*b740*/  @P6 BRA `(.L_x_203) ;  /* 0x0000000000d86947 */ /* 0x000fea0003800000 */
[----:B------:R-:W-:Y:S01]  /*b750*/  IMAD.SHL.U32 R16, R16, 0x100, RZ ;  /* 0x0000010010107824 */ /* 0x000fe200078e00ff */
[----:B------:R-:W-:Y:S01]  /*b760*/  MOV R10, RZ ;  /* 0x000000ff000a7202 */ /* 0x000fe20000000f00 */
[----:B------:R-:W-:Y:S02]  /*b770*/  IMAD.SHL.U32 R17, R17, 0x80, RZ ;  /* 0x0000008011117824 */ /* 0x000fe400078e00ff */
[----:B------:R-:W-:Y:S02]  /*b780*/  VIADD R9, R7, 0x1 ;  /* 0x0000000107097836 */ /* 0x000fe40000000000 */
[----:B------:R-:W-:Y:S02]  /*b790*/  IMAD.MOV.U32 R3, RZ, RZ, R20 ;  /* 0x000000ffff037224 */ /* 0x000fe400078e0014 */
[----:B------:R-:W-:-:S07]  /*b7a0*/  IMAD.MOV.U32 R4, RZ, RZ, R0 ;  /* 0x000000ffff047224 */ /* 0x000fce00078e0000 */
.L_x_207:
[----:B--2---:R-:W-:Y:S01]  /*b7b0*/  LEA R8, R4, UR22, 0x3 ;  /* 0x0000001604087c11 */ /* 0x004fe2000f8e18ff */
[----:B------:R-:W-:Y:S05]  /*b7c0*/  YIELD ;  /* 0x0000000000007946 */ /* 0x000fea0003800000 */
[----:B------:R-:W-:Y:S01]  /*b7d0*/  SHF.L.U32 R5, R3, 0x1f, RZ ;  /* 0x0000001f03057819 */ /* 0x000fe200000006ff */
[----:B------:R-:W1:Y:S03]  /*b7e0*/  @!P1 LDC R6, c[0x0][0x500] ;  /* 0x00014000ff069b82 */ /* 0x000e660000000800 */
[----:B------:R-:W2:Y:S02]  /*b7f0*/  SYNCS.PHASECHK.TRANS64.TRYWAIT P0, [R8+URZ+0x38490], R5 ;  /* 0x03849005080075a7 */ /* 0x000ea4000800017f */
[----:B--2---:R-:W-:Y:S05]  /*b800*/  @!P0 BRA `(.L_x_204) ;  /* 0x0000003800dc8947 */ /* 0x004fea0003800000 */
.L_x_289:
[----:B------:R-:W-:Y:S01]  /*b810*/  UPRMT UR4, UR23, 0x9910, URZ ;  /* 0x0000991017047896 */ /* 0x000fe2000800003f */
[----:B-1----:R1:W-:Y:S03]  /*b820*/  @!P1 SYNCS.ARRIVE.TRANS64 RZ, [R8+URZ+0x38480], R6 ;  /* 0x0384800608ff99a7 */ /* 0x0023e6000800003f */
[----:B------:R-:W-:-:S06]  /*b830*/  UISETP.NE.AND UP0, UPT, UR4, 0x2, UPT ;  /* 0x000000020400788c */ /* 0x000fcc000bf05270 */
[----:B------:R-:W-:-:S13]  /*b840*/  PLOP3.LUT P0, PT, PT, PT, UP0, 0x80, 0x0 ;  /* 0x000000000000781c */ /* 0x000fda0003f0f008 */
[----:B-1----:R-:W-:Y:S05]  /*b850*/  @P0 BRA `(.L_x_205) ;  /* 0x0000000000040947 */ /* 0x002fea0003800000 */
[----:B------:R-:W-:Y:S01]  /*b860*/  BPT.TRAP 0x1 ;  /* 0x000000040000795c */ /* 0x000fe20000300000 */
.L_x_205:
[----:B------:R-:W-:Y:S05]  /*b870*/  @P2 BRA `(.L_x_206) ;  /* 0x0000000000042947 */ /* 0x000fea0003800000 */
[----:B------:R-:W-:Y:S01]  /*b880*/  BPT.TRAP 0x1 ;  /* 0x000000040000795c */ /* 0x000fe20000300000 */
.L_x_206:
[----:B------:R-:W-:Y:S01]  /*b890*/  R2UR UR4, R4 ;  /* 0x00000000040472ca */ /* 0x000fe200000e0000 */
[----:B------:R-:W-:Y:S01]  /*b8a0*/  VIADD R9, R9, 0xffffffff ;  /* 0xffffffff09097836 */ /* 0x000fe20000000000 */
[----:B------:R-:W-:Y:S01]  /*b8b0*/  R2UR UR5, R8 ;  /* 0x00000000080572ca */ /* 0x000fe200000e0000 */
[----:B------:R-:W-:Y:S01]  /*b8c0*/  VIADD R4, R4, 0x1 ;  /* 0x0000000104047836 */ /* 0x000fe20000000000 */
[----:B------:R-:W-:Y:S01]  /*b8d0*/  R2UR UR6, R10 ;  /* 0x000000000a0672ca */ /* 0x000fe200000e0000 */
[----:B------:R-:W-:Y:S01]  /*b8e0*/  UMOV UR20, 0x0 ;  /* 0x0000000000147882 */ /* 0x000fe20000000000 */
[----:B------:R-:W-:Y:S01]  /*b8f0*/  R2UR UR7, R16 ;  /* 0x00000000100772ca */ /* 0x000fe200000e0000 */
[----:B------:R-:W-:Y:S01]  /*b900*/  UMOV UR21, 0x10000000 ;  /* 0x1000000000157882 */ /* 0x000fe20000000000 */
[----:B------:R-:W-:Y:S01]  /*b910*/  R2UR UR27, R17 ;  /* 0x00000000111b72ca */ /* 0x000fe200000e0000 */
[----:B------:R-:W-:Y:S01]  /*b920*/  VIADD R10, R10, 0x80 ;  /* 0x000000800a0a7836 */ /* 0x000fe20000000000 */
[----:B------:R-:W-:-:S02]  /*b930*/  ISETP.GT.AND P3, PT, R9, 0x1, PT ;  /* 0x000000010900780c */ /* 0x000fc40003f64270 */
[C---:B------:R-:W-:Y:S01]  /*b940*/  ISETP.NE.AND P0, PT, R4.reuse, 0x2, PT ;  /* 0x000000020400780c */ /* 0x040fe20003f05270 */
[----:B------:R-:W-:Y:S02]  /*b950*/  ULEA UR12, UR4, UR22, 0xf ;  /* 0x00000016040c7291 */ /* 0x000fe4000f8e783f */
[----:B------:R-:W-:Y:S01]  /*b960*/  ULEA UR4, UR4, UR22, 0x10 ;  /* 0x0000001604047291 */ /* 0x000fe2000f8e803f */
[----:B------:R-:W-:Y:S01]  /*b970*/  SEL R6, RZ, 0x1, P0 ;  /* 0x00000001ff067807 */ /* 0x000fe20000000000 */
[----:B------:R-:W-:Y:S01]  /*b980*/  UIADD3 UR5, UR5, 0x38480, URZ ;  /* 0x0003848005057890 */ /* 0x000fe2000fffe03f */
[----:B------:R-:W-:Y:S01]  /*b990*/  SEL R4, R4, RZ, P0 ;  /* 0x000000ff04047207 */ /* 0x000fe20000000000 */
[----:B------:R-:W-:Y:S01]  /*b9a0*/  UIADD3 UR10, UR6, 0x40, URZ ;  /* 0x00000040060a7890 */ /* 0x000fe2000fffe03f */
[----:B------:R-:W-:Y:S01]  /*b9b0*/  LOP3.LUT R3, R3, R6, RZ, 0x3c, !PT ;  /* 0x0000000603037212 */ /* 0x000fe200078e3cff */
[----:B------:R-:W-:Y:S02]  /*b9c0*/  UIADD3 UR8, UR4, 0x8000, URZ ;  /* 0x0000800004087890 */ /* 0x000fe4000fffe03f */
[----:B------:R-:W-:-:S02]  /*b9d0*/  UIADD3 UR24, UR12, 0x20000, URZ ;  /* 0x000200000c187890 */ /* 0x000fc4000fffe03f */
[----:B------:R-:W-:Y:S01]  /*b9e0*/  UIADD3 UR12, UR12, 0x24000, URZ ;  /* 0x000240000c0c7890 */ /* 0x000fe2000fffe03f */
[----:B------:R1:W-:Y:S01]  /*b9f0*/  UTMALDG.2D [UR4], [UR16], desc[UR20] ;  /* 0x00001404100075b4 */ /* 0x0003e20008009000 */
[----:B------:R-:W-:Y:S01]  /*ba00*/  UMOV UR11, UR7 ;  /* 0x00000007000b7c82 */ /* 0x000fe20008000000 */
[----:B------:R-:W-:Y:S01]  /*ba10*/  UMOV UR9, UR5 ;  /* 0x0000000500097c82 */ /* 0x000fe20008000000 */
[----:B------:R-:W-:Y:S01]  /*ba20*/  UMOV UR26, UR6 ;  /* 0x00000006001a7c82 */ /* 0x000fe20008000000 */
[----:B------:R-:W-:Y:S01]  /*ba30*/  UMOV UR25, UR5 ;  /* 0x0000000500197c82 */ /* 0x000fe20008000000 */
[----:B------:R-:W-:Y:S01]  /*ba40*/  UMOV UR15, UR27 ;  /* 0x0000001b000f7c82 */ /* 0x000fe20008000000 */
[----:B------:R-:W-:Y:S01]  /*ba50*/  UMOV UR13, UR5 ;  /* 0x00000005000d7c82 */ /* 0x000fe20008000000 */
[----:B------:R-:W-:Y:S01]  /*ba60*/  UMOV UR14, UR10 ;  /* 0x0000000a000e7c82 */ /* 0x000fe20008000000 */
[----:B------:R1:W-:Y:S01]  /*ba70*/  UTMALDG.2D [UR8], [UR16], desc[UR20] ;  /* 0x00001408100075b4 */ /* 0x0003e20008009000 */
[----:B------:R1:W-:Y:S01]  /*ba80*/  UTMALDG.2D [UR24], [UR18], desc[UR20] ;  /* 0x00001418120075b4 */ /* 0x0003e20008009000 */
[----:B------:R1:W-:Y:S02]  /*ba90*/  UTMALDG.2D [UR12], [UR18], desc[UR20] ;  /* 0x0000140c120075b4 */ /* 0x0003e40008009000 */
[----:B-1----:R-:W-:Y:S05]  /*baa0*/  @P3 BRA `(.L_x_207) ;  /* 0xfffffffc00403947 */ /* 0x002fea000383ffff */
.L_x_203:
[----:B------:R-:W-:Y:S05]  /*bab0*/  BSYNC B1 ;  /* 0x0000000000017941 */ /* 0x000fea0003800000 */
.L_x_202:
[----:B------:R-:W-:Y:S01]  /*bac0*/  IMAD.IADD R0, R7, 0x1, R0 ;  /* 0x0000000107007824 */ /* 0x000fe200078e0200 */
[----:B------:R-:W-:-:S04]  /*bad0*/  LOP3.LUT P0, RZ, R2, 0xff, RZ, 0xc0, !PT ;  /* 0x000000ff02ff7812 */ /* 0x000fc8000780c0ff */
[----:B------:R-:W-:-:S04]  /*bae0*/  SHF.R.U32.HI R2, RZ, 0x1, R0 ;  /* 0x00000001ff027819 */ /* 0x000fc80000011600 */
[----:B------:R-:W-:-:S04]  /*baf0*/  LOP3.LUT R2, R2, 0x1, RZ, 0xc0, !PT ;  /* 0x0000000102027812 */ /* 0x000fc800078ec0ff */
[----:B------:R-:W-:Y:S01]  /*bb00*/  ISETP.NE.U32.AND P3, PT, R2, 0x1, PT ;  /* 0x000000010200780c */ /* 0x000fe20003f65070 */
[----:B------:R-:W-:Y:S01]  /*bb10*/  IMAD.U32 R2, RZ, RZ, UR30 ;  /* 0x0000001eff027e24 */ /* 0x000fe2000f8e00ff */
[----:B------:R-:W-:Y:S01]  /*bb20*/  @P0 SYNCS.ARRIVE.TRANS64.A1T0 RZ, [UR22+0x384e8], RZ ;  /* 0x0384e8ffffff09a7 */ /* 0x000fe20008100016 */
[----:B------:R-:W-:Y:S02]  /*bb30*/  ISETP.GT.U32.AND P0, PT, R0, 0x1, PT ;  /* 0x000000010000780c */ /* 0x000fe40003f04070 */
[C---:B------:R-:W-:Y:S02]  /*bb40*/  ISETP.GT.U32.AND P3, PT, R7.reuse, 0x1, !P3 ;  /* 0x000000010700780c */ /* 0x040fe40005f64070 */
[----:B------:R-:W-:Y:S02]  /*bb50*/  ISETP.NE.AND P4, PT, R2, 0x3, PT ;  /* 0x000000030200780c */ /* 0x000fe40003f85270 */
[----:B------:R-:W-:Y:S02]  /*bb60*/  ISETP.LT.U32.AND P0, PT, R7, 0x2, P0 ;  /* 0x000000020700780c */ /* 0x000fe40000701070 */
[----:B------:R-:W-:-:S02]  /*bb70*/  SEL R2, RZ, 0x1, !P3 ;  /* 0x00000001ff027807 */ /* 0x000fc40005800000 */
[----:B------:R-:W-:Y:S02]  /*bb80*/  SEL R3, RZ, 0x1, !P0 ;  /* 0x00000001ff037807 */ /* 0x000fe40004000000 */
[----:B------:R-:W-:Y:S02]  /*bb90*/  LOP3.LUT R0, R0, 0x1, RZ, 0xc0, !PT ;  /* 0x0000000100007812 */ /* 0x000fe400078ec0ff */
[----:B------:R-:W-:-:S03]  /*bba0*/  LOP3.LUT R20, R2, R20, R3, 0x96, !PT ;  /* 0x0000001402147212 */ /* 0x000fc600078e9603 */
[----:B------:R-:W-:Y:S05]  /*bbb0*/  @!P4 BRA `(.L_x_208) ;  /* 0x000000000004c947 */ /* 0x000fea0003800000 */
[----:B------:R-:W-:Y:S01]  /*bbc0*/  BPT.TRAP 0x1 ;  /* 0x000000040000795c */ /* 0x000fe20000300000 */
.L_x_208:
[C---:B------:R-:W-:Y:S01]  /*bbd0*/  LEA R3, R21.reuse, UR22, 0x3 ;  /* 0x0000001615037c11 */ /* 0x040fe2000f8e18ff */
[----:B------:R-:W-:Y:S01]  /*bbe0*/  BSSY B1, `(.L_x_209) ;  /* 0x0000005000017945 */ /* 0x000fe20003800000 */
[----:B------:R-:W-:Y:S02]  /*bbf0*/  SHF.L.U32 R2, R22, 0x1f, RZ ;  /* 0x0000001f16027819 */ /* 0x000fe400000006ff */
[----:B--2---:R-:W-:Y:S02]  /*bc00*/  LEA R8, R21, UR22, 0x4 ;  /* 0x0000001615087c11 */ /* 0x004fe4000f8e20ff */
[----:B------:R-:W1:Y:S02]  /*bc10*/  SYNCS.PHASECHK.TRANS64.TRYWAIT P0, [R3+URZ+0x38400], R2 ;  /* 0x03840002030075a7 */ /* 0x000e64000800017f */
[----:B-1----:R-:W-:Y:S05]  /*bc20*/  @!P0 BRA `(.L_x_210) ;  /* 0x0000003400e88947 */ /* 0x002fea0003800000 */
.L_x_290:
[----:B------:R-:W-:Y:S05]  /*bc30*/  BSYNC B1 ;  /* 0x0000000000017941 */ /* 0x000fea0003800000 */
.L_x_209:
[----:B------:R-:W2:Y:S01]  /*bc40*/  LDS.128 R8, [R8+0x384f0] ;  /* 0x0384f00008087984 */ /* 0x000ea20000000c00 */
[----:B------:R-:W-:Y:S01]  /*bc50*/  @!PT LDS RZ, [RZ] ;  /* 0x00000000fffff984 */ /* 0x000fe20000000800 */
[----:B------:R-:W-:Y:S01]  /*bc60*/  @!PT LDS RZ, [RZ] ;  /* 0x00000000fffff984 */ /* 0x000fe20000000800 */
[----:B------:R-:W-:Y:S01]  /*bc70*/  @!PT LDS RZ, [RZ] ;  /* 0x00000000fffff984 */ /* 0x000fe20000000800 */
[----:B------:R-:W-:Y:S01]  /*bc80*/  @!PT LDS RZ, [RZ] ;  /* 0x00000000fffff984 */ /* 0x000fe20000000800 */
[----:B------:R3:W-:Y:S06]  /*bc90*/  MEMBAR.ALL.CTA ;  /* 0x0000000000007992 */ /* 0x0007ec0000008000 */
[----:B---3--:R-:W3:Y:S01]  /*bca0*/  FENCE.VIEW.ASYNC.S ;  /* 0x00000000000073c6 */ /* 0x008ee20000000000 */
[----:B--2---:R-:W-:Y:S02]  /*bcb0*/  IMAD.MOV.U32 R17, RZ, RZ, R9 ;  /* 0x000000ffff117224 */ /* 0x004fe400078e0009 */
[----:B------:R-:W-:Y:S01]  /*bcc0*/  IMAD.MOV.U32 R16, RZ, RZ, R8 ;  /* 0x000000ffff107224 */ /* 0x000fe200078e0008 */
[----:B---3--:R-:W-:Y:S06]  /*bcd0*/  @!P4 BRA `(.L_x_211) ;  /* 0x000000000004c947 */ /* 0x008fec0003800000 */
[----:B------:R-:W-:Y:S01]  /*bce0*/  BPT.TRAP 0x1 ;  /* 0x000000040000795c */ /* 0x000fe20000300000 */
.L_x_211:
[----:B------:R-:W2:Y:S01]  /*bcf0*/  S2R R5, SR_CgaCtaId ;  /* 0x0000000000057919 */ /* 0x000ea20000008800 */
[----:B------:R-:W-:Y:S02]  /*bd00*/  ISETP.NE.AND P0, PT, R11, RZ, PT ;  /* 0x000000ff0b00720c */ /* 0x000fe40003f05270 */
[----:B-1----:R-:W-:Y:S02]  /*bd10*/  IADD3 R2, R3, 0x38440, RZ ;  /* 0x0003844003027810 */ /* 0x002fe40007ffe0ff */
[CC--:B------:R-:W-:Y:S02]  /*bd20*/  ISETP.EQ.OR P0, PT, R10.reuse, R18.reuse, !P0 ;  /* 0x000000120a00720c */ /* 0x0c0fe40004702670 */
[----:B------:R-:W-:Y:S02]  /*bd30*/  ISETP.NE.AND P3, PT, R10, R18, PT ;  /* 0x000000120a00720c */ /* 0x000fe40003f65270 */
[----:B--2---:R-:W-:-:S04]  /*bd40*/  PRMT R2, R5, 0x654, R2 ;  /* 0x0000065405027816 */ /* 0x004fc80000000002 */
[----:B------:R1:W-:Y:S05]  /*bd50*/  SYNCS.ARRIVE.TRANS64.RED.A1T0 RZ, [R2+URZ], RZ ;  /* 0x000000ff02ff79a7 */ /* 0x0003ea000810043f */
[----:B------:R-:W-:Y:S05]  /*bd60*/  @P0 BRA `(.L_x_212) ;  /* 0x0000000400a40947 */ /* 0x000fea0003800000 */
[----:B-1----:R-:W1:Y:S02]  /*bd70*/  LDC.64 R2, c[0x0][0x290] ;  /* 0x0000a400ff027b82 */ /* 0x002e640000000a00 */
[----:B-1----:R-:W-:-:S05]  /*bd80*/  IMAD.WIDE R2, R10, 0xc, R2 ;  /* 0x0000000c0a027825 */ /* 0x002fca00078e0202 */
[----:B------:R1:W5:Y:S01]  /*bd90*/  LDG.E R19, desc[UR58][R2.64+0x8] ;  /* 0x0000083a02137981 */ /* 0x000362000c1e1900 */
[----:B------:R-:W-:-:S03]  /*bda0*/  UMOV UR4, 0xffffffff ;  /* 0xffffffff00047882 */ /* 0x000fc60000000000 */
[----:B------:R-:W-:Y:S05]  /*bdb0*/  BRA.DIV UR4, `(.L_x_213) ;  /* 0x0000003604987947 */ /* 0x000fea000b800000 */
[----:B------:R-:W-:-:S13]  /*bdc0*/  ELECT P6, URZ, PT ;  /* 0x00000000003f782f */ /* 0x000fda00038c0000 */
.L_x_293:
[----:B------:R-:W-:Y:S04]  /*bdd0*/  BSSY B1, `(.L_x_214) ;  /* 0x000004f000017945 */ /* 0x000fe80003800000 */
[----:B------:R-:W-:Y:S05]  /*bde0*/  @!P6 BRA `(.L_x_215) ;  /* 0x000000040034e947 */ /* 0x000fea0003800000 */
[C---:B------:R-:W-:Y:S01]  /*bdf0*/  IMAD.SHL.U32 R4, R10.reuse, 0x8, RZ ;  /* 0x000000080a047824 */ /* 0x040fe200078e00ff */
[----:B------:R-:W-:Y:S01]  /*be00*/  SHF.R.S32.HI R5, RZ, 0x1f, R10 ;  /* 0x0000001fff057819 */ /* 0x000fe2000001140a */
[----:B------:R-:W-:Y:S01]  /*be10*/  ULDC.64 UR4, c[0x0][0x510] ;  /* 0x0001440000047ab9 */ /* 0x000fe20000000a00 */
[----:B------:R-:W-:Y:S01]  /*be20*/  ULDC.64 UR6, c[0x0][0x520] ;  /* 0x0001480000067ab9 */ /* 0x000fe20000000a00 */
[----:B------:R-:W2:Y:S01]  /*be30*/  LDG.E R18, desc[UR58][R2.64] ;  /* 0x0000003a02127981 */ /* 0x000ea2000c1e1900 */
[----:B------:R-:W-:Y:S02]  /*be40*/  SHF.L.U64.HI R5, R10, 0x3, R5 ;  /* 0x000000030a057819 */ /* 0x000fe40000010205 */
[C---:B------:R-:W-:Y:S02]  /*be50*/  IADD3 R12, P0, R4.reuse, UR4, RZ ;  /* 0x00000004040c7c10 */ /* 0x040fe4000ff1e0ff */
[C---:B------:R-:W-:Y:S02]  /*be60*/  IADD3 R8, P4, R4.reuse, UR6, RZ ;  /* 0x0000000604087c10 */ /* 0x040fe4000ff9e0ff */
[C---:B------:R-:W-:Y:S01]  /*be70*/  IADD3.X R13, R5.reuse, UR5, RZ, P0, !PT ;  /* 0x00000005050d7c10 */ /* 0x040fe200087fe4ff */
[----:B------:R-:W-:Y:S01]  /*be80*/  ULDC.64 UR4, c[0x0][0x518] ;  /* 0x0001460000047ab9 */ /* 0x000fe20000000a00 */
[----:B------:R-:W-:Y:S01]  /*be90*/  IADD3.X R9, R5, UR7, RZ, P4, !PT ;  /* 0x0000000705097c10 */ /* 0x000fe2000a7fe4ff */
[----:B-1----:R1:W3:Y:S04]  /*bea0*/  LDG.E R2, desc[UR58][R2.64+0x4] ;  /* 0x0000043a02027981 */ /* 0x0022e8000c1e1900 */
[----:B------:R-:W4:Y:S04]  /*beb0*/  LDG.E.64 R12, desc[UR58][R12.64] ;  /* 0x0000003a0c0c7981 */ /* 0x000f28000c1e1b00 */
[----:B------:R-:W2:Y:S01]  /*bec0*/  LDG.E.64 R8, desc[UR58][R8.64] ;  /* 0x0000003a08087981 */ /* 0x000ea2000c1e1b00 */
[----:B------:R-:W-:-:S04]  /*bed0*/  IADD3 R6, P0, R4, UR4, RZ ;  /* 0x0000000404067c10 */ /* 0x000fc8000ff1e0ff */
[----:B------:R-:W-:Y:S01]  /*bee0*/  IADD3.X R7, R5, UR5, RZ, P0, !PT ;  /* 0x0000000505077c10 */ /* 0x000fe200087fe4ff */
[----:B------:R-:W-:-:S05]  /*bef0*/  ULDC.64 UR4, c[0x0][0x528] ;  /* 0x00014a0000047ab9 */ /* 0x000fca0000000a00 */
[----:B------:R-:W3:Y:S01]  /*bf00*/  LDG.E.64 R6, desc[UR58][R6.64] ;  /* 0x0000003a06067981 */ /* 0x000ee2000c1e1b00 */
[----:B------:R-:W-:-:S04]  /*bf10*/  IADD3 R4, P0, R4, UR4, RZ ;  /* 0x0000000404047c10 */ /* 0x000fc8000ff1e0ff */
[----:B------:R-:W-:-:S06]  /*bf20*/  IADD3.X R5, R5, UR5, RZ, P0, !PT ;  /* 0x0000000505057c10 */ /* 0x000fcc00087fe4ff */
[----:B------:R-:W3:Y:S04]  /*bf30*/  LDG.E.64 R4, desc[UR58][R4.64] ;  /* 0x0000003a04047981 */ /* 0x000ee8000c1e1b00 */
[----:B----4-:R-:W-:Y:S04]  /*bf40*/  STS.64 [UR28], R12 ;  /* 0x0000000cff007988 */ /* 0x010fe80008000a1c */
[----:B--2---:R-:W-:Y:S04]  /*bf50*/  STS.64 [UR29], R8 ;  /* 0x00000008ff007988 */ /* 0x004fe80008000a1d */
[----:B------:R-:W2:Y:S01]  /*bf60*/  LDS R14, [UR28+0x1c] ;  /* 0x00001c1cff0e7984 */ /* 0x000ea20008000800 */
[----:B---3--:R-:W-:-:S04]  /*bf70*/  SHF.L.U64.HI R24, R6, 0x1, R7 ;  /* 0x0000000106187819 */ /* 0x008fc80000010207 */
[----:B------:R-:W-:-:S04]  /*bf80*/  LOP3.LUT R24, R24, 0x1fffffff, RZ, 0xc0, !PT ;  /* 0x1fffffff18187812 */ /* 0x000fc800078ec0ff */
[----:B------:R-:W-:-:S04]  /*bf90*/  SHF.R.U32.HI R7, RZ, 0x4, R24 ;  /* 0x00000004ff077819 */ /* 0x000fc80000011618 */
[----:B--2---:R-:W-:-:S05]  /*bfa0*/  LOP3.LUT R14, R14, 0xf, R7, 0xb8, !PT ;  /* 0x0000000f0e0e7812 */ /* 0x004fca00078eb807 */
[----:B------:R-:W-:Y:S04]  /*bfb0*/  STS [UR28+0x1c], R14 ;  /* 0x00001c0eff007988 */ /* 0x000fe8000800081c */
[----:B------:R-:W2:Y:S02]  /*bfc0*/  LDS R7, [UR28+0x1c] ;  /* 0x00001c1cff077984 */ /* 0x000ea40008000800 */
[----:B--2---:R-:W-:-:S05]  /*bfd0*/  LOP3.LUT R7, R7, 0xf0, RZ, 0xb8, !PT ;  /* 0x000000f007077812 */ /* 0x004fca00078eb8ff */
[----:B------:R-:W-:Y:S04]  /*bfe0*/  STS [UR28+0x1c], R7 ;  /* 0x00001c07ff007988 */ /* 0x000fe8000800081c */
[----:B------:R-:W2:Y:S01]  /*bff0*/  LDS R9, [UR28+0x1c] ;  /* 0x00001c1cff097984 */ /* 0x000ea20008000800 */
[----:B------:R-:W-:-:S05]  /*c000*/  IMAD.U32 R8, RZ, RZ, UR28 ;  /* 0x0000001cff087e24 */ /* 0x000fca000f8e00ff */
[----:B------:R-:W-:Y:S02]  /*c010*/  SHF.R.U64 R8, R8, 0x4, RZ ;  /* 0x0000000408087819 */ /* 0x000fe400000012ff */
[----:B--2---:R-:W-:-:S05]  /*c020*/  LOP3.LUT R9, R9, 0xf00, RZ, 0xb8, !PT ;  /* 0x00000f0009097812 */ /* 0x004fca00078eb8ff */
[----:B------:R-:W-:Y:S04]  /*c030*/  STS.64 [UR28+0x18], R8 ;  /* 0x00001808ff007988 */ /* 0x000fe80008000a1c */
[----:B------:R-:W1:Y:S01]  /*c040*/  LDS R25, [UR28+0x1c] ;  /* 0x00001c1cff197984 */ /* 0x000e620008000800 */
[----:B------:R-:W-:Y:S01]  /*c050*/  IMAD.SHL.U32 R23, R6, 0x2, RZ ;  /* 0x0000000206177824 */ /* 0x000fe200078e00ff */
[----:B------:R-:W-:-:S04]  /*c060*/  CS2R R14, SRZ ;  /* 0x00000000000e7805 */ /* 0x000fc8000001ff00 */
[----:B------:R-:W-:Y:S01]  /*c070*/  LOP3.LUT R23, R23, 0xfffffffe, RZ, 0xc0, !PT ;  /* 0xfffffffe17177812 */ /* 0x000fe200078ec0ff */
[----:B-----5:R-:W-:Y:S02]  /*c080*/  VIADD R12, R19, 0xffffffff ;  /* 0xffffffff130c7836 */ /* 0x020fe40000000000 */
[----:B------:R-:W-:Y:S01]  /*c090*/  VIADD R13, R18, 0xffffffff ;  /* 0xffffffff120d7836 */ /* 0x000fe20000000000 */
[----:B------:R-:W-:Y:S01]  /*c0a0*/  SHF.R.U64 R23, R23, 0x4, R24 ;  /* 0x0000000417177819 */ /* 0x000fe20000001218 */
[----:B------:R-:W-:Y:S04]  /*c0b0*/  STS [UR28+0x10], R8 ;  /* 0x00001008ff007988 */ /* 0x000fe8000800081c */
[----:B------:R-:W-:Y:S04]  /*c0c0*/  STS [UR28+0x14], R8 ;  /* 0x00001408ff007988 */ /* 0x000fe8000800081c */
[----:B------:R-:W-:Y:S04]  /*c0d0*/  STS.128 [UR28+0x20], R12 ;  /* 0x0000200cff007988 */ /* 0x000fe80008000c1c */
[----:B------:R-:W-:Y:S04]  /*c0e0*/  STS [UR28+0xc], R23 ;  /* 0x00000c17ff007988 */ /* 0x000fe8000800081c */
[----:B------:R-:W-:Y:S01]  /*c0f0*/  STS [UR28+0x30], RZ ;  /* 0x000030ffff007988 */ /* 0x000fe2000800081c */
[----:B-1----:R-:W-:-:S05]  /*c100*/  LOP3.LUT R3, R25, 0xf000, RZ, 0xb8, !PT ;  /* 0x0000f00019037812 */ /* 0x002fca00078eb8ff */
[----:B------:R-:W-:Y:S04]  /*c110*/  STS [UR28+0x1c], R3 ;  /* 0x00001c03ff007988 */ /* 0x000fe8000800081c */
[----:B------:R-:W1:Y:S01]  /*c120*/  LDS R6, [UR29+0x1c] ;  /* 0x00001c1dff067984 */ /* 0x000e620008000800 */
[----:B------:R-:W-:-:S04]  /*c130*/  SHF.L.U64.HI R18, R4, 0x1, R5 ;  /* 0x0000000104127819 */ /* 0x000fc80000010205 */
[----:B------:R-:W-:-:S04]  /*c140*/  LOP3.LUT R18, R18, 0x1fffffff, RZ, 0xc0, !PT ;  /* 0x1fffffff12127812 */ /* 0x000fc800078ec0ff */
[----:B------:R-:W-:-:S04]  /*c150*/  SHF.R.U32.HI R5, RZ, 0x4, R18 ;  /* 0x00000004ff057819 */ /* 0x000fc80000011612 */
[----:B-1----:R-:W-:-:S05]  /*c160*/  LOP3.LUT R5, R6, 0xf, R5, 0xb8, !PT ;  /* 0x0000000f06057812 */ /* 0x002fca00078eb805 */
[----:B------:R-:W-:Y:S04]  /*c170*/  STS [UR29+0x1c], R5 ;  /* 0x00001c05ff007988 */ /* 0x000fe8000800081d */
[----:B------:R-:W1:Y:S02]  /*c180*/  LDS R8, [UR29+0x1c] ;  /* 0x00001c1dff087984 */ /* 0x000e640008000800 */
[----:B-1----:R-:W-:-:S05]  /*c190*/  LOP3.LUT R8, R8, 0xf0, RZ, 0xb8, !PT ;  /* 0x000000f008087812 */ /* 0x002fca00078eb8ff */
[----:B------:R-:W-:Y:S04]  /*c1a0*/  STS [UR29+0x1c], R8 ;  /* 0x00001c08ff007988 */ /* 0x000fe8000800081d */
[----:B------:R-:W1:Y:S01]  /*c1b0*/  LDS R7, [UR29+0x1c] ;  /* 0x00001c1dff077984 */ /* 0x000e620008000800 */
[----:B------:R-:W-:-:S05]  /*c1c0*/  IMAD.U32 R6, RZ, RZ, UR29 ;  /* 0x0000001dff067e24 */ /* 0x000fca000f8e00ff */
[----:B------:R-:W-:Y:S02]  /*c1d0*/  SHF.R.U64 R6, R6, 0x4, RZ ;  /* 0x0000000406067819 */ /* 0x000fe400000012ff */
[----:B-1----:R-:W-:-:S05]  /*c1e0*/  LOP3.LUT R7, R7, 0xf00, RZ, 0xb8, !PT ;  /* 0x00000f0007077812 */ /* 0x002fca00078eb8ff */
[----:B------:R-:W-:Y:S04]  /*c1f0*/  STS.64 [UR29+0x18], R6 ;  /* 0x00001806ff007988 */ /* 0x000fe80008000a1d */
[----:B------:R-:W1:Y:S01]  /*c200*/  LDS R9, [UR29+0x1c] ;  /* 0x00001c1dff097984 */ /* 0x000e620008000800 */
[----:B------:R-:W-:Y:S02]  /*c210*/  IMAD.SHL.U32 R3, R4, 0x2, RZ ;  /* 0x0000000204037824 */ /* 0x000fe400078e00ff */
[----:B------:R-:W-:-:S03]  /*c220*/  VIADD R13, R2, 0xffffffff ;  /* 0xffffffff020d7836 */ /* 0x000fc60000000000 */
[----:B------:R-:W-:-:S04]  /*c230*/  LOP3.LUT R3, R3, 0xfffffffe, RZ, 0xc0, !PT ;  /* 0xfffffffe03037812 */ /* 0x000fc800078ec0ff */
[----:B------:R-:W-:Y:S01]  /*c240*/  SHF.R.U64 R3, R3, 0x4, R18 ;  /* 0x0000000403037819 */ /* 0x000fe20000001212 */
[----:B------:R2:W-:Y:S04]  /*c250*/  STS.128 [UR29+0x20], R12 ;  /* 0x0000200cff007988 */ /* 0x0005e80008000c1d */
[----:B------:R2:W-:Y:S04]  /*c260*/  STS [UR29+0xc], R3 ;  /* 0x00000c03ff007988 */ /* 0x0005e8000800081d */
[----:B------:R2:W-:Y:S04]  /*c270*/  STS [UR29+0x10], R6 ;  /* 0x00001006ff007988 */ /* 0x0005e8000800081d */
[----:B------:R2:W-:Y:S04]  /*c280*/  STS [UR29+0x14], R6 ;  /* 0x00001406ff007988 */ /* 0x0005e8000800081d */
[----:B------:R-:W-:Y:S01]  /*c290*/  STS [UR29+0x30], RZ ;  /* 0x000030ffff007988 */ /* 0x000fe2000800081d */
[----:B-1----:R-:W-:-:S05]  /*c2a0*/  LOP3.LUT R2, R9, 0xf000, RZ, 0xb8, !PT ;  /* 0x0000f00009027812 */ /* 0x002fca00078eb8ff */
[----:B------:R2:W-:Y:S02]  /*c2b0*/  STS [UR29+0x1c], R2 ;  /* 0x00001c02ff007988 */ /* 0x0005e4000800081d */
.L_x_215:
[----:B------:R-:W-:Y:S05]  /*c2c0*/  BSYNC B1 ;  /* 0x0000000000017941 */ /* 0x000fea0003800000 */
.L_x_214:
[----:B------:R-:W-:-:S03]  /*c2d0*/  UMOV UR4, 0xffffffff ;  /* 0xffffffff00047882 */ /* 0x000fc60000000000 */
[----:B------:R-:W-:Y:S05]  /*c2e0*/  BRA.DIV UR4, `(.L_x_216) ;  /* 0x00000032046c7947 */ /* 0x000fea000b800000 */
[----:B------:R-:W-:Y:S01]  /*c2f0*/  ELECT P6, URZ, PT ;  /* 0x00000000003f782f */ /* 0x000fe200038c0000 */
[----:B------:R-:W-:-:S12]  /*c300*/  NOP ;  /* 0x0000000000007918 */ /* 0x000fd80000000000 */
.L_x_297:
[----:B-12---:R-:W1:Y:S02]  /*c310*/  S2R R2, SR_LANEID ;  /* 0x0000000000027919 */ /* 0x006e640000000000 */
[----:B-1----:R-:W-:-:S05]  /*c320*/  IMAD.SHL.U32 R6, R2, 0x4, RZ ;  /* 0x0000000402067824 */ /* 0x002fca00078e00ff */
[----:B------:R1:W2:Y:S01]  /*c330*/  LDS R7, [R6+UR28] ;  /* 0x0000001c06077984 */ /* 0x0002a20008000800 */
[C---:B------:R-:W-:Y:S02]  /*c340*/  IADD3 R4, P0, R6.reuse, UR16, RZ ;  /* 0x0000001006047c10 */ /* 0x040fe4000ff1e0ff */
[----:B------:R-:W-:Y:S01]  /*c350*/  IADD3 R2, P4, R6, UR18, RZ ;  /* 0x0000001206027c10 */ /* 0x000fe2000ff9e0ff */
[----:B------:R1:W3:Y:S01]  /*c360*/  LDS R9, [R6+UR28+0x80] ;  /* 0x0000801c06097984 */ /* 0x0002e20008000800 */
[----:B------:R-:W-:Y:S11]  /*c370*/  @!P6 BRA `(.L_x_217) ;  /* 0x000000000008e947 */ /* 0x000ff60003800000 */
[----:B------:R0:W-:Y:S01]  /*c380*/  UTMACMDFLUSH ;  /* 0x00000000000079b7 */ /* 0x0001e20000000000 */
[----:B------:R-:W-:-:S04]  /*c390*/  DEPBAR.LE SB0, 0x0 ;  /* 0x000080000000791a */ /* 0x000fc80000000000 */
.L_x_217:
[----:B------:R-:W-:Y:S01]  /*c3a0*/  IADD3.X R5, RZ, UR17, RZ, P0, !PT ;  /* 0x00000011ff057c10 */ /* 0x000fe200087fe4ff */
[----:B------:R-:W-:Y:S01]  /*c3b0*/  IMAD.X R3, RZ, RZ, UR19, P4 ;  /* 0x00000013ff037e24 */ /* 0x000fe2000a0e06ff */
[----:B------:R-:W-:Y:S05]  /*c3c0*/  WARPSYNC.ALL ;  /* 0x0000000000007948 */ /* 0x000fea0003800000 */
[----:B--2---:R2:W5:Y:S04]  /*c3d0*/  ATOMG.E.EXCH.STRONG.GPU PT, RZ, [R4], R7 ;  /* 0x0000000704ff73a8 */ /* 0x00456800041ee100 */
[----:B---3--:R2:W5:Y:S01]  /*c3e0*/  ATOMG.E.EXCH.STRONG.GPU PT, RZ, [R2], R9 ;  /* 0x0000000902ff73a8 */ /* 0x00856200041ee100 */
[----:B------:R-:W-:-:S07]  /*c3f0*/  IMAD.MOV.U32 R18, RZ, RZ, R10 ;  /* 0x000000ffff127224 */ /* 0x000fce00078e000a */
.L_x_212:
[----:B------:R-:W-:Y:S01]  /*c400*/  ISETP.NE.AND P4, PT, R11, RZ, PT ;  /* 0x000000ff0b00720c */ /* 0x000fe20003f85270 */
[----:B------:R-:W-:Y:S01]  /*c410*/  VIADD R21, R21, 0x1 ;  /* 0x0000000115157836 */ /* 0x000fe20000000000 */
[----:B--2---:R-:W-:Y:S02]  /*c420*/  SEL R3, RZ, 0x1, !P3 ;  /* 0x00000001ff037807 */ /* 0x004fe40005800000 */
[----:B-1----:R-:W-:Y:S02]  /*c430*/  PRMT R2, RZ, 0x7610, R2 ;  /* 0x00007610ff027816 */ /* 0x002fe40000000002 */
[----:B------:R-:W-:-:S04]  /*c440*/  ISETP.NE.AND P0, PT, R21, 0x8, PT ;  /* 0x000000081500780c */ /* 0x000fc80003f05270 */
[----:B------:R-:W-:Y:S02]  /*c450*/  SEL R5, RZ, 0x1, P0 ;  /* 0x00000001ff057807 */ /* 0x000fe40000000000 */
[----:B------:R-:W-:Y:S02]  /*c460*/  SEL R21, R21, RZ, P0 ;  /* 0x000000ff15157207 */ /* 0x000fe40000000000 */
[----:B------:R-:W-:Y:S01]  /*c470*/  LOP3.LUT R22, R22, R5, RZ, 0x3c, !PT ;  /* 0x0000000516167212 */ /* 0x000fe200078e3cff */
[----:B------:R-:W-:Y:S06]  /*c480*/  @P4 BRA `(.L_x_218) ;  /* 0xfffffff000604947 */ /* 0x000fec000383ffff */
[----:B------:R-:W-:Y:S05]  /*c490*/  BSYNC B0 ;  /* 0x0000000000007941 */ /* 0x000fea0003800000 */
.L_x_198:
[----:B------:R-:W-:-:S03]  /*c4a0*/  UMOV UR4, 0xffffffff ;  /* 0xffffffff00047882 */ /* 0x000fc60000000000 */
[----:B------:R-:W-:Y:S05]  /*c4b0*/  BRA.DIV UR4, `(.L_x_219) ;  /* 0x0000003204287947 */ /* 0x000fea000b800000 */
[----:B-----5:R-:W-:-:S13]  /*c4c0*/  ELECT P6, URZ, PT ;  /* 0x00000000003f782f */ /* 0x020fda00038c0000 */
.L_x_300:
[----:B------:R-:W-:Y:S04]  /*c4d0*/  BSSY B0, `(.L_x_220) ;  /* 0x0000018000007945 */ /* 0x000fe80003800000 */
[----:B------:R-:W-:Y:S05]  /*c4e0*/  @!P6 BRA `(.L_x_221) ;  /* 0x000000000058e947 */ /* 0x000fea0003800000 */
[----:B------:R-:W-:-:S04]  /*c4f0*/  ULOP3.LUT UR4, UR53, 0x2, URZ, 0xfc, !UPT ;  /* 0x0000000235047892 */ /* 0x000fc8000f8efc3f */
[----:B------:R-:W-:-:S06]  /*c500*/  UISETP.NE.AND UP0, UPT, UR4, 0x3, UPT ;  /* 0x000000030400788c */ /* 0x000fcc000bf05270 */
[----:B------:R-:W-:-:S13]  /*c510*/  PLOP3.LUT P0, PT, PT, PT, UP0, 0x80, 0x0 ;  /* 0x000000000000781c */ /* 0x000fda0003f0f008 */
[----:B------:R-:W-:Y:S05]  /*c520*/  @!P0 BRA `(.L_x_222) ;  /* 0x0000000000048947 */ /* 0x000fea0003800000 */
[----:B------:R-:W-:Y:S01]  /*c530*/  BPT.TRAP 0x1 ;  /* 0x000000040000795c */ /* 0x000fe20000300000 */
.L_x_222:
[----:B------:R-:W-:Y:S01]  /*c540*/  IMAD.U32 R3, RZ, RZ, UR22 ;  /* 0x00000016ff037e24 */ /* 0x000fe2000f8e00ff */
[----:B------:R-:W-:-:S03]  /*c550*/  SHF.L.U32 R2, R20, 0x1f, RZ ;  /* 0x0000001f14027819 */ /* 0x000fc600000006ff */
[----:B------:R-:W-:-:S04]  /*c560*/  VIADD R3, R3, 0x38490 ;  /* 0x0003849003037836 */ /* 0x000fc80000000000 */
[C---:B------:R-:W-:Y:S02]  /*c570*/  IMAD R7, R0.reuse, 0x8, R3 ;  /* 0x0000000800077824 */ /* 0x040fe400078e0203 */
[----:B------:R-:W-:Y:S02]  /*c580*/  VIADD R0, R0, 0x1 ;  /* 0x0000000100007836 */ /* 0x000fe40000000000 */
[----:B------:R-:W1:Y:S03]  /*c590*/  SYNCS.PHASECHK.TRANS64.TRYWAIT P0, [R7+URZ], R2 ;  /* 0x00000002070075a7 */ /* 0x000e66000800017f */
[----:B------:R-:W-:-:S04]  /*c5a0*/  ISETP.NE.AND P1, PT, R0, 0x2, PT ;  /* 0x000000020000780c */ /* 0x000fc80003f25270 */
[----:B------:R-:W-:Y:S02]  /*c5b0*/  SEL R5, RZ, 0x1, P1 ;  /* 0x00000001ff057807 */ /* 0x000fe40000800000 */
[----:B------:R-:W-:Y:S02]  /*c5c0*/  SEL R0, R0, RZ, P1 ;  /* 0x000000ff00007207 */ /* 0x000fe40000800000 */
[----:B------:R-:W-:Y:S01]  /*c5d0*/  LOP3.LUT R5, R20, R5, RZ, 0x3c, !PT ;  /* 0x0000000514057212 */ /* 0x000fe200078e3cff */
[----:B-1----:R-:W-:Y:S06]  /*c5e0*/  @!P0 BRA `(.L_x_223) ;  /* 0x0000002c00fc8947 */ /* 0x002fec0003800000 */
.L_x_301:
[----:B------:R-:W-:Y:S01]  /*c5f0*/  IMAD R3, R0, 0x8, R3 ;  /* 0x0000000800037824 */ /* 0x000fe200078e0203 */
[----:B------:R-:W-:-:S07]  /*c600*/  SHF.L.U32 R0, R5, 0x1f, RZ ;  /* 0x0000001f05007819 */ /* 0x000fce00000006ff */
.L_x_224:
[----:B--2---:R2:W3:Y:S02]  /*c610*/  SYNCS.PHASECHK.TRANS64.TRYWAIT P0, [R3+URZ], R0 ;  /* 0x00000000030075a7 */ /* 0x0044e4000800017f */
[----:B---3--:R-:W-:Y:S05]  /*c620*/  @!P0 NANOSLEEP.SYNCS 0x989680 ;  /* 0x009896800000895d */ /* 0x008fea0003900000 */
[----:B------:R-:W3:Y:S02]  /*c630*/  @!P0 SYNCS.PHASECHK.TRANS64 P0, [R3+URZ], R0 ;  /* 0x00000000030085a7 */ /* 0x000ee4000800007f */
[----:B---3--:R-:W-:Y:S05]  /*c640*/  @!P0 BRA `(.L_x_224) ;  /* 0xfffffffc00f08947 */ /* 0x008fea000383ffff */
.L_x_221:
[----:B------:R-:W-:Y:S05]  /*c650*/  BSYNC B0 ;  /* 0x0000000000007941 */ /* 0x000fea0003800000 */
.L_x_220:
[----:B------:R-:W-:Y:S05]  /*c660*/  EXIT ;  /* 0x000000000000794d */ /* 0x000fea0003800000 */
.L_x_111:
[----:B------:R-:W-:Y:S01]  /*c670*/  PLOP3.LUT P1, PT, PT, PT, UP3, 0x80, 0x0 ;  /* 0x000000000000781c */ /* 0x000fe20003f2f038 */
[----:B------:R-:W-:Y:S01]  /*c680*/  ULDC UR20, c[0x0][0x10] ;  /* 0x0000040000147ab9 */ /* 0x000fe20000000800 */
[----:B------:R-:W-:Y:S01]  /*c690*/  ULDC UR24, c[0x0][0x904] ;  /* 0x0002410000187ab9 */ /* 0x000fe20000000800 */
[----:B------:R-:W-:Y:S01]  /*c6a0*/  UMOV UR19, 0xffffffff ;  /* 0xffffffff00137882 */ /* 0x000fe20000000000 */
[----:B------:R-:W-:Y:S01]  /*c6b0*/  P2R R0, PR, RZ, 0x2 ;  /* 0x00000002ff007803 */ /* 0x000fe20000000000 */
[----:B------:R-:W-:Y:S01]  /*c6c0*/  ULDC.64 UR12, c[0x0][0x8c8] ;  /* 0x00023200000c7ab9 */ /* 0x000fe20000000a00 */
[----:B------:R-:W-:Y:S01]  /*c6d0*/  UIMAD.WIDE.U32 UR20, UR41, UR20, URZ ;  /* 0x00000014291472a5 */ /* 0x000fe2000f8e003f */
[----:B------:R-:W-:Y:S01]  /*c6e0*/  MOV R16, RZ ;  /* 0x000000ff00107202 */ /* 0x000fe20000000f00 */
[----:B------:R-:W-:Y:S01]  /*c6f0*/  ULDC.64 UR14, c[0x0][0x8e0] ;  /* 0x00023800000e7ab9 */ /* 0x000fe20000000a00 */
[----:B------:R-:W-:Y:S02]  /*c700*/  USHF.L.U32 UR25, UR19, UR24, URZ ;  /* 0x0000001813197299 */ /* 0x000fe4000800063f */
[----:B------:R-:W-:-:S02]  /*c710*/  UIADD3 UR11, UP1, UR12, -0x1, URZ ;  /* 0xffffffff0c0b7890 */ /* 0x000fc4000ff3e03f */
[----:B------:R-:W1:Y:S01]  /*c720*/  @P1 S2R R0, SR_CTAID.Y ;  /* 0x0000000000001919 */ /* 0x000e620000002600 */
[----:B------:R-:W-:Y:S01]  /*c730*/  ULDC UR19, c[0x0][0x14] ;  /* 0x0000050000137ab9 */ /* 0x000fe20000000800 */
[----:B------:R-:W-:Y:S02]  /*c740*/  UIADD3 UR12, UP2, UR14, -0x1, URZ ;  /* 0xffffffff0e0c7890 */ /* 0x000fe4000ff5e03f */
[----:B------:R-:W-:Y:S02]  /*c750*/  UIMAD.WIDE.U32 UR22, UR20, UR19, URZ ;  /* 0x00000013141672a5 */ /* 0x000fe4000f8e003f */
[----:B------:R-:W-:Y:S01]  /*c760*/  UIMAD UR21, UR21, UR19, URZ ;  /* 0x00000013151572a4 */ /* 0x000fe2000f8e023f */
[----:B------:R-:W-:Y:S01]  /*c770*/  ULDC UR18, c[0x0][0x8a8] ;  /* 0x00022a0000127ab9 */ /* 0x000fe20000000800 */
[----:B------:R-:W-:Y:S01]  /*c780*/  UMOV UR26, 0x1 ;  /* 0x00000001001a7882 */ /* 0x000fe20000000000 */
[----:B------:R-:W-:Y:S02]  /*c790*/  UIADD3.X UR14, UR15, -0x1, URZ, UP2, !UPT ;  /* 0xffffffff0f0e7890 */ /* 0x000fe400097fe43f */
[----:B------:R-:W-:-:S02]  /*c7a0*/  UIADD3.X UR13, UR13, -0x1, URZ, UP1, !UPT ;  /* 0xffffffff0d0d7890 */ /* 0x000fc40008ffe43f */
[----:B------:R-:W-:Y:S02]  /*c7b0*/  ULOP3.LUT UR15, UR54, 0x2, URZ, 0xfc, !UPT ;  /* 0x00000002360f7892 */ /* 0x000fe4000f8efc3f */
[----:B------:R-:W-:Y:S02]  /*c7c0*/  UIADD3 UR16, UR8, -0x1, URZ ;  /* 0xffffffff08107890 */ /* 0x000fe4000fffe03f */
[----:B------:R-:W-:Y:S02]  /*c7d0*/  UIADD3 UR17, UR7, -0x1, URZ ;  /* 0xffffffff07117890 */ /* 0x000fe4000fffe03f */
[----:B------:R-:W-:Y:S02]  /*c7e0*/  UIADD3 UR18, UR18, -0x1, URZ ;  /* 0xffffffff12127890 */ /* 0x000fe4000fffe03f */
[----:B------:R-:W-:Y:S02]  /*c7f0*/  USHF.L.U32 UR19, UR26, UR24, URZ ;  /* 0x000000181a137299 */ /* 0x000fe4000800063f */
[----:B------:R-:W-:-:S02]  /*c800*/  ULOP3.LUT UR20, URZ, UR25, URZ, 0x33, !UPT ;  /* 0x000000193f147292 */ /* 0x000fc4000f8e333f */
[----:B------:R-:W-:Y:S01]  /*c810*/  UIADD3 UR21, UR23, UR21, URZ ;  /* 0x0000001517157290 */ /* 0x000fe2000fffe03f */
[----:B-1----:R-:W-:Y:S01]  /*c820*/  @P1 R2UR UR40, R0 ;  /* 0x00000000002812ca */ /* 0x002fe200000e0000 */
[----:B------:R-:W-:-:S14]  /*c830*/  IMAD.MOV.U32 R0, RZ, RZ, 0x1 ;  /* 0x00000001ff007424 */ /* 0x000fdc00078e00ff */
.L_x_245:
[----:B------:R-:W1:Y:S01]  /*c840*/  LDC.64 R2, c[0x0][0x8f8] ;  /* 0x00023e00ff027b82 */ /* 0x000e620000000a00 */
[----:B------:R-:W-:Y:S01]  /*c850*/  UIADD3 UR10, UP1, UR10, UR22, URZ ;  /* 0x000000160a0a7290 */ /* 0x000fe2000ff3e03f */
[----:B------:R-:W-:Y:S01]  /*c860*/  ISETP.NE.AND P2, PT, R20, RZ, PT ;  /* 0x000000ff1400720c */ /* 0x000fe20003f45270 */
[----:B------:R-:W-:Y:S01]  /*c870*/  UMOV UR24, 0xffffffff ;  /* 0xffffffff00187882 */ /* 0x000fe20000000000 */
[----:B------:R-:W-:Y:S01]  /*c880*/  UMOV UR25, 0xffffffff ;  /* 0xffffffff00197882 */ /* 0x000fe20000000000 */
[----:B------:R-:W-:Y:S01]  /*c890*/  UIADD3.X UR9, UR9, UR21, URZ, UP1, !UPT ;  /* 0x0000001509097290 */ /* 0x000fe20008ffe43f */
[----:B------:R-:W-:Y:S01]  /*c8a0*/  IMAD.MOV.U32 R15, RZ, RZ, RZ ;  /* 0x000000ffff0f7224 */ /* 0x000fe200078e00ff */
[----:B------:R-:W-:Y:S01]  /*c8b0*/  UMOV UR26, 0xffffffff ;  /* 0xffffffff001a7882 */ /* 0x000fe20000000000 */
[----:B-1----:R-:W-:-:S03]  /*c8c0*/  ISETP.LE.U32.AND P1, PT, R2, UR10, PT ;  /* 0x0000000a02007c0c */ /* 0x002fc6000bf23070 */
[----:B------:R-:W-:-:S05]  /*c8d0*/  IMAD.U32 R2, RZ, RZ, UR9 ;  /* 0x00000009ff027e24 */ /* 0x000fca000f8e00ff */
[----:B------:R-:W-:-:S13]  /*c8e0*/  ISETP.GE.U32.AND.EX P1, PT, R2, R3, PT, P1 ;  /* 0x000000030200720c */ /* 0x000fda0003f26110 */
[----:B---345:R-:W-:Y:S05]  /*c8f0*/  @P2 BRA P1, `(.L_x_225) ;  /* 0x0000001800402947 */ /* 0x038fea0000800000 */
[----:B------:R-:W-:-:S04]  /*c900*/  IADD3 R2, P2, R6, UR5, RZ ;  /* 0x0000000506027c10 */ /* 0x000fc8000ff5e0ff */
[----:B------:R-:W-:Y:S02]  /*c910*/  ISETP.GT.U32.AND P1, PT, R2, UR10, PT ;  /* 0x0000000a02007c0c */ /* 0x000fe4000bf24070 */
[----:B------:R-:W-:-:S04]  /*c920*/  IADD3.X R2, R7, UR4, RZ, P2, !PT ;  /* 0x0000000407027c10 */ /* 0x000fc800097fe4ff */
[----:B------:R-:W-:-:S13]  /*c930*/  ISETP.GT.U32.AND.EX P1, PT, R2, UR9, PT, P1 ;  /* 0x0000000902007c0c */ /* 0x000fda000bf24110 */
[----:B------:R-:W-:Y:S05]  /*c940*/  @P1 BRA `(.L_x_226) ;  /* 0x0000001400201947 */ /* 0x000fea0003800000 */
[----:B------:R-:W-:Y:S01]  /*c950*/  VIADD R12, R34, UR6 ;  /* 0x00000006220c7c36 */ /* 0x000fe20008000000 */
[----:B------:R-:W-:Y:S01]  /*c960*/  ULDC UR24, c[0x0][0x910] ;  /* 0x0002440000187ab9 */ /* 0x000fe20000000800 */
[----:B------:R-:W-:Y:S02]  /*c970*/  IMAD.MOV.U32 R22, RZ, RZ, R8 ;  /* 0x000000ffff167224 */ /* 0x000fe400078e0008 */
[----:B------:R-:W-:Y:S02]  /*c980*/  VIADD R13, R12, 0x20 ;  /* 0x000000200c0d7836 */ /* 0x000fe40000000000 */
[----:B------:R-:W-:-:S03]  /*c990*/  IMAD.MOV.U32 R14, RZ, RZ, R9 ;  /* 0x000000ffff0e7224 */ /* 0x000fc600078e0009 */
[----:B------:R-:W-:-:S13]  /*c9a0*/  ISETP.GE.AND P1, PT, R13, UR24, PT ;  /* 0x000000180d007c0c */ /* 0x000fda000bf26270 */
[----:B------:R-:W1:Y:S01]  /*c9b0*/  @!P1 LDC.64 R2, c[0x0][0x918] ;  /* 0x00024600ff029b82 */ /* 0x000e620000000a00 */
[----:B------:R-:W-:Y:S01]  /*c9c0*/  @!P1 VIADD R7, R12, 0x20 ;  /* 0x000000200c079836 */ /* 0x000fe20000000000 */
[----:B------:R-:W-:Y:S01]  /*c9d0*/  BSSY B0, `(.L_x_227) ;  /* 0x0000064000007945 */ /* 0x000fe20003800000 */
[----:B------:R-:W-:Y:S02]  /*c9e0*/  IMAD.MOV.U32 R6, RZ, RZ, 0x7fffffff ;  /* 0x7fffffffff067424 */ /* 0x000fe400078e00ff */
[----:B-1----:R-:W-:-:S05]  /*c9f0*/  @!P1 IMAD.WIDE R2, R7, 0xc, R2 ;  /* 0x0000000c07029825 */ /* 0x002fca00078e0202 */
[----:B------:R1:W5:Y:S04]  /*ca00*/  @!P1 LDG.E R8, desc[UR58][R2.64] ;  /* 0x0000003a02089981 */ /* 0x000368000c1e1900 */
[----:B------:R1:W5:Y:S01]  /*ca10*/  @!P1 LDG.E R9, desc[UR58][R2.64+0x4] ;  /* 0x0000043a02099981 */ /* 0x000362000c1e1900 */
[----:B------:R-:W-:Y:S01]  /*ca20*/  ISETP.GE.AND P1, PT, R12, UR24, PT ;  /* 0x000000180c007c0c */ /* 0x000fe2000bf26270 */
[----:B------:R-:W-:-:S12]  /*ca30*/  IMAD.MOV.U32 R7, RZ, RZ, RZ ;  /* 0x000000ffff077224 */ /* 0x000fd800078e00ff */
[----:B-1----:R-:W-:Y:S05]  /*ca40*/  @P1 BRA `(.L_x_228) ;  /* 0x0000000400701947 */ /* 0x002fea0003800000 */
[----:B------:R-:W-:Y:S01]  /*ca50*/  IABS R7, R11 ;  /* 0x0000000b00077213 */ /* 0x000fe20000000000 */
[----:B------:R-:W-:Y:S01]  /*ca60*/  ULDC UR25, c[0x0][0x8f0] ;  /* 0x00023c0000197ab9 */ /* 0x000fe20000000800 */
[----:B------:R-:W-:Y:S02]  /*ca70*/  IABS R6, R10 ;  /* 0x0000000a00067213 */ /* 0x000fe40000000000 */
[----:B------:R-:W1:Y:S01]  /*ca80*/  I2F.RP R3, R7 ;  /* 0x0000000700037306 */ /* 0x000e620000209400 */
[----:B------:R-:W-:Y:S02]  /*ca90*/  PLOP3.LUT P3, PT, PT, PT, UP0, 0x80, 0x0 ;  /* 0x000000000000781c */ /* 0x000fe40003f6f008 */
[----:B------:R-:W-:Y:S02]  /*caa0*/  IADD3 R21, P2, R14, UR12, RZ ;  /* 0x0000000c0e157c10 */ /* 0x000fe4000ff5e0ff */
[----:B------:R-:W-:Y:S02]  /*cab0*/  IADD3 R19, P1, R22, UR11, RZ ;  /* 0x0000000b16137c10 */ /* 0x000fe4000ff3e0ff */
[----:B------:R-:W-:Y:S01]  /*cac0*/  LEA.HI.X.SX32 R24, R14, UR14, 0x1, P2 ;  /* 0x0000000e0e187c11 */ /* 0x000fe200090f0eff */
[----:B------:R-:W3:Y:S01]  /*cad0*/  I2F.RP R2, R6 ;  /* 0x0000000600027306 */ /* 0x000ee20000209400 */
[----:B------:R-:W-:-:S07]  /*cae0*/  LEA.HI.X.SX32 R22, R22, UR13, 0x1, P1 ;  /* 0x0000000d16167c11 */ /* 0x000fce00088f0eff */
[----:B-1----:R-:W1:Y:S08]  /*caf0*/  MUFU.RCP R3, R3 ;  /* 0x0000000300037308 */ /* 0x002e700000001000 */
[----:B---3--:R-:W3:Y:S01]  /*cb00*/  MUFU.RCP R2, R2 ;  /* 0x0000000200027308 */ /* 0x008ee20000001000 */
[----:B-1----:R-:W-:-:S07]  /*cb10*/  IADD3 R17, R3, 0xffffffe, RZ ;  /* 0x0ffffffe03117810 */ /* 0x002fce0007ffe0ff */
[----:B------:R-:W1:Y:S01]  /*cb20*/  F2I.FTZ.U32.TRUNC.NTZ R17, R17 ;  /* 0x0000001100117305 */ /* 0x000e62000021f000 */
[----:B---3--:R-:W-:-:S07]  /*cb30*/  VIADD R15, R2, 0xffffffe ;  /* 0x0ffffffe020f7836 */ /* 0x008fce0000000000 */
[----:B------:R-:W3:Y:S01]  /*cb40*/  F2I.FTZ.U32.TRUNC.NTZ R15, R15 ;  /* 0x0000000f000f7305 */ /* 0x000ee2000021f000 */
[----:B-1----:R-:W-:Y:S02]  /*cb50*/  IMAD.MOV R18, RZ, RZ, -R17 ;  /* 0x000000ffff127224 */ /* 0x002fe400078e0a11 */
[----:B---3--:R-:W-:Y:S01]  /*cb60*/  IMAD.MOV R14, RZ, RZ, -R15 ;  /* 0x000000ffff0e7224 */ /* 0x008fe200078e0a0f */
[----:B------:R-:W-:Y:S06]  /*cb70*/  @!P3 BRA `(.L_x_229) ;  /* 0x000000000034b947 */ /* 0x000fec0003800000 */
[----:B------:R-:W-:Y:S01]  /*cb80*/  ULDC UR6, c[0x0][0x8dc] ;  /* 0x0002370000067ab9 */ /* 0x000fe20000000800 */
[----:B------:R-:W-:Y:S01]  /*cb90*/  ULDC.64 UR26, c[0x0][0x8d0] ;  /* 0x00023400001a7ab9 */ /* 0x000fe20000000a00 */
[----:B------:R-:W-:-:S05]  /*cba0*/  IADD3 R3, P1, R19, UR6, RZ ;  /* 0x0000000613037c10 */ /* 0x000fca000ff3e0ff */
[----:B------:R-:W-:-:S04]  /*cbb0*/  IMAD.X R19, RZ, RZ, R22, P1 ;  /* 0x000000ffff137224 */ /* 0x000fc800008e0616 */
[----:B------:R-:W-:-:S04]  /*cbc0*/  IMAD.WIDE.U32 R4, R19, UR26, RZ ;  /* 0x0000001a13047c25 */ /* 0x000fc8000f8e00ff */
[----:B------:R-:W-:-:S04]  /*cbd0*/  IMAD.WIDE.U32 R4, P1, R3, UR27, R4 ;  /* 0x0000001b03047c25 */ /* 0x000fc8000f820004 */
[----:B------:R-:W-:-:S04]  /*cbe0*/  IMAD.WIDE.U32 R2, R3, UR26, RZ ;  /* 0x0000001a03027c25 */ /* 0x000fc8000f8e00ff */
[----:B------:R-:W-:Y:S01]  /*cbf0*/  IMAD.MOV.U32 R2, RZ, RZ, R5 ;  /* 0x000000ffff027224 */ /* 0x000fe200078e0005 */
[----:B------:R-:W-:Y:S01]  /*cc00*/  IADD3 RZ, P2, R3, R4, RZ ;  /* 0x0000000403ff7210 */ /* 0x000fe20007f5e0ff */
[----:B------:R-:W-:-:S04]  /*cc10*/  IMAD.X R3, RZ, RZ, RZ, P1 ;  /* 0x000000ffff037224 */ /* 0x000fc800008e06ff */
[----:B------:R-:W-:-:S04]  /*cc20*/  IMAD.WIDE.U32.X R2, R19, UR27, R2, P2 ;  /* 0x0000001b13027c25 */ /* 0x000fc800090e0402 */
[----:B------:R-:W-:Y:S02]  /*cc30*/  IMAD.MOV.U32 R19, RZ, RZ, R2 ;  /* 0x000000ffff137224 */ /* 0x000fe400078e0002 */
[----:B------:R-:W-:-:S07]  /*cc40*/  IMAD.MOV.U32 R22, RZ, RZ, R3 ;  /* 0x000000ffff167224 */ /* 0x000fce00078e0003 */
.L_x_229:
[----:B------:R-:W-:Y:S05]  /*cc50*/  @!P0 BRA `(.L_x_230) ;  /* 0x0000000000348947 */ /* 0x000fea0003800000 */
        /* <DEDUP_REMOVED lines=8> */
[----:B------:R-:W-:Y:S02]  /*cce0*/  IADD3 RZ, P2, R3, R4, RZ ;  /* 0x0000000403ff7210 */ /* 0x000fe40007f5e0ff */
[----:B------:R-:W-:-:S03]  /*ccf0*/  IADD3.X R3, RZ, RZ, RZ, P1, !PT ;  /* 0x000000ffff037210 */ /* 0x000fc60000ffe4ff */
[----:B------:R-:W-:-:S04]  /*cd00*/  IMAD.WIDE.U32.X R2, R21, UR27, R2, P2 ;  /* 0x0000001b15027c25 */ /* 0x000fc800090e0402 */
[----:B------:R-:W-:Y:S02]  /*cd10*/  IMAD.MOV.U32 R21, RZ, RZ, R2 ;  /* 0x000000ffff157224 */ /* 0x000fe400078e0002 */
[----:B------:R-:W-:-:S07]  /*cd20*/  IMAD.MOV.U32 R24, RZ, RZ, R3 ;  /* 0x000000ffff187224 */ /* 0x000fce00078e0003 */
.L_x_230:
[----:B------:R-:W-:Y:S01]  /*cd30*/  IMAD R18, R18, R7, RZ ;  /* 0x0000000712127224 */ /* 0x000fe200078e02ff */
[----:B------:R-:W-:Y:S01]  /*cd40*/  ULDC UR6, c[0x0][0x8d8] ;  /* 0x0002360000067ab9 */ /* 0x000fe20000000800 */
[----:B------:R-:W-:Y:S01]  /*cd50*/  IMAD.MOV.U32 R2, RZ, RZ, RZ ;  /* 0x000000ffff027224 */ /* 0x000fe200078e00ff */
[----:B------:R-:W-:Y:S01]  /*cd60*/  SHF.R.U64 R21, R21, UR25, R24 ;  /* 0x0000001915157c19 */ /* 0x000fe20008001218 */
[----:B------:R-:W-:Y:S01]  /*cd70*/  IMAD.MOV.U32 R3, RZ, RZ, R17 ;  /* 0x000000ffff037224 */ /* 0x000fe200078e0011 */
[----:B------:R-:W-:Y:S01]  /*cd80*/  SHF.R.U64 R19, R19, UR6, R22 ;  /* 0x0000000613137c19 */ /* 0x000fe20008001216 */
[----:B------:R-:W-:Y:S01]  /*cd90*/  IMAD R4, R14, R6, RZ ;  /* 0x000000060e047224 */ /* 0x000fe200078e02ff */
[----:B------:R-:W-:Y:S01]  /*cda0*/  PLOP3.LUT P5, PT, PT, PT, UP3, 0x80, 0x0 ;  /* 0x000000000000781c */ /* 0x000fe20003faf038 */
[----:B------:R-:W-:-:S04]  /*cdb0*/  IMAD.HI.U32 R17, R17, R18, R2 ;  /* 0x0000001211117227 */ /* 0x000fc800078e0002 */
[----:B------:R-:W-:Y:S02]  /*cdc0*/  IMAD.MOV.U32 R3, RZ, RZ, R15 ;  /* 0x000000ffff037224 */ /* 0x000fe400078e000f */
[----:B------:R-:W-:Y:S02]  /*cdd0*/  VIADD R21, R21, UR17 ;  /* 0x0000001115157c36 */ /* 0x000fe40008000000 */
[----:B------:R-:W-:Y:S02]  /*cde0*/  VIADD R14, R19, UR16 ;  /* 0x00000010130e7c36 */ /* 0x000fe40008000000 */
[----:B------:R-:W-:Y:S01]  /*cdf0*/  IMAD.HI.U32 R2, R15, R4, R2 ;  /* 0x000000040f027227 */ /* 0x000fe200078e0002 */
[----:B------:R-:W-:Y:S02]  /*ce00*/  IABS R15, R11 ;  /* 0x0000000b000f7213 */ /* 0x000fe40000000000 */
[----:B------:R-:W-:Y:S02]  /*ce10*/  IABS R3, R10 ;  /* 0x0000000a00037213 */ /* 0x000fe40000000000 */
[----:B------:R-:W-:Y:S01]  /*ce20*/  IABS R4, R21 ;  /* 0x0000001500047213 */ /* 0x000fe20000000000 */
[----:B------:R-:W-:Y:S01]  /*ce30*/  IMAD.MOV R18, RZ, RZ, -R15 ;  /* 0x000000ffff127224 */ /* 0x000fe200078e0a0f */
[----:B------:R-:W-:-:S02]  /*ce40*/  IABS R5, R14 ;  /* 0x0000000e00057213 */ /* 0x000fc40000000000 */
[----:B------:R-:W-:Y:S01]  /*ce50*/  IADD3 R15, RZ, -R3, RZ ;  /* 0x80000003ff0f7210 */ /* 0x000fe20007ffe0ff */
[----:B------:R-:W-:-:S04]  /*ce60*/  IMAD.HI.U32 R3, R17, R4, RZ ;  /* 0x0000000411037227 */ /* 0x000fc800078e00ff */
[----:B------:R-:W-:-:S04]  /*ce70*/  IMAD.HI.U32 R2, R2, R5, RZ ;  /* 0x0000000502027227 */ /* 0x000fc800078e00ff */
[----:B------:R-:W-:Y:S02]  /*ce80*/  IMAD R4, R3, R18, R4 ;  /* 0x0000001203047224 */ /* 0x000fe400078e0204 */
[----:B------:R-:W-:-:S03]  /*ce90*/  IMAD R3, R2, R15, R5 ;  /* 0x0000000f02037224 */ /* 0x000fc600078e0205 */
[----:B------:R-:W-:Y:S02]  /*cea0*/  ISETP.GT.U32.AND P2, PT, R7, R4, PT ;  /* 0x000000040700720c */ /* 0x000fe40003f44070 */
[----:B------:R-:W-:-:S11]  /*ceb0*/  ISETP.GT.U32.AND P1, PT, R6, R3, PT ;  /* 0x000000030600720c */ /* 0x000fd60003f24070 */
[----:B------:R-:W-:Y:S01]  /*cec0*/  @!P2 IMAD.IADD R4, R4, 0x1, -R7 ;  /* 0x000000010404a824 */ /* 0x000fe200078e0a07 */
[----:B------:R-:W-:Y:S01]  /*ced0*/  ISETP.GE.AND P2, PT, R21, RZ, PT ;  /* 0x000000ff1500720c */ /* 0x000fe20003f46270 */
[----:B------:R-:W-:Y:S01]  /*cee0*/  @!P1 IMAD.IADD R3, R3, 0x1, -R6 ;  /* 0x0000000103039824 */ /* 0x000fe200078e0a06 */
[----:B------:R-:W-:Y:S02]  /*cef0*/  ISETP.GE.AND P1, PT, R14, RZ, PT ;  /* 0x000000ff0e00720c */ /* 0x000fe40003f26270 */
[----:B------:R-:W-:Y:S02]  /*cf00*/  ISETP.GT.U32.AND P4, PT, R7, R4, PT ;  /* 0x000000040700720c */ /* 0x000fe40003f84070 */
[----:B------:R-:W-:-:S11]  /*cf10*/  ISETP.GT.U32.AND P3, PT, R6, R3, PT ;  /* 0x000000030600720c */ /* 0x000fd60003f64070 */
[----:B------:R-:W-:Y:S01]  /*cf20*/  @!P4 IMAD.IADD R4, R4, 0x1, -R7 ;  /* 0x000000010404c824 */ /* 0x000fe200078e0a07 */
[----:B------:R-:W-:Y:S01]  /*cf30*/  ISETP.NE.AND P4, PT, RZ, UR7, PT ;  /* 0x00000007ff007c0c */ /* 0x000fe2000bf85270 */
[----:B------:R-:W-:Y:S01]  /*cf40*/  @!P3 IMAD.IADD R3, R3, 0x1, -R6 ;  /* 0x000000010303b824 */ /* 0x000fe200078e0a06 */
[----:B------:R-:W-:Y:S01]  /*cf50*/  ISETP.NE.AND P3, PT, RZ, UR8, PT ;  /* 0x00000008ff007c0c */ /* 0x000fe2000bf65270 */
[----:B------:R-:W-:Y:S02]  /*cf60*/  @!P2 IMAD.MOV R4, RZ, RZ, -R4 ;  /* 0x000000ffff04a224 */ /* 0x000fe400078e0a04 */
[----:B------:R-:W-:-:S08]  /*cf70*/  @!P1 IMAD.MOV R3, RZ, RZ, -R3 ;  /* 0x000000ffff039224 */ /* 0x000fd000078e0a03 */
[----:B------:R-:W-:Y:S02]  /*cf80*/  @!P4 LOP3.LUT R4, RZ, UR7, RZ, 0x33, !PT ;  /* 0x00000007ff04cc12 */ /* 0x000fe4000f8e33ff */
[----:B------:R-:W-:-:S03]  /*cf90*/  @!P3 LOP3.LUT R3, RZ, UR8, RZ, 0x33, !PT ;  /* 0x00000008ff03bc12 */ /* 0x000fc6000f8e33ff */
[----:B------:R-:W-:Y:S02]  /*cfa0*/  IMAD.IADD R4, R21, 0x1, -R4 ;  /* 0x0000000115047824 */ /* 0x000fe400078e0a04 */
[----:B------:R-:W-:-:S04]  /*cfb0*/  IMAD.IADD R3, R14, 0x1, -R3 ;  /* 0x000000010e037824 */ /* 0x000fc800078e0a03 */
[----:B------:R-:W-:Y:S01]  /*cfc0*/  IMAD R6, R3, R4, RZ ;  /* 0x0000000403067224 */ /* 0x000fe200078e02ff */
[----:B------:R-:W-:-:S04]  /*cfd0*/  SEL R2, R4, R3, !P5 ;  /* 0x0000000304027207 */ /* 0x000fc80006800000 */
[--C-:B------:R-:W-:Y:S01]  /*cfe0*/  SHF.R.S32.HI R5, RZ, 0x1f, R2.reuse ;  /* 0x0000001fff057819 */ /* 0x100fe20000011402 */
[----:B------:R-:W-:Y:S01]  /*cff0*/  IMAD.MOV.U32 R4, RZ, RZ, R2 ;  /* 0x000000ffff047224 */ /* 0x000fe200078e0002 */
[----:B------:R-:W-:-:S07]  /*d000*/  SHF.R.S32.HI R7, RZ, 0x1f, R6 ;  /* 0x0000001fff077819 */ /* 0x000fce0000011406 */
.L_x_228:
[----:B--2---:R-:W-:Y:S05]  /*d010*/  BSYNC B0 ;  /* 0x0000000000007941 */ /* 0x004fea0003800000 */
.L_x_227:
[----:B------:R-:W1:Y:S01]  /*d020*/  SHFL.UP PT, R3, R6, 0x1, RZ ;  /* 0x0420000006037989 */ /* 0x000e6200000e00ff */
[----:B------:R-:W-:-:S03]  /*d030*/  ISETP.NE.AND P1, PT, R34, RZ, PT ;  /* 0x000000ff2200720c */ /* 0x000fc60003f25270 */
[----:B------:R-:W2:Y:S01]  /*d040*/  SHFL.UP PT, R2, R7, 0x1, RZ ;  /* 0x0420000007027989 */ /* 0x000ea200000e00ff */
[----:B-1----:R-:W-:Y:S02]  /*d050*/  SEL R3, R3, RZ, P1 ;  /* 0x000000ff03037207 */ /* 0x002fe40000800000 */
[----:B--2---:R-:W-:Y:S02]  /*d060*/  SEL R2, R2, RZ, P1 ;  /* 0x000000ff02027207 */ /* 0x004fe40000800000 */
[----:B------:R-:W-:-:S04]  /*d070*/  IADD3 R18, P2, R3, R6, RZ ;  /* 0x0000000603127210 */ /* 0x000fc80007f5e0ff */
[----:B------:R-:W-:Y:S01]  /*d080*/  IADD3.X R15, R2, R7, RZ, P2, !PT ;  /* 0x00000007020f7210 */ /* 0x000fe200017fe4ff */
[----:B------:R-:W1:Y:S01]  /*d090*/  SHFL.UP PT, R3, R18, 0x2, RZ ;  /* 0x0440000012037989 */ /* 0x000e6200000e00ff */
[----:B------:R-:W-:-:S03]  /*d0a0*/  ISETP.GE.U32.AND P2, PT, R34, 0x2, PT ;  /* 0x000000022200780c */ /* 0x000fc60003f46070 */
[----:B------:R-:W2:Y:S01]  /*d0b0*/  SHFL.UP PT, R2, R15, 0x2, RZ ;  /* 0x044000000f027989 */ /* 0x000ea200000e00ff */
[----:B-1----:R-:W-:-:S04]  /*d0c0*/  SEL R3, R3, RZ, P2 ;  /* 0x000000ff03037207 */ /* 0x002fc80001000000 */
[----:B------:R-:W-:Y:S02]  /*d0d0*/  IADD3 R14, P3, R3, R18, RZ ;  /* 0x00000012030e7210 */ /* 0x000fe40007f7e0ff */
[----:B--2---:R-:W-:-:S03]  /*d0e0*/  SEL R2, R2, RZ, P2 ;  /* 0x000000ff02027207 */ /* 0x004fc60001000000 */
[----:B------:R-:W1:Y:S02]  /*d0f0*/  SHFL.UP PT, R3, R14, 0x4, RZ ;  /* 0x048000000e037989 */ /* 0x000e6400000e00ff */
[----:B------:R-:W-:Y:S01]  /*d100*/  IMAD.X R17, R2, 0x1, R15, P3 ;  /* 0x0000000102117824 */ /* 0x000fe200018e060f */
[----:B------:R-:W-:-:S04]  /*d110*/  ISETP.GE.U32.AND P3, PT, R34, 0x4, PT ;  /* 0x000000042200780c */ /* 0x000fc80003f66070 */
        /* <DEDUP_REMOVED lines=17> */
[----:B--2---:R-:W-:-:S05]  /*d230*/  SEL R2, R2, RZ, P5 ;  /* 0x000000ff02027207 */ /* 0x004fca0002800000 */
[----:B------:R-:W-:Y:S01]  /*d240*/  IMAD.X R22, R2, 0x1, R17, P6 ;  /* 0x0000000102167824 */ /* 0x000fe200030e0611 */
[----:B------:R-:W-:-:S04]  /*d250*/  IADD3 R2, P6, R15, UR5, RZ ;  /* 0x000000050f027c10 */ /* 0x000fc8000ffde0ff */
[----:B------:R-:W-:Y:S02]  /*d260*/  IADD3.X R3, R22, UR4, RZ, P6, !PT ;  /* 0x0000000416037c10 */ /* 0x000fe4000b7fe4ff */
[----:B------:R-:W-:-:S04]  /*d270*/  ISETP.GT.U32.AND P6, PT, R2, UR10, PT ;  /* 0x0000000a02007c0c */ /* 0x000fc8000bfc4070 */
[----:B------:R-:W-:-:S13]  /*d280*/  ISETP.GT.U32.AND.EX P6, PT, R3, UR9, PT, P6 ;  /* 0x0000000903007c0c */ /* 0x000fda000bfc4160 */
[----:B------:R-:W-:-:S04]  /*d290*/  VOTE.ANY R14, PT, P6 ;  /* 0x00000000000e7806 */ /* 0x000fc800030e0100 */
[----:B------:R-:W-:-:S13]  /*d2a0*/  ISETP.NE.AND P6, PT, R14, RZ, PT ;  /* 0x000000ff0e00720c */ /* 0x000fda0003fc5270 */
[----:B------:R-:W-:Y:S05]  /*d2b0*/  @P6 BRA `(.L_x_231) ;  /* 0x0000000800746947 */ /* 0x000fea0003800000 */
[----:B------:R-:W-:Y:S01]  /*d2c0*/  IMAD.MOV.U32 R17, RZ, RZ, R2 ;  /* 0x000000ffff117224 */ /* 0x000fe200078e0002 */
[----:B------:R-:W-:Y:S01]  /*d2d0*/  ULDC UR24, c[0x0][0x910] ;  /* 0x0002440000187ab9 */ /* 0x000fe20000000800 */
[----:B------:R-:W-:Y:S01]  /*d2e0*/  IMAD.MOV.U32 R19, RZ, RZ, R3 ;  /* 0x000000ffff137224 */ /* 0x000fe200078e0003 */
[----:B------:R-:W-:Y:S01]  /*d2f0*/  ULDC UR25, c[0x0][0x8f4] ;  /* 0x00023d0000197ab9 */ /* 0x000fe20000000800 */
[----:B------:R-:W-:Y:S01]  /*d300*/  ULDC UR6, c[0x0][0x8dc] ;  /* 0x0002370000067ab9 */ /* 0x000fe20000000800 */
[----:B------:R-:W-:Y:S01]  /*d310*/  ULDC UR30, c[0x0][0x8d8] ;  /* 0x00023600001e7ab9 */ /* 0x000fe20000000800 */
[----:B------:R-:W-:Y:S01]  /*d320*/  ULDC UR31, c[0x0][0x8f0] ;  /* 0x00023c00001f7ab9 */ /* 0x000fe20000000800 */
[----:B------:R-:W-:Y:S01]  /*d330*/  ULDC.64 UR26, c[0x0][0x8d0] ;  /* 0x00023400001a7ab9 */ /* 0x000fe20000000a00 */
[----:B------:R-:W-:-:S05]  /*d340*/  ULDC.64 UR28, c[0x0][0x8e8] ;  /* 0x00023a00001c7ab9 */ /* 0x000fca0000000a00 */
.L_x_236:
[----:B------:R-:W-:Y:S01]  /*d350*/  IMAD.MOV.U32 R12, RZ, RZ, R13 ;  /* 0x000000ffff0c7224 */ /* 0x000fe200078e000d */
[----:B-----5:R-:W-:Y:S01]  /*d360*/  MOV R14, R8 ;  /* 0x00000008000e7202 */ /* 0x020fe20000000f00 */
[----:B------:R-:W-:Y:S02]  /*d370*/  VIADD R13, R13, 0x20 ;  /* 0x000000200d0d7836 */ /* 0x000fe40000000000 */
[----:B------:R-:W-:-:S03]  /*d380*/  IMAD.MOV.U32 R15, RZ, RZ, R9 ;  /* 0x000000ffff0f7224 */ /* 0x000fc600078e0009 */
[----:B------:R-:W-:-:S13]  /*d390*/  ISETP.GE.AND P6, PT, R13, UR24, PT ;  /* 0x000000180d007c0c */ /* 0x000fda000bfc6270 */
[----:B------:R-:W1:Y:S01]  /*d3a0*/  @!P6 LDC.64 R2, c[0x0][0x918] ;  /* 0x00024600ff02eb82 */ /* 0x000e620000000a00 */
[----:B------:R-:W2:Y:S01]  /*d3b0*/  SHFL.IDX PT, R19, R19, 0x1f, 0x1f ;  /* 0x03e01f0013137f89 */ /* 0x000ea200000e0000 */
[----:B------:R-:W-:-:S03]  /*d3c0*/  @!P6 VIADD R7, R12, 0x20 ;  /* 0x000000200c07e836 */ /* 0x000fc60000000000 */
[----:B------:R-:W3:Y:S01]  /*d3d0*/  SHFL.IDX PT, R17, R17, 0x1f, 0x1f ;  /* 0x03e01f0011117f89 */ /* 0x000ee200000e0000 */
[----:B------:R-:W-:Y:S01]  /*d3e0*/  BSSY B0, `(.L_x_232) ;  /* 0x0000063000007945 */ /* 0x000fe20003800000 */
[----:B-1----:R-:W-:-:S05]  /*d3f0*/  @!P6 IMAD.WIDE R2, R7, 0xc, R2 ;  /* 0x0000000c0702e825 */ /* 0x002fca00078e0202 */
[----:B------:R1:W5:Y:S04]  /*d400*/  @!P6 LDG.E R8, desc[UR58][R2.64] ;  /* 0x0000003a0208e981 */ /* 0x000368000c1e1900 */
[----:B------:R1:W5:Y:S01]  /*d410*/  @!P6 LDG.E R9, desc[UR58][R2.64+0x4] ;  /* 0x0000043a0209e981 */ /* 0x000362000c1e1900 */
[----:B------:R-:W-:Y:S01]  /*d420*/  ISETP.GE.AND P6, PT, R12, UR24, PT ;  /* 0x000000180c007c0c */ /* 0x000fe2000bfc6270 */
[----:B------:R-:W-:Y:S01]  /*d430*/  IMAD.MOV.U32 R6, RZ, RZ, 0x7fffffff ;  /* 0x7fffffffff067424 */ /* 0x000fe200078e00ff */
[----:B--2---:R-:W-:Y:S01]  /*d440*/  R2UR UR4, R19 ;  /* 0x00000000130472ca */ /* 0x004fe200000e0000 */
[----:B------:R-:W-:Y:S01]  /*d450*/  IMAD.MOV.U32 R7, RZ, RZ, RZ ;  /* 0x000000ffff077224 */ /* 0x000fe200078e00ff */
[----:B---3--:R-:W-:-:S09]  /*d460*/  R2UR UR5, R17 ;  /* 0x00000000110572ca */ /* 0x008fd200000e0000 */
[----:B-1----:R-:W-:Y:S06]  /*d470*/  @P6 BRA `(.L_x_233) ;  /* 0x0000000400646947 */ /* 0x002fec0003800000 */
[----:B------:R-:W-:-:S04]  /*d480*/  IADD3 R17, P6, R14, UR11, RZ ;  /* 0x0000000b0e117c10 */ /* 0x000fc8000ffde0ff */
[----:B------:R-:W-:Y:S02]  /*d490*/  LEA.HI.X.SX32 R22, R14, UR13, 0x1, P6 ;  /* 0x0000000d0e167c11 */ /* 0x000fe4000b0f0eff */
[----:B------:R-:W-:Y:S02]  /*d4a0*/  IABS R14, R11 ;  /* 0x0000000b000e7213 */ /* 0x000fe40000000000 */
[C---:B------:R-:W-:Y:S02]  /*d4b0*/  IADD3 R19, P6, R15.reuse, UR12, RZ ;  /* 0x0000000c0f137c10 */ /* 0x040fe4000ffde0ff */
[----:B------:R-:W1:Y:S02]  /*d4c0*/  I2F.RP R2, R14 ;  /* 0x0000000e00027306 */ /* 0x000e640000209400 */
[----:B------:R-:W-:Y:S02]  /*d4d0*/  LEA.HI.X.SX32 R24, R15, UR14, 0x1, P6 ;  /* 0x0000000e0f187c11 */ /* 0x000fe4000b0f0eff */
[----:B------:R-:W-:-:S04]  /*d4e0*/  PLOP3.LUT P6, PT, PT, PT, UP0, 0x80, 0x0 ;  /* 0x000000000000781c */ /* 0x000fc80003fcf008 */
[----:B-1----:R-:W1:Y:S02]  /*d4f0*/  MUFU.RCP R2, R2 ;  /* 0x0000000200027308 */ /* 0x002e640000001000 */
[----:B-1----:R-:W-:-:S06]  /*d500*/  VIADD R15, R2, 0xffffffe ;  /* 0x0ffffffe020f7836 */ /* 0x002fcc0000000000 */
[----:B------:R-:W1:Y:S02]  /*d510*/  F2I.FTZ.U32.TRUNC.NTZ R15, R15 ;  /* 0x0000000f000f7305 */ /* 0x000e64000021f000 */
[----:B-1----:R-:W-:Y:S01]  /*d520*/  IMAD.MOV R18, RZ, RZ, -R15 ;  /* 0x000000ffff127224 */ /* 0x002fe200078e0a0f */
[----:B------:R-:W-:Y:S06]  /*d530*/  @!P6 BRA `(.L_x_234) ;  /* 0x00000000002ce947 */ /* 0x000fec0003800000 */
        /* <DEDUP_REMOVED lines=9> */
[----:B------:R-:W-:Y:S01]  /*d5d0*/  IMAD.MOV.U32 R17, RZ, RZ, R2 ;  /* 0x000000ffff117224 */ /* 0x000fe200078e0002 */
[----:B------:R-:W-:-:S07]  /*d5e0*/  MOV R22, R3 ;  /* 0x0000000300167202 */ /* 0x000fce0000000f00 */
.L_x_234:
[----:B------:R-:W-:Y:S05]  /*d5f0*/  @!P0 BRA `(.L_x_235) ;  /* 0x00000000002c8947 */ /* 0x000fea0003800000 */
        /* <DEDUP_REMOVED lines=11> */
.L_x_235:
[----:B------:R-:W-:Y:S01]  /*d6b0*/  SHF.R.U64 R4, R19, UR31, R24 ;  /* 0x0000001f13047c19 */ /* 0x000fe20008001218 */
[----:B------:R-:W-:Y:S01]  /*d6c0*/  IMAD R5, R18, R14, RZ ;  /* 0x0000000e12057224 */ /* 0x000fe200078e02ff */
[----:B------:R-:W-:Y:S01]  /*d6d0*/  IABS R2, R11 ;  /* 0x0000000b00027213 */ /* 0x000fe20000000000 */
[----:B------:R-:W-:Y:S01]  /*d6e0*/  IMAD.MOV.U32 R3, RZ, RZ, R15 ;  /* 0x000000ffff037224 */ /* 0x000fe200078e000f */
[----:B------:R-:W-:Y:S01]  /*d6f0*/  SHF.R.U64 R17, R17, UR30, R22 ;  /* 0x0000001e11117c19 */ /* 0x000fe20008001216 */
[----:B------:R-:W-:Y:S01]  /*d700*/  VIADD R4, R4, UR17 ;  /* 0x0000001104047c36 */ /* 0x000fe20008000000 */
[----:B------:R-:W-:Y:S01]  /*d710*/  IABS R19, R10 ;  /* 0x0000000a00137213 */ /* 0x000fe20000000000 */
[----:B------:R-:W-:Y:S02]  /*d720*/  IMAD.MOV R7, RZ, RZ, -R2 ;  /* 0x000000ffff077224 */ /* 0x000fe400078e0a02 */
[----:B------:R-:W-:Y:S01]  /*d730*/  IMAD.MOV.U32 R2, RZ, RZ, RZ ;  /* 0x000000ffff027224 */ /* 0x000fe200078e00ff */
[----:B------:R-:W-:Y:S01]  /*d740*/  IABS R6, R4 ;  /* 0x0000000400067213 */ /* 0x000fe20000000000 */
[----:B------:R-:W-:-:S02]  /*d750*/  VIADD R17, R17, UR16 ;  /* 0x0000001011117c36 */ /* 0x000fc40008000000 */
[----:B------:R-:W-:Y:S01]  /*d760*/  IMAD.HI.U32 R2, R15, R5, R2 ;  /* 0x000000050f027227 */ /* 0x000fe200078e0002 */
[----:B------:R-:W-:-:S03]  /*d770*/  MOV R5, R6 ;  /* 0x0000000600057202 */ /* 0x000fc60000000f00 */
[----:B------:R-:W-:Y:S01]  /*d780*/  IMAD.MOV.U32 R3, RZ, RZ, R7 ;  /* 0x000000ffff037224 */ /* 0x000fe200078e0007 */
[----:B------:R-:W-:Y:S01]  /*d790*/  IABS R7, R10 ;  /* 0x0000000a00077213 */ /* 0x000fe20000000000 */
[----:B------:R-:W-:-:S03]  /*d7a0*/  IMAD.HI.U32 R2, R2, R5, RZ ;  /* 0x0000000502027227 */ /* 0x000fc600078e00ff */
[----:B------:R-:W1:Y:S01]  /*d7b0*/  I2F.RP R6, R7 ;  /* 0x0000000700067306 */ /* 0x000e620000209400 */
[----:B------:R-:W-:-:S05]  /*d7c0*/  IMAD R5, R2, R3, R5 ;  /* 0x0000000302057224 */ /* 0x000fca00078e0205 */
[----:B------:R-:W-:Y:S02]  /*d7d0*/  ISETP.GT.U32.AND P6, PT, R14, R5, PT ;  /* 0x000000050e00720c */ /* 0x000fe40003fc4070 */
[----:B-1----:R-:W1:Y:S11]  /*d7e0*/  MUFU.RCP R6, R6 ;  /* 0x0000000600067308 */ /* 0x002e760000001000 */
[----:B------:R-:W-:-:S02]  /*d7f0*/  @!P6 IMAD.IADD R5, R5, 0x1, -R14 ;  /* 0x000000010505e824 */ /* 0x000fc400078e0a0e */
[----:B-1----:R-:W-:-:S04]  /*d800*/  VIADD R2, R6, 0xffffffe ;  /* 0x0ffffffe06027836 */ /* 0x002fc80000000000 */
[----:B------:R1:W2:Y:S02]  /*d810*/  F2I.FTZ.U32.TRUNC.NTZ R3, R2 ;  /* 0x0000000200037305 */ /* 0x0002a4000021f000 */
[----:B-1----:R-:W-:Y:S02]  /*d820*/  IMAD.MOV.U32 R2, RZ, RZ, RZ ;  /* 0x000000ffff027224 */ /* 0x002fe400078e00ff */
[----:B--2---:R-:W-:-:S04]  /*d830*/  IMAD.MOV R18, RZ, RZ, -R3 ;  /* 0x000000ffff127224 */ /* 0x004fc800078e0a03 */
[----:B------:R-:W-:Y:S01]  /*d840*/  IMAD R15, R18, R7, RZ ;  /* 0x00000007120f7224 */ /* 0x000fe200078e02ff */
[----:B------:R-:W-:-:S03]  /*d850*/  IABS R18, R17 ;  /* 0x0000001100127213 */ /* 0x000fc60000000000 */
[----:B------:R-:W-:-:S04]  /*d860*/  IMAD.HI.U32 R6, R3, R15, R2 ;  /* 0x0000000f03067227 */ /* 0x000fc800078e0002 */
[----:B------:R-:W-:Y:S02]  /*d870*/  IMAD.MOV.U32 R3, RZ, RZ, R18 ;  /* 0x000000ffff037224 */ /* 0x000fe400078e0012 */
[----:B------:R-:W-:Y:S02]  /*d880*/  IMAD.MOV R15, RZ, RZ, -R19 ;  /* 0x000000ffff0f7224 */ /* 0x000fe400078e0a13 */
        /* <DEDUP_REMOVED lines=22> */
[----:B------:R-:W-:Y:S02]  /*d9f0*/  SHF.R.S32.HI R5, RZ, 0x1f, R4 ;  /* 0x0000001fff057819 */ /* 0x000fe40000011404 */
[----:B------:R-:W-:-:S07]  /*da00*/  SHF.R.S32.HI R7, RZ, 0x1f, R6 ;  /* 0x0000001fff077819 */ /* 0x000fce0000011406 */
.L_x_233:
[----:B------:R-:W-:Y:S05]  /*da10*/  BSYNC B0 ;  /* 0x0000000000007941 */ /* 0x000fea0003800000 */
.L_x_232:
[----:B------:R-:W1:Y:S04]  /*da20*/  SHFL.UP PT, R3, R6, 0x1, RZ ;  /* 0x0420000006037989 */ /* 0x000e6800000e00ff */
[----:B------:R-:W2:Y:S01]  /*da30*/  SHFL.UP PT, R2, R7, 0x1, RZ ;  /* 0x0420000007027989 */ /* 0x000ea200000e00ff */
[----:B-1----:R-:W-:Y:S02]  /*da40*/  SEL R3, R3, RZ, P1 ;  /* 0x000000ff03037207 */ /* 0x002fe40000800000 */
[----:B--2---:R-:W-:Y:S02]  /*da50*/  SEL R2, R2, RZ, P1 ;  /* 0x000000ff02027207 */ /* 0x004fe40000800000 */
[----:B------:R-:W-:-:S05]  /*da60*/  IADD3 R18, P6, R3, R6, RZ ;  /* 0x0000000603127210 */ /* 0x000fca0007fde0ff */
[----:B------:R-:W-:Y:S01]  /*da70*/  IMAD.X R15, R2, 0x1, R7, P6 ;  /* 0x00000001020f7824 */ /* 0x000fe200030e0607 */
        /* <DEDUP_REMOVED lines=16> */
[----:B------:R-:W-:-:S04]  /*db80*/  IADD3 R18, P6, R3, R22, RZ ;  /* 0x0000001603127210 */ /* 0x000fc80007fde0ff */
[----:B------:R-:W-:Y:S01]  /*db90*/  IADD3.X R15, R2, R17, RZ, P6, !PT ;  /* 0x00000011020f7210 */ /* 0x000fe200037fe4ff */
[----:B------:R-:W1:Y:S04]  /*dba0*/  SHFL.UP PT, R3, R18, 0x10, RZ ;  /* 0x0600000012037989 */ /* 0x000e6800000e00ff */
[----:B------:R-:W2:Y:S01]  /*dbb0*/  SHFL.UP PT, R2, R15, 0x10, RZ ;  /* 0x060000000f027989 */ /* 0x000ea200000e00ff */
[----:B-1----:R-:W-:Y:S02]  /*dbc0*/  SEL R3, R3, RZ, P5 ;  /* 0x000000ff03037207 */ /* 0x002fe40002800000 */
[----:B--2---:R-:W-:Y:S02]  /*dbd0*/  SEL R14, R2, RZ, P5 ;  /* 0x000000ff020e7207 */ /* 0x004fe40002800000 */
[----:B------:R-:W-:-:S05]  /*dbe0*/  IADD3 R2, P6, R3, R18, RZ ;  /* 0x0000001203027210 */ /* 0x000fca0007fde0ff */
[----:B------:R-:W-:Y:S01]  /*dbf0*/  IMAD.X R3, R14, 0x1, R15, P6 ;  /* 0x000000010e037824 */ /* 0x000fe200030e060f */
[----:B------:R-:W-:-:S04]  /*dc00*/  IADD3 R17, P6, R2, UR5, RZ ;  /* 0x0000000502117c10 */ /* 0x000fc8000ffde0ff */
[----:B------:R-:W-:Y:S02]  /*dc10*/  IADD3.X R19, R3, UR4, RZ, P6, !PT ;  /* 0x0000000403137c10 */ /* 0x000fe4000b7fe4ff */
[----:B------:R-:W-:-:S04]  /*dc20*/  ISETP.GT.U32.AND P6, PT, R17, UR10, PT ;  /* 0x0000000a11007c0c */ /* 0x000fc8000bfc4070 */
[----:B------:R-:W-:-:S13]  /*dc30*/  ISETP.GT.U32.AND.EX P6, PT, R19, UR9, PT, P6 ;  /* 0x0000000913007c0c */ /* 0x000fda000bfc4160 */
[----:B------:R-:W-:-:S04]  /*dc40*/  VOTE.ANY R14, PT, P6 ;  /* 0x00000000000e7806 */ /* 0x000fc800030e0100 */
[----:B------:R-:W-:-:S13]  /*dc50*/  ISETP.NE.AND P6, PT, R14, RZ, PT ;  /* 0x000000ff0e00720c */ /* 0x000fda0003fc5270 */
[----:B------:R-:W-:Y:S05]  /*dc60*/  @!P6 BRA `(.L_x_236) ;  /* 0xfffffff400b8e947 */ /* 0x000fea000383ffff */
[----:B------:R-:W-:Y:S02]  /*dc70*/  IMAD.MOV.U32 R15, RZ, RZ, R2 ;  /* 0x000000ffff0f7224 */ /* 0x000fe400078e0002 */
[----:B------:R-:W-:-:S07]  /*dc80*/  IMAD.MOV.U32 R22, RZ, RZ, R3 ;  /* 0x000000ffff167224 */ /* 0x000fce00078e0003 */
.L_x_231:
[----:B------:R-:W1:Y:S08]  /*dc90*/  BREV R14, R14 ;  /* 0x0000000e000e7301 */ /* 0x000e700000000000 */
[----:B-1----:R-:W1:Y:S02]  /*dca0*/  FLO.U32.SH R13, R14 ;  /* 0x0000000e000d7300 */ /* 0x002e6400000e0400 */
[----:B-1----:R-:W1:Y:S02]  /*dcb0*/  SHFL.IDX PT, R12, R12, R13, 0x1f ;  /* 0x00001f0d0c0c7589 */ /* 0x002e6400000e0000 */
[----:B-1----:R-:W-:-:S13]  /*dcc0*/  R2UR UR6, R12 ;  /* 0x000000000c0672ca */ /* 0x002fda00000e0000 */
[----:B------:R-:W-:-:S05]  /*dcd0*/  VIADD R17, R34, UR6 ;  /* 0x0000000622117c36 */ /* 0x000fca0008000000 */
[----:B------:R-:W-:-:S13]  /*dce0*/  ISETP.GE.AND P1, PT, R17, UR24, PT ;  /* 0x0000001811007c0c */ /* 0x000fda000bf26270 */
[----:B------:R-:W1:Y:S02]  /*dcf0*/  @!P1 LDC.64 R2, c[0x0][0x918] ;  /* 0x00024600ff029b82 */ /* 0x000e640000000a00 */
[----:B-1----:R-:W-:-:S05]  /*dd00*/  @!P1 IMAD.WIDE R2, R17, 0xc, R2 ;  /* 0x0000000c11029825 */ /* 0x002fca00078e0202 */
[----:B-----5:R1:W5:Y:S04]  /*dd10*/  @!P1 LDG.E R8, desc[UR58][R2.64] ;  /* 0x0000003a02089981 */ /* 0x020368000c1e1900 */
[----:B------:R1:W5:Y:S01]  /*dd20*/  @!P1 LDG.E R9, desc[UR58][R2.64+0x4] ;  /* 0x0000043a02099981 */ /* 0x000362000c1e1900 */
[----:B------:R-:W-:-:S03]  /*dd30*/  IADD3 R18, P1, P2, R15, UR5, -R6 ;  /* 0x000000050f127c10 */ /* 0x000fc6000fa3e806 */
[----:B------:R-:W-:Y:S01]  /*dd40*/  SHFL.IDX PT, R6, R6, R13, 0x1f ;  /* 0x00001f0d06067589 */ /* 0x000fe200000e0000 */
[----:B------:R-:W-:-:S03]  /*dd50*/  IADD3.X R22, R22, UR4, ~R7, P1, P2 ;  /* 0x0000000416167c10 */ /* 0x000fc60008fe4c07 */
[----:B------:R-:W2:Y:S04]  /*dd60*/  SHFL.IDX PT, R18, R18, R13, 0x1f ;  /* 0x00001f0d12127589 */ /* 0x000ea800000e0000 */
[----:B------:R-:W3:Y:S04]  /*dd70*/  SHFL.IDX PT, R22, R22, R13, 0x1f ;  /* 0x00001f0d16167589 */ /* 0x000ee800000e0000 */
[----:B------:R1:W4:Y:S04]  /*dd80*/  SHFL.IDX PT, R7, R7, R13, 0x1f ;  /* 0x00001f0d07077589 */ /* 0x00032800000e0000 */
[----:B------:R1:W1:Y:S04]  /*dd90*/  SHFL.IDX PT, R5, R5, R13, 0x1f ;  /* 0x00001f0d05057589 */ /* 0x00026800000e0000 */
[----:B------:R1:W1:Y:S01]  /*dda0*/  SHFL.IDX PT, R4, R4, R13, 0x1f ;  /* 0x00001f0d04047589 */ /* 0x00026200000e0000 */
[----:B--2---:R-:W-:-:S02]  /*ddb0*/  R2UR UR5, R18 ;  /* 0x00000000120572ca */ /* 0x004fc400000e0000 */
[----:B---3--:R-:W-:-:S15]  /*ddc0*/  R2UR UR4, R22 ;  /* 0x00000000160472ca */ /* 0x008fde00000e0000 */
.L_x_226:
[----:B-1----:R-:W1:Y:S01]  /*ddd0*/  LDC R2, c[0x0][0x910] ;  /* 0x00024400ff027b82 */ /* 0x002e620000000800 */
[----:B------:R-:W-:Y:S01]  /*dde0*/  UMOV UR24, 0xffffffff ;  /* 0xffffffff00187882 */ /* 0x000fe20000000000 */
[----:B------:R-:W-:Y:S01]  /*ddf0*/  UMOV UR25, 0xffffffff ;  /* 0xffffffff00197882 */ /* 0x000fe20000000000 */
[----:B------:R-:W-:Y:S01]  /*de00*/  UMOV UR26, 0xffffffff ;  /* 0xffffffff001a7882 */ /* 0x000fe20000000000 */
[----:B------:R-:W-:Y:S01]  /*de10*/  IMAD.MOV.U32 R15, RZ, RZ, RZ ;  /* 0x000000ffff0f7224 */ /* 0x000fe200078e00ff */
[----:B-1----:R-:W-:-:S13]  /*de20*/  ISETP.LE.AND P1, PT, R2, UR6, PT ;  /* 0x0000000602007c0c */ /* 0x002fda000bf23270 */
[----:B------:R-:W-:Y:S05]  /*de30*/  @P1 BRA `(.L_x_225) ;  /* 0x0000000000f01947 */ /* 0x000fea0003800000 */
[C---:B------:R-:W-:Y:S01]  /*de40*/  R2UR UR24, R4.reuse ;  /* 0x00000000041872ca */ /* 0x040fe200000e0000 */
[----:B------:R-:W-:Y:S01]  /*de50*/  UIADD3 UR30, UP1, -UR5, UR10, URZ ;  /* 0x0000000a051e7290 */ /* 0x000fe2000ff3e13f */
[----:B------:R-:W-:Y:S01]  /*de60*/  R2UR UR25, R5 ;  /* 0x00000000051972ca */ /* 0x000fe200000e0000 */
[----:B------:R-:W-:Y:S01]  /*de70*/  ULDC UR26, c[0x0][0x8c0] ;  /* 0x00023000001a7ab9 */ /* 0x000fe20000000800 */
[----:B------:R-:W-:Y:S01]  /*de80*/  ULDC UR27, c[0x0][0x8b0] ;  /* 0x00022c00001b7ab9 */ /* 0x000fe20000000800 */
[----:B------:R-:W-:Y:S01]  /*de90*/  ULDC UR28, c[0x0][0x904] ;  /* 0x00024100001c7ab9 */ /* 0x000fe20000000800 */
[----:B------:R-:W-:-:S03]  /*dea0*/  SHF.R.U64 R2, R4, UR27, R5 ;  /* 0x0000001b04027c19 */ /* 0x000fc60008001205 */
[----:B------:R-:W-:Y:S01]  /*deb0*/  UIADD3.X UR24, ~UR4, UR9, URZ, UP1, !UPT ;  /* 0x0000000904187290 */ /* 0x000fe20008ffe53f */
[----:B------:R-:W-:-:S03]  /*dec0*/  R2UR UR32, R2 ;  /* 0x00000000022072ca */ /* 0x000fc600000e0000 */
[----:B------:R-:W-:Y:S02]  /*ded0*/  USHF.R.U32.HI UR31, URZ, UR26, UR24 ;  /* 0x0000001a3f1f7299 */ /* 0x000fe40008011618 */
[----:B------:R-:W-:Y:S02]  /*dee0*/  USHF.R.U32.HI UR35, URZ, UR27, UR25 ;  /* 0x0000001b3f237299 */ /* 0x000fe40008011619 */
[----:B------:R-:W-:Y:S02]  /*def0*/  USHF.R.U32.HI UR33, URZ, UR27, UR31 ;  /* 0x0000001b3f217299 */ /* 0x000fe4000801161f */
[----:B------:R-:W-:Y:S02]  /*df00*/  USHF.R.U64 UR30, UR30, UR26, UR24 ;  /* 0x0000001a1e1e7299 */ /* 0x000fe40008001218 */
[----:B------:R-:W-:Y:S02]  /*df10*/  USHF.R.U32.HI UR34, URZ, UR28, UR33 ;  /* 0x0000001c3f227299 */ /* 0x000fe40008011621 */
[----:B------:R-:W-:-:S02]  /*df20*/  USHF.R.U64 UR31, UR30, UR27, UR31 ;  /* 0x0000001b1e1f7299 */ /* 0x000fc4000800121f */
[----:B------:R-:W-:Y:S02]  /*df30*/  ULOP3.LUT UR24, UR34, UR35, URZ, 0xfc, !UPT ;  /* 0x0000002322187292 */ /* 0x000fe4000f8efc3f */
[----:B------:R-:W-:-:S04]  /*df40*/  USHF.R.U64 UR33, UR31, UR28, UR33 ;  /* 0x0000001c1f217299 */ /* 0x000fc80008001221 */
[----:B------:R-:W-:-:S13]  /*df50*/  ISETP.NE.U32.AND P1, PT, RZ, UR24, PT ;  /* 0x00000018ff007c0c */ /* 0x000fda000bf25070 */
[----:B------:R-:W-:Y:S05]  /*df60*/  @!P1 BRA `(.L_x_237) ;  /* 0x0000000000189947 */ /* 0x000fea0003800000 */
[----:B------:R-:W-:-:S07]  /*df70*/  MOV R12, 0xdf90 ;  /* 0x0000df90000c7802 */ /* 0x000fce0000000f00 */
[----:B--2-45:R-:W-:Y:S05]  /*df80*/  CALL.REL.NOINC `(.L_x_238) ;  /* 0x0000001c00487944 */ /* 0x034fea0003c00000 */
[----:B------:R-:W-:-:S04]  /*df90*/  UIADD3 UR24, -UR25, URZ, URZ ;  /* 0x0000003f19187290 */ /* 0x000fc8000fffe13f */
[----:B------:R-:W-:-:S03]  /*dfa0*/  UIMAD UR32, UR32, UR24, UR33 ;  /* 0x00000018202072a4 */ /* 0x000fc6000f8e0221 */
[----:B------:R-:W-:Y:S01]  /*dfb0*/  UMOV UR24, UR25 ;  /* 0x0000001900187c82 */ /* 0x000fe20008000000 */
[----:B------:R-:W-:Y:S08]  /*dfc0*/  BRA `(.L_x_239) ;  /* 0x0000000000587947 */ /* 0x000ff00003800000 */
.L_x_237:
[----:B------:R-:W1:Y:S01]  /*dfd0*/  I2F.U32.RP R2, UR32 ;  /* 0x0000002000027d06 */ /* 0x000e620008209000 */
[----:B------:R-:W-:Y:S01]  /*dfe0*/  UMOV UR24, URZ ;  /* 0x0000003f00187c82 */ /* 0x000fe20008000000 */
[----:B------:R-:W-:-:S06]  /*dff0*/  UISETP.NE.U32.AND UP4, UPT, UR32, URZ, UPT ;  /* 0x0000003f2000728c */ /* 0x000fcc000bf85070 */
[----:B-1----:R-:W1:Y:S02]  /*e000*/  MUFU.RCP R2, R2 ;  /* 0x0000000200027308 */ /* 0x002e640000001000 */
[----:B-1----:R-:W-:-:S06]  /*e010*/  VIADD R3, R2, 0xffffffe ;  /* 0x0ffffffe02037836 */ /* 0x002fcc0000000000 */
[----:B------:R-:W1:Y:S02]  /*e020*/  F2I.FTZ.U32.TRUNC.NTZ R3, R3 ;  /* 0x0000000300037305 */ /* 0x000e64000021f000 */
[----:B-1----:R-:W-:-:S13]  /*e030*/  R2UR UR25, R3 ;  /* 0x00000000031972ca */ /* 0x002fda00000e0000 */
[----:B------:R-:W-:-:S04]  /*e040*/  UIADD3 UR26, URZ, -UR25, URZ ;  /* 0x800000193f1a7290 */ /* 0x000fc8000fffe03f */
[----:B------:R-:W-:-:S04]  /*e050*/  UIMAD UR26, UR26, UR32, URZ ;  /* 0x000000201a1a72a4 */ /* 0x000fc8000f8e023f */
[----:B------:R-:W-:-:S04]  /*e060*/  UIMAD.WIDE.U32 UR24, UR25, UR26, UR24 ;  /* 0x0000001a191872a5 */ /* 0x000fc8000f8e0018 */
[----:B------:R-:W-:-:S04]  /*e070*/  UIMAD.WIDE.U32 UR24, UR25, UR33, URZ ;  /* 0x00000021191872a5 */ /* 0x000fc8000f8e003f */
[----:B------:R-:W-:-:S04]  /*e080*/  UIADD3 UR24, -UR25, URZ, URZ ;  /* 0x0000003f19187290 */ /* 0x000fc8000fffe13f */
[----:B------:R-:W-:-:S04]  /*e090*/  UIMAD UR24, UR32, UR24, UR33 ;  /* 0x00000018201872a4 */ /* 0x000fc8000f8e0221 */
[----:B------:R-:W-:-:S11]  /*e0a0*/  UISETP.GE.U32.AND UP1, UPT, UR24, UR32, UPT ;  /* 0x000000201800728c */ /* 0x000fd6000bf26070 */
[----:B------:R-:W-:Y:S02]  /*e0b0*/  @UP1 UIADD3 UR24, UR24, -UR32, URZ ;  /* 0x8000002018181290 */ /* 0x000fe4000fffe03f */
[----:B------:R-:W-:Y:S02]  /*e0c0*/  @UP1 UIADD3 UR25, UR25, 0x1, URZ ;  /* 0x0000000119191890 */ /* 0x000fe4000fffe03f */
[----:B------:R-:W-:-:S11]  /*e0d0*/  UISETP.GE.U32.AND UP2, UPT, UR24, UR32, UPT ;  /* 0x000000201800728c */ /* 0x000fd6000bf46070 */
[----:B------:R-:W-:Y:S02]  /*e0e0*/  @UP2 UIADD3 UR25, UR25, 0x1, URZ ;  /* 0x0000000119192890 */ /* 0x000fe4000fffe03f */
[----:B------:R-:W-:-:S04]  /*e0f0*/  @!UP4 ULOP3.LUT UR25, URZ, UR32, URZ, 0x33, !UPT ;  /* 0x000000203f19c292 */ /* 0x000fc8000f8e333f */
[----:B------:R-:W-:-:S04]  /*e100*/  UIADD3 UR24, -UR25, URZ, URZ ;  /* 0x0000003f19187290 */ /* 0x000fc8000fffe13f */
[----:B------:R-:W-:-:S03]  /*e110*/  UIMAD UR32, UR32, UR24, UR33 ;  /* 0x00000018202072a4 */ /* 0x000fc6000f8e0221 */
[----:B------:R-:W-:-:S09]  /*e120*/  UMOV UR24, UR25 ;  /* 0x0000001900187c82 */ /* 0x000fd20008000000 */
.L_x_239:
[----:B------:R-:W-:Y:S01]  /*e130*/  ULOP3.LUT UR31, UR31, UR20, URZ, 0xc0, !UPT ;  /* 0x000000141f1f7292 */ /* 0x000fe2000f8ec03f */
[----:B------:R-:W-:Y:S01]  /*e140*/  IMAD.MOV.U32 R15, RZ, RZ, 0x1 ;  /* 0x00000001ff0f7424 */ /* 0x000fe200078e00ff */
[----:B------:R-:W-:Y:S02]  /*e150*/  ULOP3.LUT UR30, UR30, UR18, URZ, 0xc0, !UPT ;  /* 0x000000121e1e7292 */ /* 0x000fe4000f8ec03f */
[----:B------:R-:W-:Y:S01]  /*e160*/  UIMAD UR24, UR19, UR24, UR31 ;  /* 0x00000018131872a4 */ /* 0x000fe2000f8e021f */
[----:B------:R-:W-:Y:S01]  /*e170*/  ULDC UR26, c[0x0][0x8a8] ;  /* 0x00022a00001a7ab9 */ /* 0x000fe20000000800 */
[----:B------:R-:W-:Y:S01]  /*e180*/  ULDC UR25, c[0x0][0x8b8] ;  /* 0x00022e0000197ab9 */ /* 0x000fe20000000800 */
[----:B------:R-:W-:Y:S02]  /*e190*/  UIMAD UR30, UR32, UR26, UR30 ;  /* 0x0000001a201e72a4 */ /* 0x000fe4000f8e021e */
[----:B------:R-:W-:Y:S01]  /*e1a0*/  UIMAD UR25, UR24, UR25, UR40 ;  /* 0x00000019181972a4 */ /* 0x000fe2000f8e0228 */
[----:B------:R-:W-:Y:S01]  /*e1b0*/  @UP3 UMOV UR26, UR6 ;  /* 0x00000006001a3c82 */ /* 0x000fe20008000000 */
[----:B------:R-:W-:-:S03]  /*e1c0*/  @!UP3 UMOV UR26, UR6 ;  /* 0x00000006001abc82 */ /* 0x000fc60008000000 */
[----:B------:R-:W-:Y:S02]  /*e1d0*/  @UP3 UMOV UR24, UR30 ;  /* 0x0000001e00183c82 */ /* 0x000fe40008000000 */
[----:B------:R-:W-:Y:S01]  /*e1e0*/  @!UP3 UMOV UR24, UR25 ;  /* 0x000000190018bc82 */ /* 0x000fe20008000000 */
[----:B------:R-:W-:-:S05]  /*e1f0*/  @!UP3 UMOV UR25, UR30 ;  /* 0x0000001e0019bc82 */ /* 0x000fca0008000000 */
.L_x_225:
[----:B------:R-:W-:-:S06]  /*e200*/  UISETP.NE.AND UP1, UPT, UR15, 0x3, UPT ;  /* 0x000000030f00788c */ /* 0x000fcc000bf25270 */
[----:B------:R-:W-:-:S13]  /*e210*/  PLOP3.LUT P1, PT, PT, PT, UP1, 0x80, 0x0 ;  /* 0x000000000000781c */ /* 0x000fda0003f2f018 */
[----:B------:R-:W-:Y:S05]  /*e220*/  @!P1 BRA `(.L_x_240) ;  /* 0x0000000000049947 */ /* 0x000fea0003800000 */
[----:B--2---:R-:W-:Y:S01]  /*e230*/  BPT.TRAP 0x1 ;  /* 0x000000040000795c */ /* 0x004fe20000300000 */
.L_x_240:
[----:B------:R-:W1:Y:S01]  /*e240*/  S2R R2, SR_CgaCtaId ;  /* 0x0000000000027919 */ /* 0x000e620000008800 */
[----:B------:R-:W-:-:S04]  /*e250*/  MOV R3, 0x400 ;  /* 0x0000040000037802 */ /* 0x000fc80000000f00 */
[----:B-1----:R-:W-:Y:S02]  /*e260*/  LEA R3, R2, R3, 0x18 ;  /* 0x0000000302037211 */ /* 0x002fe400078ec0ff */
[----:B------:R-:W-:-:S03]  /*e270*/  SHF.L.U32 R2, R0, 0x1f, RZ ;  /* 0x0000001f00027819 */ /* 0x000fc600000006ff */
[----:B------:R-:W-:-:S04]  /*e280*/  IMAD R17, R16, 0x8, R3 ;  /* 0x0000000810117824 */ /* 0x000fc800078e0203 */
[----:B------:R-:W1:Y:S02]  /*e290*/  SYNCS.PHASECHK.TRANS64.TRYWAIT P2, [R17+URZ+0x38440], R2 ;  /* 0x03844002110075a7 */ /* 0x000e64000804017f */
[----:B-1----:R-:W-:Y:S05]  /*e2a0*/  @!P2 BRA `(.L_x_241) ;  /* 0x0000001000e0a947 */ /* 0x002fea0003800000 */
.L_x_302:
[----:B------:R-:W-:Y:S01]  /*e2b0*/  ELECT P2, URZ, PT ;  /* 0x00000000003f782f */ /* 0x000fe20003840000 */
[----:B------:R-:W-:-:S12]  /*e2c0*/  BSSY B0, `(.L_x_242) ;  /* 0x0000010000007945 */ /* 0x000fd80003800000 */
[----:B------:R-:W-:Y:S05]  /*e2d0*/  @!P2 BRA `(.L_x_243) ;  /* 0x000000000038a947 */ /* 0x000fea0003800000 */
[----:B-1----:R-:W-:Y:S01]  /*e2e0*/  IMAD R2, R16, 0x10, R3 ;  /* 0x0000001010027824 */ /* 0x002fe200078e0203 */
[----:B------:R-:W-:Y:S01]  /*e2f0*/  MOV R14, UR26 ;  /* 0x0000001a000e7c02 */ /* 0x000fe20008000f00 */
[----:B------:R-:W-:Y:S02]  /*e300*/  IMAD.U32 R13, RZ, RZ, UR25 ;  /* 0x00000019ff0d7e24 */ /* 0x000fe4000f8e00ff */
[----:B------:R-:W-:-:S05]  /*e310*/  IMAD.U32 R12, RZ, RZ, UR24 ;  /* 0x00000018ff0c7e24 */ /* 0x000fca000f8e00ff */
[----:B------:R1:W-:Y:S01]  /*e320*/  STS.128 [R2+0x384f0], R12 ;  /* 0x0384f00c02007388 */ /* 0x0003e20000000c00 */
[----:B------:R-:W-:Y:S01]  /*e330*/  @!PT LDS RZ, [RZ] ;  /* 0x00000000fffff984 */ /* 0x000fe20000000800 */
[----:B------:R-:W-:Y:S01]  /*e340*/  @!PT LDS RZ, [RZ] ;  /* 0x00000000fffff984 */ /* 0x000fe20000000800 */
[----:B------:R-:W-:Y:S01]  /*e350*/  @!PT LDS RZ, [RZ] ;  /* 0x00000000fffff984 */ /* 0x000fe20000000800 */
[----:B------:R-:W-:Y:S01]  /*e360*/  @!PT LDS RZ, [RZ] ;  /* 0x00000000fffff984 */ /* 0x000fe20000000800 */
[----:B------:R3:W-:Y:S06]  /*e370*/  MEMBAR.ALL.CTA ;  /* 0x0000000000007992 */ /* 0x0007ec0000008000 */
[----:B---3--:R-:W3:Y:S01]  /*e380*/  FENCE.VIEW.ASYNC.S ;  /* 0x00000000000073c6 */ /* 0x008ee20000000000 */
[----:B------:R-:W-:Y:S05]  /*e390*/  @!P1 BRA `(.L_x_244) ;  /* 0x0000000000049947 */ /* 0x000fea0003800000 */
[----:B--2---:R-:W-:Y:S01]  /*e3a0*/  BPT.TRAP 0x1 ;  /* 0x000000040000795c */ /* 0x004fe20000300000 */
.L_x_244:
[----:B---3--:R3:W-:Y:S02]  /*e3b0*/  SYNCS.ARRIVE.TRANS64.A1T0 RZ, [R17+URZ+0x38400], RZ ;  /* 0x038400ff11ff79a7 */ /* 0x0087e4000810003f */
.L_x_243:
[----:B--2---:R-:W-:Y:S05]  /*e3c0*/  BSYNC B0 ;  /* 0x0000000000007941 */ /* 0x004fea0003800000 */
.L_x_242:
[----:B------:R-:W-:Y:S01]  /*e3d0*/  ISETP.NE.AND P3, PT, R15, RZ, PT ;  /* 0x000000ff0f00720c */ /* 0x000fe20003f65270 */
[----:B------:R-:W-:-:S05]  /*e3e0*/  VIADD R16, R16, 0x1 ;  /* 0x0000000110107836 */ /* 0x000fca0000000000 */
[----:B------:R-:W-:-:S04]  /*e3f0*/  ISETP.NE.AND P2, PT, R16, 0x8, PT ;  /* 0x000000081000780c */ /* 0x000fc80003f45270 */
[----:B-1----:R-:W-:Y:S02]  /*e400*/  SEL R13, RZ, 0x1, P2 ;  /* 0x00000001ff0d7807 */ /* 0x002fe40001000000 */
[----:B------:R-:W-:Y:S02]  /*e410*/  SEL R16, R16, RZ, P2 ;  /* 0x000000ff10107207 */ /* 0x000fe40001000000 */
[----:B------:R-:W-:Y:S01]  /*e420*/  LOP3.LUT R0, R0, R13, RZ, 0x3c, !PT ;  /* 0x0000000d00007212 */ /* 0x000fe200078e3cff */
[----:B------:R-:W-:Y:S06]  /*e430*/  @P3 BRA `(.L_x_245) ;  /* 0xffffffe400003947 */ /* 0x000fec000383ffff */
[----:B------:R-:W-:Y:S05]  /*e440*/  @!P1 BRA `(.L_x_246) ;  /* 0x0000000000049947 */ /* 0x000fea0003800000 */
[----:B------:R-:W-:Y:S01]  /*e450*/  BPT.TRAP 0x1 ;  /* 0x000000040000795c */ /* 0x000fe20000300000 */
.L_x_246:
[----:B------:R-:W-:Y:S01]  /*e460*/  IMAD R5, R16, 0x8, R3 ;  /* 0x0000000810057824 */ /* 0x000fe200078e0203 */
[----:B------:R-:W-:-:S04]  /*e470*/  SHF.L.U32 R2, R0, 0x1f, RZ ;  /* 0x0000001f00027819 */ /* 0x000fc800000006ff */
[----:B------:R-:W1:Y:S02]  /*e480*/  SYNCS.PHASECHK.TRANS64.TRYWAIT P0, [R5+URZ+0x38440], R2 ;  /* 0x03844002050075a7 */ /* 0x000e64000800017f */
[----:B-1----:R-:W-:Y:S05]  /*e490*/  @!P0 BRA `(.L_x_247) ;  /* 0x0000001000788947 */ /* 0x002fea0003800000 */
.L_x_303:
[----:B------:R-:W-:Y:S05]  /*e4a0*/  @!P1 BRA `(.L_x_248) ;  /* 0x0000000000049947 */ /* 0x000fea0003800000 */
[----:B------:R-:W-:Y:S01]  /*e4b0*/  BPT.TRAP 0x1 ;  /* 0x000000040000795c */ /* 0x000fe20000300000 */
.L_x_248:
[----:B------:R-:W-:-:S05]  /*e4c0*/  VIADD R16, R16, 0x1 ;  /* 0x0000000110107836 */ /* 0x000fca0000000000 */
[----:B------:R-:W-:-:S04]  /*e4d0*/  ISETP.NE.AND P0, PT, R16, 0x8, PT ;  /* 0x000000081000780c */ /* 0x000fc80003f05270 */
[----:B-1----:R-:W-:Y:S02]  /*e4e0*/  SEL R5, RZ, 0x1, P0 ;  /* 0x00000001ff057807 */ /* 0x002fe40000000000 */
[----:B------:R-:W-:Y:S02]  /*e4f0*/  SEL R16, R16, RZ, P0 ;  /* 0x000000ff10107207 */ /* 0x000fe40000000000 */
[----:B------:R-:W-:-:S03]  /*e500*/  LOP3.LUT R5, R0, R5, RZ, 0x3c, !PT ;  /* 0x0000000500057212 */ /* 0x000fc600078e3cff */
[----:B----4-:R-:W-:Y:S01]  /*e510*/  IMAD R7, R16, 0x8, R3 ;  /* 0x0000000810077824 */ /* 0x010fe200078e0203 */
[----:B------:R-:W-:-:S04]  /*e520*/  SHF.L.U32 R0, R5, 0x1f, RZ ;  /* 0x0000001f05007819 */ /* 0x000fc800000006ff */
[----:B------:R-:W1:Y:S02]  /*e530*/  SYNCS.PHASECHK.TRANS64.TRYWAIT P0, [R7+URZ+0x38440], R0 ;  /* 0x03844000070075a7 */ /* 0x000e64000800017f */
[----:B-1----:R-:W-:Y:S05]  /*e540*/  @!P0 BRA `(.L_x_249) ;  /* 0x0000001000608947 */ /* 0x002fea0003800000 */
.L_x_304:
[----:B------:R-:W-:Y:S05]  /*e550*/  @!P1 BRA `(.L_x_250) ;  /* 0x0000000000049947 */ /* 0x000fea0003800000 */
[----:B------:R-:W-:Y:S01]  /*e560*/  BPT.TRAP 0x1 ;  /* 0x000000040000795c */ /* 0x000fe20000300000 */
.L_x_250:
[----:B-1----:R-:W-:-:S05]  /*e570*/  VIADD R0, R16, 0x1 ;  /* 0x0000000110007836 */ /* 0x002fca0000000000 */
[----:B------:R-:W-:-:S04]  /*e580*/  ISETP.NE.AND P0, PT, R0, 0x8, PT ;  /* 0x000000080000780c */ /* 0x000fc80003f05270 */
[----:B------:R-:W-:Y:S02]  /*e590*/  SEL R2, RZ, 0x1, P0 ;  /* 0x00000001ff027807 */ /* 0x000fe40000000000 */
[----:B------:R-:W-:Y:S02]  /*e5a0*/  SEL R4, R0, RZ, P0 ;  /* 0x000000ff00047207 */ /* 0x000fe40000000000 */
[----:B------:R-:W-:-:S03]  /*e5b0*/  LOP3.LUT R5, R5, R2, RZ, 0x3c, !PT ;  /* 0x0000000205057212 */ /* 0x000fc600078e3cff */
[----:B------:R-:W-:Y:S01]  /*e5c0*/  IMAD R7, R4, 0x8, R3 ;  /* 0x0000000804077824 */ /* 0x000fe200078e0203 */
[----:B------:R-:W-:-:S04]  /*e5d0*/  SHF.L.U32 R0, R5, 0x1f, RZ ;  /* 0x0000001f05007819 */ /* 0x000fc800000006ff */
[----:B------:R-:W1:Y:S02]  /*e5e0*/  SYNCS.PHASECHK.TRANS64.TRYWAIT P0, [R7+URZ+0x38440], R0 ;  /* 0x03844000070075a7 */ /* 0x000e64000800017f */
[----:B-1----:R-:W-:Y:S05]  /*e5f0*/  @!P0 BRA `(.L_x_251) ;  /* 0x0000001000488947 */ /* 0x002fea0003800000 */
.L_x_305:
[----:B------:R-:W-:Y:S05]  /*e600*/  @!P1 BRA `(.L_x_252) ;  /* 0x0000000000049947 */ /* 0x000fea0003800000 */
[----:B------:R-:W-:Y:S01]  /*e610*/  BPT.TRAP 0x1 ;  /* 0x000000040000795c */ /* 0x000fe20000300000 */
.L_x_252:
[----:B-1----:R-:W-:-:S05]  /*e620*/  VIADD R0, R4, 0x1 ;  /* 0x0000000104007836 */ /* 0x002fca0000000000 */
[----:B------:R-:W-:-:S04]  /*e630*/  ISETP.NE.AND P0, PT, R0, 0x8, PT ;  /* 0x000000080000780c */ /* 0x000fc80003f05270 */
[----:B------:R-:W-:Y:S02]  /*e640*/  SEL R2, RZ, 0x1, P0 ;  /* 0x00000001ff027807 */ /* 0x000fe40000000000 */
[----:B------:R-:W-:Y:S02]  /*e650*/  SEL R4, R0, RZ, P0 ;  /* 0x000000ff00047207 */ /* 0x000fe40000000000 */
[----:B------:R-:W-:Y:S02]  /*e660*/  LOP3.LUT R5, R5, R2, RZ, 0x3c, !PT ;  /* 0x0000000205057212 */ /* 0x000fe400078e3cff */
[----:B------:R-:W-:Y:S02]  /*e670*/  LEA R7, R4, R3, 0x3 ;  /* 0x0000000304077211 */ /* 0x000fe400078e18ff */
[----:B------:R-:W-:-:S04]  /*e680*/  SHF.L.U32 R0, R5, 0x1f, RZ ;  /* 0x0000001f05007819 */ /* 0x000fc800000006ff */
[----:B------:R-:W1:Y:S02]  /*e690*/  SYNCS.PHASECHK.TRANS64.TRYWAIT P0, [R7+URZ+0x38440], R0 ;  /* 0x03844000070075a7 */ /* 0x000e64000800017f */
[----:B-1----:R-:W-:Y:S05]  /*e6a0*/  @!P0 BRA `(.L_x_253) ;  /* 0x0000001000308947 */ /* 0x002fea0003800000 */
.L_x_306:
[----:B------:R-:W-:Y:S05]  /*e6b0*/  @!P1 BRA `(.L_x_254) ;  /* 0x0000000000049947 */ /* 0x000fea0003800000 */
[----:B------:R-:W-:Y:S01]  /*e6c0*/  BPT.TRAP 0x1 ;  /* 0x000000040000795c */ /* 0x000fe20000300000 */
.L_x_254:
        /* <DEDUP_REMOVED lines=9> */
.L_x_307:
[----:B------:R-:W-:Y:S05]  /*e760*/  @!P1 BRA `(.L_x_256) ;  /* 0x0000000000049947 */ /* 0x000fea0003800000 */
[----:B------:R-:W-:Y:S01]  /*e770*/  BPT.TRAP 0x1 ;  /* 0x000000040000795c */ /* 0x000fe20000300000 */
.L_x_256:
        /* <DEDUP_REMOVED lines=9> */
.L_x_308:
[----:B------:R-:W-:Y:S05]  /*e810*/  @!P1 BRA `(.L_x_258) ;  /* 0x0000000000049947 */ /* 0x000fea0003800000 */
[----:B------:R-:W-:Y:S01]  /*e820*/  BPT.TRAP 0x1 ;  /* 0x000000040000795c */ /* 0x000fe20000300000 */
.L_x_258:
        /* <DEDUP_REMOVED lines=9> */
.L_x_309:
[----:B------:R-:W-:Y:S05]  /*e8c0*/  @!P1 BRA `(.L_x_260) ;  /* 0x0000000000049947 */ /* 0x000fea0003800000 */
[----:B------:R-:W-:Y:S01]  /*e8d0*/  BPT.TRAP 0x1 ;  /* 0x000000040000795c */ /* 0x000fe20000300000 */
.L_x_260:
[----:B-1----:R-:W-:-:S05]  /*e8e0*/  VIADD R0, R4, 0x1 ;  /* 0x0000000104007836 */ /* 0x002fca0000000000 */
[----:B------:R-:W-:-:S04]  /*e8f0*/  ISETP.NE.AND P0, PT, R0, 0x8, PT ;  /* 0x000000080000780c */ /* 0x000fc80003f05270 */
[----:B------:R-:W-:Y:S02]  /*e900*/  SEL R2, RZ, 0x1, P0 ;  /* 0x00000001ff027807 */ /* 0x000fe40000000000 */
[----:B------:R-:W-:Y:S02]  /*e910*/  SEL R0, R0, RZ, P0 ;  /* 0x000000ff00007207 */ /* 0x000fe40000000000 */
[----:B------:R-:W-:-:S03]  /*e920*/  LOP3.LUT R2, R5, R2, RZ, 0x3c, !PT ;  /* 0x0000000205027212 */ /* 0x000fc600078e3cff */
[----:B------:R-:W-:Y:S01]  /*e930*/  IMAD R3, R0, 0x8, R3 ;  /* 0x0000000800037824 */ /* 0x000fe200078e0203 */
[----:B------:R-:W-:-:S07]  /*e940*/  SHF.L.U32 R0, R2, 0x1f, RZ ;  /* 0x0000001f02007819 */ /* 0x000fce00000006ff */
.L_x_261:
[----:B-1----:R1:W2:Y:S02]  /*e950*/  SYNCS.PHASECHK.TRANS64.TRYWAIT P0, [R3+URZ+0x38440], R0 ;  /* 0x03844000030075a7 */ /* 0x0022a4000800017f */
[----:B--2---:R-:W-:Y:S05]  /*e960*/  @!P0 NANOSLEEP.SYNCS 0x989680 ;  /* 0x009896800000895d */ /* 0x004fea0003900000 */
[----:B------:R-:W2:Y:S02]  /*e970*/  @!P0 SYNCS.PHASECHK.TRANS64 P0, [R3+URZ+0x38440], R0 ;  /* 0x03844000030085a7 */ /* 0x000ea4000800007f */
[----:B--2---:R-:W-:Y:S05]  /*e980*/  @P0 EXIT ;  /* 0x000000000000094d */ /* 0x004fea0003800000 */
[----:B------:R-:W-:Y:S05]  /*e990*/  BRA `(.L_x_261) ;  /* 0xfffffffc00ec7947 */ /* 0x000fea000383ffff */
.L_x_33:
[----:B--2---:R-:W-:-:S04]  /*e9a0*/  IMAD.U32 R3, RZ, RZ, UR4 ;  /* 0x00000004ff037e24 */ /* 0x004fc8000f8e00ff */
[----:B------:R2:W3:Y:S03]  /*e9b0*/  SYNCS.PHASECHK.TRANS64.TRYWAIT P0, [R3+URZ+0x38480], R0 ;  /* 0x03848000030075a7 */ /* 0x0004e6000800017f */
[----:B---3--:R-:W-:Y:S05]  /*e9c0*/  @!P0 NANOSLEEP.SYNCS 0x989680 ;  /* 0x009896800000895d */ /* 0x008fea0003900000 */
[----:B------:R-:W3:Y:S02]  /*e9d0*/  @!P0 SYNCS.PHASECHK.TRANS64 P0, [R3+URZ+0x38480], R0 ;  /* 0x03848000030085a7 */ /* 0x000ee4000800007f */
[----:B---3--:R-:W-:Y:S05]  /*e9e0*/  @!P0 BRA `(.L_x_33) ;  /* 0xfffffffc00ec8947 */ /* 0x008fea000383ffff */
[----:B------:R-:W-:Y:S05]  /*e9f0*/  BRA `(.L_x_32) ;  /* 0xffffff5000907947 */ /* 0x000fea000383ffff */
.L_x_38:
[----:B--2---:R-:W-:-:S04]  /*ea00*/  MOV R6, UR4 ;  /* 0x0000000400067c02 */ /* 0x004fc80008000f00 */
[----:B------:R2:W3:Y:S03]  /*ea10*/  SYNCS.PHASECHK.TRANS64.TRYWAIT P0, [R6+URZ+0x38480], R3 ;  /* 0x03848003060075a7 */ /* 0x0004e6000800017f */
[----:B---3--:R-:W-:Y:S05]  /*ea20*/  @!P0 NANOSLEEP.SYNCS 0x989680 ;  /* 0x009896800000895d */ /* 0x008fea0003900000 */
[----:B------:R-:W3:Y:S02]  /*ea30*/  @!P0 SYNCS.PHASECHK.TRANS64 P0, [R6+URZ+0x38480], R3 ;  /* 0x03848003060085a7 */ /* 0x000ee4000800007f */
[----:B---3--:R-:W-:Y:S05]  /*ea40*/  @!P0 BRA `(.L_x_38) ;  /* 0xfffffffc00ec8947 */ /* 0x008fea000383ffff */
[----:B------:R-:W-:Y:S05]  /*ea50*/  BRA `(.L_x_37) ;  /* 0xffffff5800807947 */ /* 0x000fea000383ffff */
.L_x_55:
[----:B------:R-:W-:-:S07]  /*ea60*/  IMAD.MOV.U32 R15, RZ, RZ, -0x1 ;  /* 0xffffffffff0f7424 */ /* 0x000fce00078e00ff */
[----:B-12--5:R-:W-:Y:S05]  /*ea70*/  WARPSYNC.COLLECTIVE R15, `(.L_x_262) ;  /* 0x000000000f0c7348 */ /* 0x026fea0003c00000 */
[----:B------:R-:W-:Y:S02]  /*ea80*/  ELECT P6, UR62, PT ;  /* 0x00000000003e782f */ /* 0x000fe400038c0000 */
[----:B------:R-:W-:Y:S01]  /*ea90*/  MOV R14, UR62 ;  /* 0x0000003e000e7c02 */ /* 0x000fe20008000f00 */
[----:B-12--5:R-:W-:Y:S10]  /*eaa0*/  ENDCOLLECTIVE ;  /* 0x000000000000791b */ /* 0x026ff40003800000 */
.L_x_262:
[----:B------:R-:W-:Y:S05]  /*eab0*/  BRA `(.L_x_263) ;  /* 0xffffff6800107947 */ /* 0x000fea000383ffff */
.L_x_57:
[----:B-1----:R-:W-:-:S04]  /*eac0*/  IMAD.U32 R6, RZ, RZ, UR47 ;  /* 0x0000002fff067e24 */ /* 0x002fc8000f8e00ff */
[----:B------:R1:W2:Y:S03]  /*ead0*/  SYNCS.PHASECHK.TRANS64.TRYWAIT P2, [R6+URZ+0x384a0], R3 ;  /* 0x0384a003060075a7 */ /* 0x0002a6000804017f */
[----:B--2---:R-:W-:Y:S05]  /*eae0*/  @!P2 NANOSLEEP.SYNCS 0x989680 ;  /* 0x009896800000a95d */ /* 0x004fea0003900000 */
[----:B------:R-:W2:Y:S02]  /*eaf0*/  @!P2 SYNCS.PHASECHK.TRANS64 P2, [R6+URZ+0x384a0], R3 ;  /* 0x0384a0030600a5a7 */ /* 0x000ea4000804007f */
[----:B--2---:R-:W-:Y:S05]  /*eb00*/  @!P2 BRA `(.L_x_57) ;  /* 0xfffffffc00eca947 */ /* 0x004fea000383ffff */
[----:B------:R-:W-:Y:S05]  /*eb10*/  BRA `(.L_x_264) ;  /* 0xffffff6800287947 */ /* 0x000fea000383ffff */
.L_x_65:
[----:B--2---:R-:W-:-:S04]  /*eb20*/  IMAD.U32 R14, RZ, RZ, UR47 ;  /* 0x0000002fff0e7e24 */ /* 0x004fc8000f8e00ff */
[----:B------:R2:W3:Y:S03]  /*eb30*/  SYNCS.PHASECHK.TRANS64.TRYWAIT P3, [R14+URZ+0x384a8], R3 ;  /* 0x0384a8030e0075a7 */ /* 0x0004e6000806017f */
[----:B---3--:R-:W-:Y:S05]  /*eb40*/  @!P3 NANOSLEEP.SYNCS 0x989680 ;  /* 0x009896800000b95d */ /* 0x008fea0003900000 */
[----:B------:R-:W3:Y:S02]  /*eb50*/  @!P3 SYNCS.PHASECHK.TRANS64 P3, [R14+URZ+0x384a8], R3 ;  /* 0x0384a8030e00b5a7 */ /* 0x000ee4000806007f */
[----:B---3--:R-:W-:Y:S05]  /*eb60*/  @!P3 BRA `(.L_x_65) ;  /* 0xfffffffc00ecb947 */ /* 0x008fea000383ffff */
[----:B------:R-:W-:Y:S05]  /*eb70*/  BRA `(.L_x_265) ;  /* 0xffffff6c00b87947 */ /* 0x000fea000383ffff */
.L_x_70:
[----:B---3--:R-:W-:-:S04]  /*eb80*/  IMAD.U32 R14, RZ, RZ, UR47 ;  /* 0x0000002fff0e7e24 */ /* 0x008fc8000f8e00ff */
[----:B------:R3:W4:Y:S03]  /*eb90*/  SYNCS.PHASECHK.TRANS64.TRYWAIT P3, [R14+URZ+0x384b0], R3 ;  /* 0x0384b0030e0075a7 */ /* 0x000726000806017f */
[----:B----4-:R-:W-:Y:S05]  /*eba0*/  @!P3 NANOSLEEP.SYNCS 0x989680 ;  /* 0x009896800000b95d */ /* 0x010fea0003900000 */
[----:B------:R-:W4:Y:S02]  /*ebb0*/  @!P3 SYNCS.PHASECHK.TRANS64 P3, [R14+URZ+0x384b0], R3 ;  /* 0x0384b0030e00b5a7 */ /* 0x000f24000806007f */
[----:B----4-:R-:W-:Y:S05]  /*ebc0*/  @!P3 BRA `(.L_x_70) ;  /* 0xfffffffc00ecb947 */ /* 0x010fea000383ffff */
[----:B------:R-:W-:Y:S05]  /*ebd0*/  BRA `(.L_x_266) ;  /* 0xffffff7400147947 */ /* 0x000fea000383ffff */
.L_x_75:
[----:B---3--:R-:W-:-:S04]  /*ebe0*/  IMAD.U32 R14, RZ, RZ, UR47 ;  /* 0x0000002fff0e7e24 */ /* 0x008fc8000f8e00ff */
[----:B------:R3:W4:Y:S03]  /*ebf0*/  SYNCS.PHASECHK.TRANS64.TRYWAIT P3, [R14+URZ+0x384b8], R3 ;  /* 0x0384b8030e0075a7 */ /* 0x000726000806017f */
[----:B----4-:R-:W-:Y:S05]  /*ec00*/  @!P3 NANOSLEEP.SYNCS 0x989680 ;  /* 0x009896800000b95d */ /* 0x010fea0003900000 */
[----:B------:R-:W4:Y:S02]  /*ec10*/  @!P3 SYNCS.PHASECHK.TRANS64 P3, [R14+URZ+0x384b8], R3 ;  /* 0x0384b8030e00b5a7 */ /* 0x000f24000806007f */
[----:B----4-:R-:W-:Y:S05]  /*ec20*/  @!P3 BRA `(.L_x_75) ;  /* 0xfffffffc00ecb947 */ /* 0x010fea000383ffff */
[----:B------:R-:W-:Y:S05]  /*ec30*/  BRA `(.L_x_267) ;  /* 0xffffff78007c7947 */ /* 0x000fea000383ffff */
.L_x_80:
[----:B---3--:R-:W-:-:S04]  /*ec40*/  IMAD.U32 R14, RZ, RZ, UR47 ;  /* 0x0000002fff0e7e24 */ /* 0x008fc8000f8e00ff */
[----:B------:R3:W4:Y:S03]  /*ec50*/  SYNCS.PHASECHK.TRANS64.TRYWAIT P3, [R14+URZ+0x384a0], R3 ;  /* 0x0384a0030e0075a7 */ /* 0x000726000806017f */
[----:B----4-:R-:W-:Y:S05]  /*ec60*/  @!P3 NANOSLEEP.SYNCS 0x989680 ;  /* 0x009896800000b95d */ /* 0x010fea0003900000 */
[----:B------:R-:W4:Y:S02]  /*ec70*/  @!P3 SYNCS.PHASECHK.TRANS64 P3, [R14+URZ+0x384a0], R3 ;  /* 0x0384a0030e00b5a7 */ /* 0x000f24000806007f */
[----:B----4-:R-:W-:Y:S05]  /*ec80*/  @!P3 BRA `(.L_x_80) ;  /* 0xfffffffc00ecb947 */ /* 0x010fea000383ffff */
[----:B------:R-:W-:Y:S05]  /*ec90*/  BRA `(.L_x_268) ;  /* 0xffffff7c00ec7947 */ /* 0x000fea000383ffff */
.L_x_85:
[----:B---3--:R-:W-:-:S04]  /*eca0*/  IMAD.U32 R14, RZ, RZ, UR47 ;  /* 0x0000002fff0e7e24 */ /* 0x008fc8000f8e00ff */
[----:B------:R3:W4:Y:S03]  /*ecb0*/  SYNCS.PHASECHK.TRANS64.TRYWAIT P3, [R14+URZ+0x384a8], R3 ;  /* 0x0384a8030e0075a7 */ /* 0x000726000806017f */
[----:B----4-:R-:W-:Y:S05]  /*ecc0*/  @!P3 NANOSLEEP.SYNCS 0x989680 ;  /* 0x009896800000b95d */ /* 0x010fea0003900000 */
[----:B------:R-:W4:Y:S02]  /*ecd0*/  @!P3 SYNCS.PHASECHK.TRANS64 P3, [R14+URZ+0x384a8], R3 ;  /* 0x0384a8030e00b5a7 */ /* 0x000f24000806007f */
[----:B----4-:R-:W-:Y:S05]  /*ece0*/  @!P3 BRA `(.L_x_85) ;  /* 0xfffffffc00ecb947 */ /* 0x010fea000383ffff */
[----:B------:R-:W-:Y:S05]  /*ecf0*/  BRA `(.L_x_269) ;  /* 0xffffff8400547947 */ /* 0x000fea000383ffff */
.L_x_90:
[----:B---3--:R-:W-:-:S04]  /*ed00*/  IMAD.U32 R14, RZ, RZ, UR47 ;  /* 0x0000002fff0e7e24 */ /* 0x008fc8000f8e00ff */
[----:B------:R3:W4:Y:S03]  /*ed10*/  SYNCS.PHASECHK.TRANS64.TRYWAIT P3, [R14+URZ+0x384b0], R3 ;  /* 0x0384b0030e0075a7 */ /* 0x000726000806017f */
[----:B----4-:R-:W-:Y:S05]  /*ed20*/  @!P3 NANOSLEEP.SYNCS 0x989680 ;  /* 0x009896800000b95d */ /* 0x010fea0003900000 */
[----:B------:R-:W4:Y:S02]  /*ed30*/  @!P3 SYNCS.PHASECHK.TRANS64 P3, [R14+URZ+0x384b0], R3 ;  /* 0x0384b0030e00b5a7 */ /* 0x000f24000806007f */
[----:B----4-:R-:W-:Y:S05]  /*ed40*/  @!P3 BRA `(.L_x_90) ;  /* 0xfffffffc00ecb947 */ /* 0x010fea000383ffff */
[----:B------:R-:W-:Y:S05]  /*ed50*/  BRA `(.L_x_270) ;  /* 0xffffff8800bc7947 */ /* 0x000fea000383ffff */
.L_x_95:
[----:B---3--:R-:W-:-:S04]  /*ed60*/  IMAD.U32 R14, RZ, RZ, UR47 ;  /* 0x0000002fff0e7e24 */ /* 0x008fc8000f8e00ff */
[----:B------:R3:W4:Y:S03]  /*ed70*/  SYNCS.PHASECHK.TRANS64.TRYWAIT P3, [R14+URZ+0x384b8], R3 ;  /* 0x0384b8030e0075a7 */ /* 0x000726000806017f */
[----:B----4-:R-:W-:Y:S05]  /*ed80*/  @!P3 NANOSLEEP.SYNCS 0x989680 ;  /* 0x009896800000b95d */ /* 0x010fea0003900000 */
[----:B------:R-:W4:Y:S02]  /*ed90*/  @!P3 SYNCS.PHASECHK.TRANS64 P3, [R14+URZ+0x384b8], R3 ;  /* 0x0384b8030e00b5a7 */ /* 0x000f24000806007f */
[----:B----4-:R-:W-:Y:S05]  /*eda0*/  @!P3 BRA `(.L_x_95) ;  /* 0xfffffffc00ecb947 */ /* 0x010fea000383ffff */
[----:B------:R-:W-:Y:S05]  /*edb0*/  BRA `(.L_x_271) ;  /* 0xffffff9000247947 */ /* 0x000fea000383ffff */
.L_x_102:
[----:B---3--:R-:W-:-:S04]  /*edc0*/  MOV R3, UR4 ;  /* 0x0000000400037c02 */ /* 0x008fc80008000f00 */
[----:B------:R3:W4:Y:S03]  /*edd0*/  SYNCS.PHASECHK.TRANS64.TRYWAIT P0, [R3+URZ+0x38400], R0 ;  /* 0x03840000030075a7 */ /* 0x000726000800017f */
[----:B----4-:R-:W-:Y:S05]  /*ede0*/  @!P0 NANOSLEEP.SYNCS 0x989680 ;  /* 0x009896800000895d */ /* 0x010fea0003900000 */
[----:B------:R-:W4:Y:S02]  /*edf0*/  @!P0 SYNCS.PHASECHK.TRANS64 P0, [R3+URZ+0x38400], R0 ;  /* 0x03840000030085a7 */ /* 0x000f24000800007f */
[----:B----4-:R-:W-:Y:S05]  /*ee00*/  @!P0 BRA `(.L_x_102) ;  /* 0xfffffffc00ec8947 */ /* 0x010fea000383ffff */
[----:B------:R-:W-:Y:S05]  /*ee10*/  BRA `(.L_x_272) ;  /* 0xffffff9400b47947 */ /* 0x000fea000383ffff */
.L_x_120:
[----:B-1----:R-:W-:-:S04]  /*ee20*/  IMAD.U32 R3, RZ, RZ, UR31 ;  /* 0x0000001fff037e24 */ /* 0x002fc8000f8e00ff */
[----:B------:R1:W2:Y:S03]  /*ee30*/  SYNCS.PHASECHK.TRANS64.TRYWAIT P0, [R3+URZ+0x384e8], R0 ;  /* 0x0384e800030075a7 */ /* 0x0002a6000800017f */
[----:B--2---:R-:W-:Y:S05]  /*ee40*/  @!P0 NANOSLEEP.SYNCS 0x989680 ;  /* 0x009896800000895d */ /* 0x004fea0003900000 */
[----:B------:R-:W2:Y:S02]  /*ee50*/  @!P0 SYNCS.PHASECHK.TRANS64 P0, [R3+URZ+0x384e8], R0 ;  /* 0x0384e800030085a7 */ /* 0x000ea4000800007f */
[----:B--2---:R-:W-:Y:S05]  /*ee60*/  @!P0 BRA `(.L_x_120) ;  /* 0xfffffffc00ec8947 */ /* 0x004fea000383ffff */
[----:B------:R-:W-:Y:S05]  /*ee70*/  BRA `(.L_x_273) ;  /* 0xffffffa400487947 */ /* 0x000fea000383ffff */
.L_x_122:
[----:B-1----:R-:W-:-:S04]  /*ee80*/  IMAD.U32 R3, RZ, RZ, UR8 ;  /* 0x00000008ff037e24 */ /* 0x002fc8000f8e00ff */
[----:B------:R1:W2:Y:S03]  /*ee90*/  SYNCS.PHASECHK.TRANS64.TRYWAIT P0, [R3+URZ+0x38400], R0 ;  /* 0x03840000030075a7 */ /* 0x0002a6000800017f */
[----:B--2---:R-:W-:Y:S05]  /*eea0*/  @!P0 NANOSLEEP.SYNCS 0x989680 ;  /* 0x009896800000895d */ /* 0x004fea0003900000 */
[----:B------:R-:W2:Y:S02]  /*eeb0*/  @!P0 SYNCS.PHASECHK.TRANS64 P0, [R3+URZ+0x38400], R0 ;  /* 0x03840000030085a7 */ /* 0x000ea4000800007f */
[----:B--2---:R-:W-:Y:S05]  /*eec0*/  @!P0 BRA `(.L_x_122) ;  /* 0xfffffffc00ec8947 */ /* 0x004fea000383ffff */
[----:B------:R-:W-:Y:S05]  /*eed0*/  BRA `(.L_x_274) ;  /* 0xffffffa400687947 */ /* 0x000fea000383ffff */
.L_x_128:
[----:B-1----:R-:W-:-:S04]  /*eee0*/  IMAD.U32 R3, RZ, RZ, UR31 ;  /* 0x0000001fff037e24 */ /* 0x002fc8000f8e00ff */
[----:B------:R1:W3:Y:S03]  /*eef0*/  SYNCS.PHASECHK.TRANS64.TRYWAIT P1, [R3+URZ+0x384c0], R0 ;  /* 0x0384c000030075a7 */ /* 0x0002e6000802017f */
[----:B---3--:R-:W-:Y:S05]  /*ef00*/  @!P1 NANOSLEEP.SYNCS 0x989680 ;  /* 0x009896800000995d */ /* 0x008fea0003900000 */
[----:B------:R-:W3:Y:S02]  /*ef10*/  @!P1 SYNCS.PHASECHK.TRANS64 P1, [R3+URZ+0x384c0], R0 ;  /* 0x0384c000030095a7 */ /* 0x000ee4000802007f */
[----:B---3--:R-:W-:Y:S05]  /*ef20*/  @!P1 BRA `(.L_x_128) ;  /* 0xfffffffc00ec9947 */ /* 0x008fea000383ffff */
[----:B------:R-:W-:Y:S05]  /*ef30*/  BRA `(.L_x_275) ;  /* 0xffffffa800187947 */ /* 0x000fea000383ffff */
.L_x_134:
[----:B-1----:R-:W-:-:S04]  /*ef40*/  IMAD.U32 R3, RZ, RZ, UR31 ;  /* 0x0000001fff037e24 */ /* 0x002fc8000f8e00ff */
[----:B------:R1:W4:Y:S03]  /*ef50*/  SYNCS.PHASECHK.TRANS64.TRYWAIT P1, [R3+URZ+0x384c8], R0 ;  /* 0x0384c800030075a7 */ /* 0x000326000802017f */
[----:B----4-:R-:W-:Y:S05]  /*ef60*/  @!P1 NANOSLEEP.SYNCS 0x989680 ;  /* 0x009896800000995d */ /* 0x010fea0003900000 */
[----:B------:R-:W4:Y:S02]  /*ef70*/  @!P1 SYNCS.PHASECHK.TRANS64 P1, [R3+URZ+0x384c8], R0 ;  /* 0x0384c800030095a7 */ /* 0x000f24000802007f */
[----:B----4-:R-:W-:Y:S05]  /*ef80*/  @!P1 BRA `(.L_x_134) ;  /* 0xfffffffc00ec9947 */ /* 0x010fea000383ffff */
[----:B------:R-:W-:Y:S05]  /*ef90*/  BRA `(.L_x_276) ;  /* 0xffffffa800687947 */ /* 0x000fea000383ffff */
.L_x_140:
[----:B-1----:R-:W-:-:S04]  /*efa0*/  IMAD.U32 R3, RZ, RZ, UR31 ;  /* 0x0000001fff037e24 */ /* 0x002fc8000f8e00ff */
[----:B------:R1:W1:Y:S03]  /*efb0*/  SYNCS.PHASECHK.TRANS64.TRYWAIT P1, [R3+URZ+0x384d0], R0 ;  /* 0x0384d000030075a7 */ /* 0x000266000802017f */
[----:B-1----:R-:W-:Y:S05]  /*efc0*/  @!P1 NANOSLEEP.SYNCS 0x989680 ;  /* 0x009896800000995d */ /* 0x002fea0003900000 */
[----:B------:R-:W1:Y:S02]  /*efd0*/  @!P1 SYNCS.PHASECHK.TRANS64 P1, [R3+URZ+0x384d0], R0 ;  /* 0x0384d000030095a7 */ /* 0x000e64000802007f */
[----:B-1----:R-:W-:Y:S05]  /*efe0*/  @!P1 BRA `(.L_x_140) ;  /* 0xfffffffc00ec9947 */ /* 0x002fea000383ffff */
[----:B------:R-:W-:Y:S05]  /*eff0*/  BRA `(.L_x_277) ;  /* 0xffffffa800c47947 */ /* 0x000fea000383ffff */
.L_x_146:
[----:B-1----:R-:W-:-:S04]  /*f000*/  IMAD.U32 R3, RZ, RZ, UR31 ;  /* 0x0000001fff037e24 */ /* 0x002fc8000f8e00ff */
[----:B------:R1:W1:Y:S03]  /*f010*/  SYNCS.PHASECHK.TRANS64.TRYWAIT P1, [R3+URZ+0x384d8], R0 ;  /* 0x0384d800030075a7 */ /* 0x000266000802017f */
[----:B-1----:R-:W-:Y:S05]  /*f020*/  @!P1 NANOSLEEP.SYNCS 0x989680 ;  /* 0x009896800000995d */ /* 0x002fea0003900000 */
[----:B------:R-:W1:Y:S02]  /*f030*/  @!P1 SYNCS.PHASECHK.TRANS64 P1, [R3+URZ+0x384d8], R0 ;  /* 0x0384d800030095a7 */ /* 0x000e64000802007f */
[----:B-1----:R-:W-:Y:S05]  /*f040*/  @!P1 BRA `(.L_x_146) ;  /* 0xfffffffc00ec9947 */ /* 0x002fea000383ffff */
[----:B------:R-:W-:Y:S05]  /*f050*/  BRA `(.L_x_278) ;  /* 0xffffffac00187947 */ /* 0x000fea000383ffff */
.L_x_152:
[----:B-1----:R-:W-:-:S04]  /*f060*/  IMAD.U32 R3, RZ, RZ, UR31 ;  /* 0x0000001fff037e24 */ /* 0x002fc8000f8e00ff */
[----:B------:R1:W3:Y:S03]  /*f070*/  SYNCS.PHASECHK.TRANS64.TRYWAIT P1, [R3+URZ+0x384c0], R2 ;  /* 0x0384c002030075a7 */ /* 0x0002e6000802017f */
[----:B---3--:R-:W-:Y:S05]  /*f080*/  @!P1 NANOSLEEP.SYNCS 0x989680 ;  /* 0x009896800000995d */ /* 0x008fea0003900000 */
[----:B------:R-:W3:Y:S02]  /*f090*/  @!P1 SYNCS.PHASECHK.TRANS64 P1, [R3+URZ+0x384c0], R2 ;  /* 0x0384c002030095a7 */ /* 0x000ee4000802007f */
[----:B---3--:R-:W-:Y:S05]  /*f0a0*/  @!P1 BRA `(.L_x_152) ;  /* 0xfffffffc00ec9947 */ /* 0x008fea000383ffff */
[----:B------:R-:W-:Y:S05]  /*f0b0*/  BRA `(.L_x_279) ;  /* 0xffffffac00747947 */ /* 0x000fea000383ffff */
.L_x_158:
[----:B-1-3--:R-:W-:-:S04]  /*f0c0*/  IMAD.U32 R3, RZ, RZ, UR31 ;  /* 0x0000001fff037e24 */ /* 0x00afc8000f8e00ff */
[----:B------:R1:W3:Y:S03]  /*f0d0*/  SYNCS.PHASECHK.TRANS64.TRYWAIT P1, [R3+URZ+0x384c8], R2 ;  /* 0x0384c802030075a7 */ /* 0x0002e6000802017f */
[----:B---3--:R-:W-:Y:S05]  /*f0e0*/  @!P1 NANOSLEEP.SYNCS 0x989680 ;  /* 0x009896800000995d */ /* 0x008fea0003900000 */
[----:B------:R-:W3:Y:S02]  /*f0f0*/  @!P1 SYNCS.PHASECHK.TRANS64 P1, [R3+URZ+0x384c8], R2 ;  /* 0x0384c802030095a7 */ /* 0x000ee4000802007f */
[----:B---3--:R-:W-:Y:S05]  /*f100*/  @!P1 BRA `(.L_x_158) ;  /* 0xfffffffc00ec9947 */ /* 0x008fea000383ffff */
[----:B------:R-:W-:Y:S05]  /*f110*/  BRA `(.L_x_280) ;  /* 0xffffffac00bc7947 */ /* 0x000fea000383ffff */
.L_x_164:
[----:B-1-34-:R-:W-:-:S04]  /*f120*/  IMAD.U32 R3, RZ, RZ, UR31 ;  /* 0x0000001fff037e24 */ /* 0x01afc8000f8e00ff */
[----:B------:R1:W3:Y:S03]  /*f130*/  SYNCS.PHASECHK.TRANS64.TRYWAIT P1, [R3+URZ+0x384d0], R2 ;  /* 0x0384d002030075a7 */ /* 0x0002e6000802017f */
[----:B---3--:R-:W-:Y:S05]  /*f140*/  @!P1 NANOSLEEP.SYNCS 0x989680 ;  /* 0x009896800000995d */ /* 0x008fea0003900000 */
[----:B------:R-:W3:Y:S02]  /*f150*/  @!P1 SYNCS.PHASECHK.TRANS64 P1, [R3+URZ+0x384d0], R2 ;  /* 0x0384d002030095a7 */ /* 0x000ee4000802007f */
[----:B---3--:R-:W-:Y:S05]  /*f160*/  @!P1 BRA `(.L_x_164) ;  /* 0xfffffffc00ec9947 */ /* 0x008fea000383ffff */
[----:B------:R-:W-:Y:S05]  /*f170*/  BRA `(.L_x_281) ;  /* 0xffffffb000087947 */ /* 0x000fea000383ffff */
.L_x_170:
[----:B-1-34-:R-:W-:-:S04]  /*f180*/  MOV R3, UR31 ;  /* 0x0000001f00037c02 */ /* 0x01afc80008000f00 */
[----:B------:R1:W3:Y:S03]  /*f190*/  SYNCS.PHASECHK.TRANS64.TRYWAIT P1, [R3+URZ+0x384d8], R2 ;  /* 0x0384d802030075a7 */ /* 0x0002e6000802017f */
[----:B---3--:R-:W-:Y:S05]  /*f1a0*/  @!P1 NANOSLEEP.SYNCS 0x989680 ;  /* 0x009896800000995d */ /* 0x008fea0003900000 */
[----:B------:R-:W3:Y:S02]  /*f1b0*/  @!P1 SYNCS.PHASECHK.TRANS64 P1, [R3+URZ+0x384d8], R2 ;  /* 0x0384d802030095a7 */ /* 0x000ee4000802007f */
[----:B---3--:R-:W-:Y:S05]  /*f1c0*/  @!P1 BRA `(.L_x_170) ;  /* 0xfffffffc00ec9947 */ /* 0x008fea000383ffff */
[----:B------:R-:W-:Y:S05]  /*f1d0*/  BRA `(.L_x_282) ;  /* 0xffffffb0004c7947 */ /* 0x000fea000383ffff */
.L_x_185:
[----:B-1-34-:R-:W-:-:S04]  /*f1e0*/  IMAD.U32 R3, RZ, RZ, UR31 ;  /* 0x0000001fff037e24 */ /* 0x01afc8000f8e00ff */
[----:B------:R1:W2:Y:S03]  /*f1f0*/  SYNCS.PHASECHK.TRANS64.TRYWAIT P0, [R3+URZ+0x384c0], R0 ;  /* 0x0384c000030075a7 */ /* 0x0002a6000800017f */
[----:B--2---:R-:W-:Y:S05]  /*f200*/  @!P0 NANOSLEEP.SYNCS 0x989680 ;  /* 0x009896800000895d */ /* 0x004fea0003900000 */
[----:B------:R-:W2:Y:S02]  /*f210*/  @!P0 SYNCS.PHASECHK.TRANS64 P0, [R3+URZ+0x384c0], R0 ;  /* 0x0384c000030085a7 */ /* 0x000ea4000800007f */
[----:B--2---:R-:W-:Y:S05]  /*f220*/  @!P0 BRA `(.L_x_185) ;  /* 0xfffffffc00ec8947 */ /* 0x004fea000383ffff */
[----:B------:R-:W-:Y:S05]  /*f230*/  BRA `(.L_x_283) ;  /* 0xffffffb400e47947 */ /* 0x000fea000383ffff */
.L_x_187:
[----:B-1-34-:R-:W-:-:S04]  /*f240*/  IMAD.U32 R3, RZ, RZ, UR31 ;  /* 0x0000001fff037e24 */ /* 0x01afc8000f8e00ff */
[----:B------:R1:W2:Y:S03]  /*f250*/  SYNCS.PHASECHK.TRANS64.TRYWAIT P0, [R3+URZ+0x384c8], R0 ;  /* 0x0384c800030075a7 */ /* 0x0002a6000800017f */
[----:B--2---:R-:W-:Y:S05]  /*f260*/  @!P0 NANOSLEEP.SYNCS 0x989680 ;  /* 0x009896800000895d */ /* 0x004fea0003900000 */
[----:B------:R-:W2:Y:S02]  /*f270*/  @!P0 SYNCS.PHASECHK.TRANS64 P0, [R3+URZ+0x384c8], R0 ;  /* 0x0384c800030085a7 */ /* 0x000ea4000800007f */
[----:B--2---:R-:W-:Y:S05]  /*f280*/  @!P0 BRA `(.L_x_187) ;  /* 0xfffffffc00ec8947 */ /* 0x004fea000383ffff */
[----:B------:R-:W-:Y:S05]  /*f290*/  BRA `(.L_x_284) ;  /* 0xffffffb400dc7947 */ /* 0x000fea000383ffff */
.L_x_189:
[----:B-1-34-:R-:W-:-:S04]  /*f2a0*/  IMAD.U32 R3, RZ, RZ, UR31 ;  /* 0x0000001fff037e24 */ /* 0x01afc8000f8e00ff */
[----:B------:R1:W2:Y:S03]  /*f2b0*/  SYNCS.PHASECHK.TRANS64.TRYWAIT P0, [R3+URZ+0x384d0], R0 ;  /* 0x0384d000030075a7 */ /* 0x0002a6000800017f */
[----:B--2---:R-:W-:Y:S05]  /*f2c0*/  @!P0 NANOSLEEP.SYNCS 0x989680 ;  /* 0x009896800000895d */ /* 0x004fea0003900000 */
[----:B------:R-:W2:Y:S02]  /*f2d0*/  @!P0 SYNCS.PHASECHK.TRANS64 P0, [R3+URZ+0x384d0], R0 ;  /* 0x0384d000030085a7 */ /* 0x000ea4000800007f */
[----:B--2---:R-:W-:Y:S05]  /*f2e0*/  @!P0 BRA `(.L_x_189) ;  /* 0xfffffffc00ec8947 */ /* 0x004fea000383ffff */
[----:B------:R-:W-:Y:S05]  /*f2f0*/  BRA `(.L_x_285) ;  /* 0xffffffb400d47947 */ /* 0x000fea000383ffff */
.L_x_201:
[----:B------:R-:W-:Y:S01]  /*f300*/  BSSY B1, `(.L_x_286) ;  /* 0x0000006000017945 */ /* 0x000fe20003800000 */
[----:B------:R-:W-:-:S07]  /*f310*/  IMAD.MOV.U32 R15, RZ, RZ, -0x1 ;  /* 0xffffffffff0f7424 */ /* 0x000fce00078e00ff */
[----:B-----5:R-:W-:Y:S05]  /*f320*/  WARPSYNC.COLLECTIVE R15, `(.L_x_287) ;  /* 0x000000000f0c7348 */ /* 0x020fea0003c00000 */
[----:B-----5:R-:W-:Y:S02]  /*f330*/  ELECT P6, UR62, PT ;  /* 0x00000000003e782f */ /* 0x020fe400038c0000 */
[----:B------:R-:W-:Y:S01]  /*f340*/  MOV R14, UR62 ;  /* 0x0000003e000e7c02 */ /* 0x000fe20008000f00 */
[----:B------:R-:W-:Y:S10]  /*f350*/  ENDCOLLECTIVE ;  /* 0x000000000000791b */ /* 0x000ff40003800000 */
.L_x_287:
[----:B------:R-:W-:Y:S05]  /*f360*/  BSYNC B1 ;  /* 0x0000000000017941 */ /* 0x000fea0003800000 */
.L_x_286:
[----:B------:R-:W-:Y:S05]  /*f370*/  BRA `(.L_x_288) ;  /* 0xffffffc000e87947 */ /* 0x000fea000383ffff */
.L_x_204:
[----:B--2---:R2:W3:Y:S02]  /*f380*/  SYNCS.PHASECHK.TRANS64.TRYWAIT P0, [R8+URZ+0x38490], R5 ;  /* 0x03849005080075a7 */ /* 0x0044e4000800017f */
[----:B---3--:R-:W-:Y:S05]  /*f390*/  @!P0 NANOSLEEP.SYNCS 0x989680 ;  /* 0x009896800000895d */ /* 0x008fea0003900000 */
[----:B------:R-:W3:Y:S02]  /*f3a0*/  @!P0 SYNCS.PHASECHK.TRANS64 P0, [R8+URZ+0x38490], R5 ;  /* 0x03849005080085a7 */ /* 0x000ee4000800007f */
[----:B---3--:R-:W-:Y:S05]  /*f3b0*/  @!P0 BRA `(.L_x_204) ;  /* 0xfffffffc00f08947 */ /* 0x008fea000383ffff */
[----:B------:R-:W-:Y:S05]  /*f3c0*/  BRA `(.L_x_289) ;  /* 0xffffffc400107947 */ /* 0x000fea000383ffff */
.L_x_210:
[----:B-1----:R1:W2:Y:S02]  /*f3d0*/  SYNCS.PHASECHK.TRANS64.TRYWAIT P0, [R3+URZ+0x38400], R2 ;  /* 0x03840002030075a7 */ /* 0x0022a4000800017f */
[----:B--2---:R-:W-:Y:S05]  /*f3e0*/  @!P0 NANOSLEEP.SYNCS 0x989680 ;  /* 0x009896800000895d */ /* 0x004fea0003900000 */
[----:B------:R-:W2:Y:S02]  /*f3f0*/  @!P0 SYNCS.PHASECHK.TRANS64 P0, [R3+URZ+0x38400], R2 ;  /* 0x03840002030085a7 */ /* 0x000ea4000800007f */
[----:B--2---:R-:W-:Y:S05]  /*f400*/  @!P0 BRA `(.L_x_210) ;  /* 0xfffffffc00f08947 */ /* 0x004fea000383ffff */
[----:B------:R-:W-:Y:S05]  /*f410*/  BRA `(.L_x_290) ;  /* 0xffffffc800047947 */ /* 0x000fea000383ffff */
.L_x_213:
[----:B------:R-:W-:Y:S01]  /*f420*/  BSSY B1, `(.L_x_291) ;  /* 0x0000006000017945 */ /* 0x000fe20003800000 */
[----:B------:R-:W-:-:S07]  /*f430*/  IMAD.MOV.U32 R15, RZ, RZ, -0x1 ;  /* 0xffffffffff0f7424 */ /* 0x000fce00078e00ff */
[----:B-1---5:R-:W-:Y:S05]  /*f440*/  WARPSYNC.COLLECTIVE R15, `(.L_x_292) ;  /* 0x000000000f0c7348 */ /* 0x022fea0003c00000 */
[----:B------:R-:W-:Y:S02]  /*f450*/  ELECT P6, UR62, PT ;  /* 0x00000000003e782f */ /* 0x000fe400038c0000 */
[----:B------:R-:W-:Y:S01]  /*f460*/  MOV R14, UR62 ;  /* 0x0000003e000e7c02 */ /* 0x000fe20008000f00 */
[----:B-1---5:R-:W-:Y:S10]  /*f470*/  ENDCOLLECTIVE ;  /* 0x000000000000791b */ /* 0x022ff40003800000 */
.L_x_292:
[----:B------:R-:W-:Y:S05]  /*f480*/  BSYNC B1 ;  /* 0x0000000000017941 */ /* 0x000fea0003800000 */
.L_x_291:
[----:B------:R-:W-:Y:S05]  /*f490*/  BRA `(.L_x_293) ;  /* 0xffffffc8004c7947 */ /* 0x000fea000383ffff */
.L_x_216:
[----:B------:R-:W-:Y:S01]  /*f4a0*/  BSSY B1, `(.L_x_294) ;  /* 0x0000005000017945 */ /* 0x000fe20003800000 */
[----:B--2---:R-:W-:-:S07]  /*f4b0*/  IMAD.MOV.U32 R15, RZ, RZ, -0x1 ;  /* 0xffffffffff0f7424 */ /* 0x004fce00078e00ff */
[----:B-1---5:R-:W-:Y:S05]  /*f4c0*/  WARPSYNC.COLLECTIVE R15, `(.L_x_295) ;  /* 0x000000000f087348 */ /* 0x022fea0003c00000 */
[----:B------:R-:W-:Y:S01]  /*f4d0*/  NOP ;  /* 0x0000000000007918 */ /* 0x000fe20000000000 */
[----:B-1---5:R-:W-:Y:S01]  /*f4e0*/  ENDCOLLECTIVE ;  /* 0x000000000000791b */ /* 0x022fe20003800000 */
.L_x_295:
[----:B------:R-:W-:Y:S05]  /*f4f0*/  BSYNC B1 ;  /* 0x0000000000017941 */ /* 0x000fea0003800000 */
.L_x_294:
[----:B------:R-:W-:-:S07]  /*f500*/  IMAD.MOV.U32 R15, RZ, RZ, -0x1 ;  /* 0xffffffffff0f7424 */ /* 0x000fce00078e00ff */
[----:B------:R-:W-:Y:S05]  /*f510*/  WARPSYNC.COLLECTIVE R15, `(.L_x_296) ;  /* 0x000000000f0c7348 */ /* 0x000fea0003c00000 */
[----:B------:R-:W-:Y:S02]  /*f520*/  ELECT P6, UR62, PT ;  /* 0x00000000003e782f */ /* 0x000fe400038c0000 */
[----:B------:R-:W-:Y:S01]  /*f530*/  MOV R14, UR62 ;  /* 0x0000003e000e7c02 */ /* 0x000fe20008000f00 */
[----:B------:R-:W-:Y:S10]  /*f540*/  ENDCOLLECTIVE ;  /* 0x000000000000791b */ /* 0x000ff40003800000 */
.L_x_296:
[----:B------:R-:W-:Y:S05]  /*f550*/  BRA `(.L_x_297) ;  /* 0xffffffcc006c7947 */ /* 0x000fea000383ffff */
.L_x_219:
[----:B------:R-:W-:Y:S01]  /*f560*/  BSSY B0, `(.L_x_298) ;  /* 0x0000006000007945 */ /* 0x000fe20003800000 */
[----:B------:R-:W-:-:S07]  /*f570*/  IMAD.MOV.U32 R15, RZ, RZ, -0x1 ;  /* 0xffffffffff0f7424 */ /* 0x000fce00078e00ff */
[----:B-----5:R-:W-:Y:S05]  /*f580*/  WARPSYNC.COLLECTIVE R15, `(.L_x_299) ;  /* 0x000000000f0c7348 */ /* 0x020fea0003c00000 */
[----:B-----5:R-:W-:Y:S02]  /*f590*/  ELECT P6, UR62, PT ;  /* 0x00000000003e782f */ /* 0x020fe400038c0000 */
[----:B------:R-:W-:Y:S01]  /*f5a0*/  MOV R14, UR62 ;  /* 0x0000003e000e7c02 */ /* 0x000fe20008000f00 */
[----:B------:R-:W-:Y:S10]  /*f5b0*/  ENDCOLLECTIVE ;  /* 0x000000000000791b */ /* 0x000ff40003800000 */
.L_x_299:
[----:B------:R-:W-:Y:S05]  /*f5c0*/  BSYNC B0 ;  /* 0x0000000000007941 */ /* 0x000fea0003800000 */
.L_x_298:
[----:B------:R-:W-:Y:S05]  /*f5d0*/  BRA `(.L_x_300) ;  /* 0xffffffcc00bc7947 */ /* 0x000fea000383ffff */
.L_x_223:
[----:B-1----:R1:W2:Y:S02]  /*f5e0*/  SYNCS.PHASECHK.TRANS64.TRYWAIT P0, [R7+URZ], R2 ;  /* 0x00000002070075a7 */ /* 0x0022a4000800017f */
[----:B--2---:R-:W-:Y:S05]  /*f5f0*/  @!P0 NANOSLEEP.SYNCS 0x989680 ;  /* 0x009896800000895d */ /* 0x004fea0003900000 */
[----:B------:R-:W2:Y:S02]  /*f600*/  @!P0 SYNCS.PHASECHK.TRANS64 P0, [R7+URZ], R2 ;  /* 0x00000002070085a7 */ /* 0x000ea4000800007f */
[----:B--2---:R-:W-:Y:S05]  /*f610*/  @!P0 BRA `(.L_x_223) ;  /* 0xfffffffc00f08947 */ /* 0x004fea000383ffff */
[----:B------:R-:W-:Y:S05]  /*f620*/  BRA `(.L_x_301) ;  /* 0xffffffcc00f07947 */ /* 0x000fea000383ffff */
.L_x_241:
[----:B-1----:R1:W3:Y:S02]  /*f630*/  SYNCS.PHASECHK.TRANS64.TRYWAIT P2, [R17+URZ+0x38440], R2 ;  /* 0x03844002110075a7 */ /* 0x0022e4000804017f */
[----:B---3--:R-:W-:Y:S05]  /*f640*/  @!P2 NANOSLEEP.SYNCS 0x989680 ;  /* 0x009896800000a95d */ /* 0x008fea0003900000 */
[----:B------:R-:W3:Y:S02]  /*f650*/  @!P2 SYNCS.PHASECHK.TRANS64 P2, [R17+URZ+0x38440], R2 ;  /* 0x038440021100a5a7 */ /* 0x000ee4000804007f */
[----:B---3--:R-:W-:Y:S05]  /*f660*/  @!P2 BRA `(.L_x_241) ;  /* 0xfffffffc00f0a947 */ /* 0x008fea000383ffff */
[----:B------:R-:W-:Y:S05]  /*f670*/  BRA `(.L_x_302) ;  /* 0xffffffec000c7947 */ /* 0x000fea000383ffff */
.L_x_247:
[----:B-1----:R1:W2:Y:S02]  /*f680*/  SYNCS.PHASECHK.TRANS64.TRYWAIT P0, [R5+URZ+0x38440], R2 ;  /* 0x03844002050075a7 */ /* 0x0022a4000800017f */
[----:B--2---:R-:W-:Y:S05]  /*f690*/  @!P0 NANOSLEEP.SYNCS 0x989680 ;  /* 0x009896800000895d */ /* 0x004fea0003900000 */
[----:B------:R-:W2:Y:S02]  /*f6a0*/  @!P0 SYNCS.PHASECHK.TRANS64 P0, [R5+URZ+0x38440], R2 ;  /* 0x03844002050085a7 */ /* 0x000ea4000800007f */
[----:B--2---:R-:W-:Y:S05]  /*f6b0*/  @!P0 BRA `(.L_x_247) ;  /* 0xfffffffc00f08947 */ /* 0x004fea000383ffff */
[----:B------:R-:W-:Y:S05]  /*f6c0*/  BRA `(.L_x_303) ;  /* 0xffffffec00747947 */ /* 0x000fea000383ffff */
.L_x_249:
[----:B-1----:R1:W2:Y:S02]  /*f6d0*/  SYNCS.PHASECHK.TRANS64.TRYWAIT P0, [R7+URZ+0x38440], R0 ;  /* 0x03844000070075a7 */ /* 0x0022a4000800017f */
[----:B--2---:R-:W-:Y:S05]  /*f6e0*/  @!P0 NANOSLEEP.SYNCS 0x989680 ;  /* 0x009896800000895d */ /* 0x004fea0003900000 */
[----:B------:R-:W2:Y:S02]  /*f6f0*/  @!P0 SYNCS.PHASECHK.TRANS64 P0, [R7+URZ+0x38440], R0 ;  /* 0x03844000070085a7 */ /* 0x000ea4000800007f */
[----:B--2---:R-:W-:Y:S05]  /*f700*/  @!P0 BRA `(.L_x_249) ;  /* 0xfffffffc00f08947 */ /* 0x004fea000383ffff */
[----:B------:R-:W-:Y:S05]  /*f710*/  BRA `(.L_x_304) ;  /* 0xffffffec008c7947 */ /* 0x000fea000383ffff */
.L_x_251:
[----:B-1----:R1:W2:Y:S02]  /*f720*/  SYNCS.PHASECHK.TRANS64.TRYWAIT P0, [R7+URZ+0x38440], R0 ;  /* 0x03844000070075a7 */ /* 0x0022a4000800017f */
[----:B--2---:R-:W-:Y:S05]  /*f730*/  @!P0 NANOSLEEP.SYNCS 0x989680 ;  /* 0x009896800000895d */ /* 0x004fea0003900000 */
[----:B------:R-:W2:Y:S02]  /*f740*/  @!P0 SYNCS.PHASECHK.TRANS64 P0, [R7+URZ+0x38440], R0 ;  /* 0x03844000070085a7 */ /* 0x000ea4000800007f */
[----:B--2---:R-:W-:Y:S05]  /*f750*/  @!P0 BRA `(.L_x_251) ;  /* 0xfffffffc00f08947 */ /* 0x004fea000383ffff */
[----:B------:R-:W-:Y:S05]  /*f760*/  BRA `(.L_x_305) ;  /* 0xffffffec00a47947 */ /* 0x000fea000383ffff */
.L_x_253:
[----:B-1----:R1:W2:Y:S02]  /*f770*/  SYNCS.PHASECHK.TRANS64.TRYWAIT P0, [R7+URZ+0x38440], R0 ;  /* 0x03844000070075a7 */ /* 0x0022a4000800017f */
[----:B--2---:R-:W-:Y:S05]  /*f780*/  @!P0 NANOSLEEP.SYNCS 0x989680 ;  /* 0x009896800000895d */ /* 0x004fea0003900000 */
[----:B------:R-:W2:Y:S02]  /*f790*/  @!P0 SYNCS.PHASECHK.TRANS64 P0, [R7+URZ+0x38440], R0 ;  /* 0x03844000070085a7 */ /* 0x000ea4000800007f */
[----:B--2---:R-:W-:Y:S05]  /*f7a0*/  @!P0 BRA `(.L_x_253) ;  /* 0xfffffffc00f08947 */ /* 0x004fea000383ffff */
[----:B------:R-:W-:Y:S05]  /*f7b0*/  BRA `(.L_x_306) ;  /* 0xffffffec00bc7947 */ /* 0x000fea000383ffff */
.L_x_255:
[----:B-1----:R1:W2:Y:S02]  /*f7c0*/  SYNCS.PHASECHK.TRANS64.TRYWAIT P0, [R7+URZ+0x38440], R0 ;  /* 0x03844000070075a7 */ /* 0x0022a4000800017f */
[----:B--2---:R-:W-:Y:S05]  /*f7d0*/  @!P0 NANOSLEEP.SYNCS 0x989680 ;  /* 0x009896800000895d */ /* 0x004fea0003900000 */
[----:B------:R-:W2:Y:S02]  /*f7e0*/  @!P0 SYNCS.PHASECHK.TRANS64 P0, [R7+URZ+0x38440], R0 ;  /* 0x03844000070085a7 */ /* 0x000ea4000800007f */
[----:B--2---:R-:W-:Y:S05]  /*f7f0*/  @!P0 BRA `(.L_x_255) ;  /* 0xfffffffc00f08947 */ /* 0x004fea000383ffff */
[----:B------:R-:W-:Y:S05]  /*f800*/  BRA `(.L_x_307) ;  /* 0xffffffec00d47947 */ /* 0x000fea000383ffff */
.L_x_257:
[----:B-1----:R1:W2:Y:S02]  /*f810*/  SYNCS.PHASECHK.TRANS64.TRYWAIT P0, [R7+URZ+0x38440], R0 ;  /* 0x03844000070075a7 */ /* 0x0022a4000800017f */
[----:B--2---:R-:W-:Y:S05]  /*f820*/  @!P0 NANOSLEEP.SYNCS 0x989680 ;  /* 0x009896800000895d */ /* 0x004fea0003900000 */
[----:B------:R-:W2:Y:S02]  /*f830*/  @!P0 SYNCS.PHASECHK.TRANS64 P0, [R7+URZ+0x38440], R0 ;  /* 0x03844000070085a7 */ /* 0x000ea4000800007f */
[----:B--2---:R-:W-:Y:S05]  /*f840*/  @!P0 BRA `(.L_x_257) ;  /* 0xfffffffc00f08947 */ /* 0x004fea000383ffff */
[----:B------:R-:W-:Y:S05]  /*f850*/  BRA `(.L_x_308) ;  /* 0xffffffec00ec7947 */ /* 0x000fea000383ffff */
.L_x_259:
[----:B-1----:R1:W2:Y:S02]  /*f860*/  SYNCS.PHASECHK.TRANS64.TRYWAIT P0, [R7+URZ+0x38440], R0 ;  /* 0x03844000070075a7 */ /* 0x0022a4000800017f */
[----:B--2---:R-:W-:Y:S05]  /*f870*/  @!P0 NANOSLEEP.SYNCS 0x989680 ;  /* 0x009896800000895d */ /* 0x004fea0003900000 */
[----:B------:R-:W2:Y:S02]  /*f880*/  @!P0 SYNCS.PHASECHK.TRANS64 P0, [R7+URZ+0x38440], R0 ;  /* 0x03844000070085a7 */ /* 0x000ea4000800007f */
[----:B--2---:R-:W-:Y:S05]  /*f890*/  @!P0 BRA `(.L_x_259) ;  /* 0xfffffffc00f08947 */ /* 0x004fea000383ffff */
[----:B------:R-:W-:Y:S05]  /*f8a0*/  BRA `(.L_x_309) ;  /* 0xfffffff000047947 */ /* 0x000fea000383ffff */
        .weak           $__internal_0_$__cuda_sm20_div_u64
        .type           $__internal_0_$__cuda_sm20_div_u64,@function
        .size           $__internal_0_$__cuda_sm20_div_u64,(.L_x_238 - $__internal_0_$__cuda_sm20_div_u64)
$__internal_0_$__cuda_sm20_div_u64:
[----:B------:R-:W-:-:S04]  /*f8b0*/  IMAD.MOV.U32 R17, RZ, RZ, R23 ;  /* 0x000000ffff117224 */ /* 0x000fc800078e0017 */
[----:B------:R-:W1:Y:S08]  /*f8c0*/  I2F.U64.RP R0, R16 ;  /* 0x0000001000007312 */ /* 0x000e700000309000 */
[----:B-1----:R-:W1:Y:S02]  /*f8d0*/  MUFU.RCP R0, R0 ;  /* 0x0000000000007308 */ /* 0x002e640000001000 */
[----:B-1----:R-:W-:-:S06]  /*f8e0*/  IADD3 R2, R0, 0x1ffffffe, RZ ;  /* 0x1ffffffe00027810 */ /* 0x002fcc0007ffe0ff */
[----:B------:R-:W1:Y:S02]  /*f8f0*/  F2I.U64.TRUNC R2, R2 ;  /* 0x0000000200027311 */ /* 0x000e64000020d800 */
[----:B-1----:R-:W-:-:S04]  /*f900*/  IMAD.WIDE.U32 R14, R2, R16, RZ ;  /* 0x00000010020e7225 */ /* 0x002fc800078e00ff */
[----:B------:R-:W-:Y:S01]  /*f910*/  IMAD R15, R2, R23, R15 ;  /* 0x00000017020f7224 */ /* 0x000fe200078e020f */
[----:B------:R-:W-:-:S03]  /*f920*/  IADD3 R19, P1, RZ, -R14, RZ ;  /* 0x8000000eff137210 */ /* 0x000fc60007f3e0ff */
[----:B------:R-:W-:Y:S02]  /*f930*/  IMAD R15, R3, R16, R15 ;  /* 0x00000010030f7224 */ /* 0x000fe400078e020f */
[----:B------:R-:W-:-:S04]  /*f940*/  IMAD.HI.U32 R14, R2, R19, RZ ;  /* 0x00000013020e7227 */ /* 0x000fc800078e00ff */
[----:B------:R-:W-:Y:S02]  /*f950*/  IMAD.X R21, RZ, RZ, ~R15, P1 ;  /* 0x000000ffff157224 */ /* 0x000fe400008e0e0f */
[----:B------:R-:W-:Y:S02]  /*f960*/  IMAD.MOV.U32 R15, RZ, RZ, R2 ;  /* 0x000000ffff0f7224 */ /* 0x000fe400078e0002 */
[-C--:B------:R-:W-:Y:S02]  /*f970*/  IMAD R17, R3, R21.reuse, RZ ;  /* 0x0000001503117224 */ /* 0x080fe400078e02ff */
[----:B------:R-:W-:-:S04]  /*f980*/  IMAD.WIDE.U32 R14, P1, R2, R21, R14 ;  /* 0x00000015020e7225 */ /* 0x000fc8000782000e */
[----:B------:R-:W-:-:S04]  /*f990*/  IMAD.HI.U32 R21, R3, R21, RZ ;  /* 0x0000001503157227 */ /* 0x000fc800078e00ff */
[----:B------:R-:W-:-:S04]  /*f9a0*/  IMAD.HI.U32 R14, P2, R3, R19, R14 ;  /* 0x00000013030e7227 */ /* 0x000fc8000784000e */
[----:B------:R-:W-:Y:S01]  /*f9b0*/  IMAD.X R0, R21, 0x1, R3, P1 ;  /* 0x0000000115007824 */ /* 0x000fe200008e0603 */
[----:B------:R-:W-:-:S04]  /*f9c0*/  IADD3 R15, P3, R17, R14, RZ ;  /* 0x0000000e110f7210 */ /* 0x000fc80007f7e0ff */
[----:B------:R-:W-:Y:S01]  /*f9d0*/  IADD3.X R17, RZ, RZ, R0, P3, P2 ;  /* 0x000000ffff117210 */ /* 0x000fe20001fe4400 */
[----:B------:R-:W-:-:S04]  /*f9e0*/  IMAD.WIDE.U32 R2, R15, R16, RZ ;  /* 0x000000100f027225 */ /* 0x000fc800078e00ff */
[----:B------:R-:W-:Y:S01]  /*f9f0*/  IMAD R0, R15, R23, R3 ;  /* 0x000000170f007224 */ /* 0x000fe200078e0203 */
[----:B------:R-:W-:-:S03]  /*fa00*/  IADD3 R3, P1, RZ, -R2, RZ ;  /* 0x80000002ff037210 */ /* 0x000fc60007f3e0ff */
[----:B------:R-:W-:Y:S02]  /*fa10*/  IMAD R0, R17, R16, R0 ;  /* 0x0000001011007224 */ /* 0x000fe400078e0200 */
[----:B------:R-:W-:-:S04]  /*fa20*/  IMAD.HI.U32 R14, R15, R3, RZ ;  /* 0x000000030f0e7227 */ /* 0x000fc800078e00ff */
[----:B------:R-:W-:-:S04]  /*fa30*/  IMAD.X R0, RZ, RZ, ~R0, P1 ;  /* 0x000000ffff007224 */ /* 0x000fc800008e0e00 */
[----:B------:R-:W-:-:S04]  /*fa40*/  IMAD.WIDE.U32 R14, P1, R15, R0, R14 ;  /* 0x000000000f0e7225 */ /* 0x000fc8000782000e */
[C---:B------:R-:W-:Y:S02]  /*fa50*/  IMAD R2, R17.reuse, R0, RZ ;  /* 0x0000000011027224 */ /* 0x040fe400078e02ff */
[----:B------:R-:W-:-:S04]  /*fa60*/  IMAD.HI.U32 R15, P2, R17, R3, R14 ;  /* 0x00000003110f7227 */ /* 0x000fc8000784000e */
[----:B------:R-:W-:Y:S01]  /*fa70*/  IMAD.HI.U32 R0, R17, R0, RZ ;  /* 0x0000000011007227 */ /* 0x000fe200078e00ff */
[----:B------:R-:W-:-:S03]  /*fa80*/  IADD3 R15, P3, R2, R15, RZ ;  /* 0x0000000f020f7210 */ /* 0x000fc60007f7e0ff */
[----:B------:R-:W-:Y:S02]  /*fa90*/  IMAD.X R17, R0, 0x1, R17, P1 ;  /* 0x0000000100117824 */ /* 0x000fe400008e0611 */
[----:B------:R-:W-:-:S03]  /*faa0*/  IMAD.HI.U32 R2, R15, UR14, RZ ;  /* 0x0000000e0f027c27 */ /* 0x000fc6000f8e00ff */
[----:B------:R-:W-:Y:S01]  /*fab0*/  IADD3.X R17, RZ, RZ, R17, P3, P2 ;  /* 0x000000ffff117210 */ /* 0x000fe20001fe4411 */
[----:B------:R-:W-:Y:S02]  /*fac0*/  IMAD.MOV.U32 R3, RZ, RZ, RZ ;  /* 0x000000ffff037224 */ /* 0x000fe400078e00ff */
[----:B------:R-:W-:-:S04]  /*fad0*/  IMAD.WIDE.U32 R2, R15, UR21, R2 ;  /* 0x000000150f027c25 */ /* 0x000fc8000f8e0002 */
[C---:B------:R-:W-:Y:S02]  /*fae0*/  IMAD R15, R17.reuse, UR21, RZ ;  /* 0x00000015110f7c24 */ /* 0x040fe4000f8e02ff */
[----:B------:R-:W-:-:S04]  /*faf0*/  IMAD.HI.U32 R2, P1, R17, UR14, R2 ;  /* 0x0000000e11027c27 */ /* 0x000fc8000f820002 */
[----:B------:R-:W-:Y:S01]  /*fb00*/  IMAD.HI.U32 R0, R17, UR21, RZ ;  /* 0x0000001511007c27 */ /* 0x000fe2000f8e00ff */
[----:B------:R-:W-:-:S03]  /*fb10*/  IADD3 R15, P2, R15, R2, RZ ;  /* 0x000000020f0f7210 */ /* 0x000fc60007f5e0ff */
[----:B------:R-:W-:Y:S02]  /*fb20*/  IMAD.X R0, RZ, RZ, R0, P1 ;  /* 0x000000ffff007224 */ /* 0x000fe400008e0600 */
[----:B------:R-:W-:-:S04]  /*fb30*/  IMAD.WIDE.U32 R2, R15, R16, RZ ;  /* 0x000000100f027225 */ /* 0x000fc800078e00ff */
[----:B------:R-:W-:Y:S01]  /*fb40*/  IMAD.X R0, RZ, RZ, R0, P2 ;  /* 0x000000ffff007224 */ /* 0x000fe200010e0600 */
[----:B------:R-:W-:Y:S01]  /*fb50*/  IADD3 R17, P2, -R2, UR14, RZ ;  /* 0x0000000e02117c10 */ /* 0x000fe2000ff5e1ff */
[----:B------:R-:W-:-:S03]  /*fb60*/  IMAD R3, R15, R23, R3 ;  /* 0x000000170f037224 */ /* 0x000fc600078e0203 */
[-C--:B------:R-:W-:Y:S01]  /*fb70*/  ISETP.GE.U32.AND P1, PT, R17, R16.reuse, PT ;  /* 0x000000101100720c */ /* 0x080fe20003f26070 */
[----:B------:R-:W-:-:S05]  /*fb80*/  IMAD R0, R0, R16, R3 ;  /* 0x0000001000007224 */ /* 0x000fca00078e0203 */
[----:B------:R-:W-:Y:S01]  /*fb90*/  IADD3.X R14, ~R0, UR21, RZ, P2, !PT ;  /* 0x00000015000e7c10 */ /* 0x000fe200097fe5ff */
[----:B------:R-:W-:Y:S01]  /*fba0*/  VIADD R0, R15, 0x1 ;  /* 0x000000010f007836 */ /* 0x000fe20000000000 */
[----:B------:R-:W-:Y:S02]  /*fbb0*/  IADD3 R2, P2, -R16, R17, RZ ;  /* 0x0000001110027210 */ /* 0x000fe40007f5e1ff */
[----:B------:R-:W-:Y:S02]  /*fbc0*/  ISETP.GE.U32.AND.EX P1, PT, R14, R23, PT, P1 ;  /* 0x000000170e00720c */ /* 0x000fe40003f26110 */
[----:B------:R-:W-:Y:S02]  /*fbd0*/  IADD3.X R3, ~R23, R14, RZ, P2, !PT ;  /* 0x0000000e17037210 */ /* 0x000fe400017fe5ff */
[----:B------:R-:W-:Y:S02]  /*fbe0*/  SEL R2, R2, R17, P1 ;  /* 0x0000001102027207 */ /* 0x000fe40000800000 */
[----:B------:R-:W-:-:S02]  /*fbf0*/  SEL R15, R0, R15, P1 ;  /* 0x0000000f000f7207 */ /* 0x000fc40000800000 */
[----:B------:R-:W-:Y:S02]  /*fc00*/  SEL R3, R3, R14, P1 ;  /* 0x0000000e03037207 */ /* 0x000fe40000800000 */
[----:B------:R-:W-:Y:S01]  /*fc10*/  ISETP.GE.U32.AND P1, PT, R2, R16, PT ;  /* 0x000000100200720c */ /* 0x000fe20003f26070 */
[----:B------:R-:W-:Y:S01]  /*fc20*/  VIADD R0, R15, 0x1 ;  /* 0x000000010f007836 */ /* 0x000fe20000000000 */
[----:B------:R-:W-:Y:S01]  /*fc30*/  ISETP.NE.U32.AND P2, PT, R16, RZ, PT ;  /* 0x000000ff1000720c */ /* 0x000fe20003f45070 */
[----:B------:R-:W-:Y:S01]  /*fc40*/  IMAD.MOV.U32 R2, RZ, RZ, R12 ;  /* 0x000000ffff027224 */ /* 0x000fe200078e000c */
[----:B------:R-:W-:Y:S01]  /*fc50*/  ISETP.GE.U32.AND.EX P1, PT, R3, R23, PT, P1 ;  /* 0x000000170300720c */ /* 0x000fe20003f26110 */
[----:B------:R-:W-:Y:S01]  /*fc60*/  IMAD.MOV.U32 R3, RZ, RZ, 0x0 ;  /* 0x00000000ff037424 */ /* 0x000fe200078e00ff */
[----:B------:R-:W-:Y:S02]  /*fc70*/  ISETP.NE.AND.EX P2, PT, R23, RZ, PT, P2 ;  /* 0x000000ff1700720c */ /* 0x000fe40003f45320 */
[----:B------:R-:W-:-:S04]  /*fc80*/  SEL R0, R0, R15, P1 ;  /* 0x0000000f00007207 */ /* 0x000fc80000800000 */
[----:B------:R-:W-:Y:S01]  /*fc90*/  SEL R0, R0, 0xffffffff, P2 ;  /* 0xffffffff00007807 */ /* 0x000fe20001000000 */
[----:B------:R-:W-:Y:S06]  /*fca0*/  RET.REL.NODEC R2 `(_ZN7cutlass13device_kernelINS_4gemm6kernel13GemmUniversalINS1_17GroupProblemShapeIN4cute5tupleIJiiiEEEEENS1_10collective13CollectiveMmaINS1_39MainloopSm90ArrayTmaGmmaWarpSpecializedILi2ENS6_IJNS5_1CILi1EEESD_SD_EEENS1_43KernelPtrArrayTmaWarpSpecializedCooperativeEEENS6_IJNSC_ILi256EEENSC_ILi128EEESI_EEENS_10bfloat16_tEPNS6_IJlSD_NSC_ILi0EEEEEESK_SN_NS5_8TiledMMAINS5_8MMA_AtomIJNS5_4SM904GMMA28MMA_64x128x16_F32BF16BF16_SSILNSR_5MajorE0ELST_0ELNSR_7ScaleInE1ELSU_1EEEEEENS5_6LayoutINS6_IJNSC_ILi2EEESD_SD_EEENS6_IJSD_SL_SL_EEEEENS6_IJNS5_10UnderscoreES12_S12_EEEEENS5_13SM90_TMA_LOADENS5_14ComposedLayoutINS5_7SwizzleILi3ELi4ELi3EEENS5_18smem_ptr_flag_bitsILi16EEENSX_INS6_IJNSC_ILi8EEENSC_ILi64EEEEEENS6_IJS1C_SD_EEEEEEEvNS5_8identityES15_S1G_vS1H_EENS_8epilogue10collective18CollectiveEpilogueINS1J_30Sm90PtrArrayTmaWarpSpecializedILi4ELi2ELi16ELb1ELb0ELi2EEEJSJ_NS6_IJSI_NSC_ILi32EEEEEENS_6half_tEPNS6_IJSD_lSL_EEES1Q_S1S_NS1J_6fusion15FusionCallbacksIS1N_NS1T_17LinearCombinationIS1Q_fS1Q_fLNS_15FloatRoundStyleE2EEESJ_S1P_JEEES15_NS16_IS18_S1A_NSX_INS6_IJS1C_S1B_EEENS6_IJSD_S1C_EEEEEEENS5_17SM75_U16x8_LDSM_TENS5_14SM90_TMA_STOREES22_NS5_17SM90_U16x8_STSM_TENS5_9Copy_AtomIJNS5_17SM90_U32x4_STSM_NES1Q_EEEvEEEvvEEEEvNT_6ParamsE) ;  /* 0xffffff0002d47950 */ /* 0x000fec0003c3ffff */
.L_x_238:
[----:B------:R-:W-:Y:S01]  /*fcb0*/  UMOV UR24, UR32 ;  /* 0x0000002000187c82 */ /* 0x000fe20008000000 */
[----:B------:R-:W-:Y:S02]  /*fcc0*/  UMOV UR25, UR35 ;  /* 0x0000002300197c82 */ /* 0x000fe40008000000 */
[----:B------:R-:W1:Y:S08]  /*fcd0*/  I2F.U64.RP R13, UR24 ;  /* 0x00000018000d7d12 */ /* 0x000e700008309000 */
[----:B-1----:R-:W1:Y:S02]  /*fce0*/  MUFU.RCP R13, R13 ;  /* 0x0000000d000d7308 */ /* 0x002e640000001000 */
[----:B-1----:R-:W-:-:S06]  /*fcf0*/  VIADD R2, R13, 0x1ffffffe ;  /* 0x1ffffffe0d027836 */ /* 0x002fcc0000000000 */
[----:B------:R-:W1:Y:S02]  /*fd00*/  F2I.U64.TRUNC R2, R2 ;  /* 0x0000000200027311 */ /* 0x000e64000020d800 */
[----:B-1----:R-:W-:Y:S01]  /*fd10*/  R2UR UR24, R2 ;  /* 0x00000000021872ca */ /* 0x002fe200000e0000 */
[----:B------:R-:W-:Y:S01]  /*fd20*/  IMAD.MOV.U32 R2, RZ, RZ, R12 ;  /* 0x000000ffff027224 */ /* 0x000fe200078e000c */
[----:B------:R-:W-:Y:S01]  /*fd30*/  R2UR UR25, R3 ;  /* 0x00000000031972ca */ /* 0x000fe200000e0000 */
[----:B------:R-:W-:-:S10]  /*fd40*/  IMAD.MOV.U32 R3, RZ, RZ, 0x0 ;  /* 0x00000000ff037424 */ /* 0x000fd400078e00ff */
[----:B------:R-:W-:-:S04]  /*fd50*/  UIMAD.WIDE.U32 UR26, UR24, UR32, URZ ;  /* 0x00000020181a72a5 */ /* 0x000fc8000f8e003f */
[----:B------:R-:W-:Y:S02]  /*fd60*/  UIMAD UR27, UR24, UR35, UR27 ;  /* 0x00000023181b72a4 */ /* 0x000fe4000f8e021b */
[----:B------:R-:W-:Y:S02]  /*fd70*/  UIADD3 UR36, UP1, URZ, -UR26, URZ ;  /* 0x8000001a3f247290 */ /* 0x000fe4000ff3e03f */
[----:B------:R-:W-:Y:S02]  /*fd80*/  UIMAD UR28, UR25, UR32, UR27 ;  /* 0x00000020191c72a4 */ /* 0x000fe4000f8e021b */
[----:B------:R-:W-:Y:S02]  /*fd90*/  UIMAD.WIDE.U32 UR26, UR24, UR36, URZ ;  /* 0x00000024181a72a5 */ /* 0x000fe4000f8e003f */
[----:B------:R-:W-:-:S05]  /*fda0*/  UIADD3.X UR37, URZ, ~UR28, URZ, UP1, !UPT ;  /* 0x8000001c3f257290 */ /* 0x000fca0008ffe43f */
[----:B------:R-:W-:Y:S01]  /*fdb0*/  UMOV UR26, UR27 ;  /* 0x0000001b001a7c82 */ /* 0x000fe20008000000 */
[----:B------:R-:W-:Y:S02]  /*fdc0*/  UMOV UR27, UR24 ;  /* 0x00000018001b7c82 */ /* 0x000fe40008000000 */
[----:B------:R-:W-:Y:S02]  /*fdd0*/  UIMAD.WIDE.U32 UR28, UP1, UR24, UR37, UR26 ;  /* 0x00000025181c72a5 */ /* 0x000fe4000f82001a */
[----:B------:R-:W-:Y:S02]  /*fde0*/  UIMAD.WIDE.U32 UR26, UR25, UR37, URZ ;  /* 0x00000025191a72a5 */ /* 0x000fe4000f8e003f */
[----:B------:R-:W-:Y:S02]  /*fdf0*/  UIMAD.WIDE.U32 UR28, UP2, UR25, UR36, UR28 ;  /* 0x00000024191c72a5 */ /* 0x000fe4000f84001c */
[----:B------:R-:W-:Y:S02]  /*fe00*/  UIMAD UR37, UR25, UR37, URZ ;  /* 0x00000025192572a4 */ /* 0x000fe4000f8e023f */
[----:B------:R-:W-:-:S02]  /*fe10*/  UIADD3.X UR26, UR27, UR25, URZ, UP1, !UPT ;  /* 0x000000191b1a7290 */ /* 0x000fc40008ffe43f */
[----:B------:R-:W-:-:S04]  /*fe20*/  UIADD3 UR29, UP4, UR37, UR29, URZ ;  /* 0x0000001d251d7290 */ /* 0x000fc8000ff9e03f */
[----:B------:R-:W-:Y:S02]  /*fe30*/  UIMAD.WIDE.U32 UR24, UR29, UR32, URZ ;  /* 0x000000201d1872a5 */ /* 0x000fe4000f8e003f */
[----:B------:R-:W-:Y:S02]  /*fe40*/  UIADD3.X UR36, URZ, URZ, UR26, UP4, UP2 ;  /* 0x0000003f3f247290 */ /* 0x000fe4000a7e441a */
[----:B------:R-:W-:Y:S02]  /*fe50*/  UIMAD UR25, UR29, UR35, UR25 ;  /* 0x000000231d1972a4 */ /* 0x000fe4000f8e0219 */
[----:B------:R-:W-:Y:S02]  /*fe60*/  UIADD3 UR37, UP1, URZ, -UR24, URZ ;  /* 0x800000183f257290 */ /* 0x000fe4000ff3e03f */
[----:B------:R-:W-:Y:S02]  /*fe70*/  UIMAD UR26, UR36, UR32, UR25 ;  /* 0x00000020241a72a4 */ /* 0x000fe4000f8e0219 */
[----:B------:R-:W-:-:S02]  /*fe80*/  UIMAD.WIDE.U32 UR24, UR29, UR37, URZ ;  /* 0x000000251d1872a5 */ /* 0x000fc4000f8e003f */
[----:B------:R-:W-:-:S05]  /*fe90*/  UIADD3.X UR38, URZ, ~UR26, URZ, UP1, !UPT ;  /* 0x8000001a3f267290 */ /* 0x000fca0008ffe43f */
[----:B------:R-:W-:Y:S01]  /*fea0*/  UMOV UR28, UR25 ;  /* 0x00000019001c7c82 */ /* 0x000fe20008000000 */
[----:B------:R-:W-:Y:S02]  /*feb0*/  UIMAD.WIDE.U32 UR24, UR36, UR38, URZ ;  /* 0x00000026241872a5 */ /* 0x000fe4000f8e003f */
[----:B------:R-:W-:Y:S02]  /*fec0*/  UIMAD.WIDE.U32 UR26, UP1, UR29, UR38, UR28 ;  /* 0x000000261d1a72a5 */ /* 0x000fe4000f82001c */
[----:B------:R-:W-:Y:S02]  /*fed0*/  UIMAD UR28, UR36, UR38, URZ ;  /* 0x00000026241c72a4 */ /* 0x000fe4000f8e023f */
[----:B------:R-:W-:Y:S02]  /*fee0*/  UIMAD.WIDE.U32 UR26, UP2, UR36, UR37, UR26 ;  /* 0x00000025241a72a5 */ /* 0x000fe4000f84001a */
[----:B------:R-:W-:Y:S02]  /*fef0*/  UIADD3.X UR36, UR25, UR36, URZ, UP1, !UPT ;  /* 0x0000002419247290 */ /* 0x000fe40008ffe43f */
[----:B------:R-:W-:Y:S01]  /*ff00*/  UIADD3 UR28, UP4, UR28, UR27, URZ ;  /* 0x0000001b1c1c7290 */ /* 0x000fe2000ff9e03f */
[----:B------:R-:W-:-:S03]  /*ff10*/  UMOV UR25, URZ ;  /* 0x0000003f00197c82 */ /* 0x000fc60008000000 */
[----:B------:R-:W-:Y:S02]  /*ff20*/  UIMAD.WIDE.U32 UR26, UR28, UR33, URZ ;  /* 0x000000211c1a72a5 */ /* 0x000fe4000f8e003f */
[----:B------:R-:W-:-:S05]  /*ff30*/  UIADD3.X UR36, URZ, URZ, UR36, UP4, UP2 ;  /* 0x0000003f3f247290 */ /* 0x000fca000a7e4424 */
[----:B------:R-:W-:Y:S01]  /*ff40*/  UMOV UR24, UR27 ;  /* 0x0000001b00187c82 */ /* 0x000fe20008000000 */
[----:B------:R-:W-:Y:S02]  /*ff50*/  UIMAD.WIDE.U32 UR26, UR36, UR34, URZ ;  /* 0x00000022241a72a5 */ /* 0x000fe4000f8e003f */
[----:B------:R-:W-:Y:S02]  /*ff60*/  UIMAD.WIDE.U32 UR24, UR28, UR34, UR24 ;  /* 0x000000221c1872a5 */ /* 0x000fe4000f8e0018 */
[----:B------:R-:W-:Y:S02]  /*ff70*/  UIMAD UR28, UR36, UR34, URZ ;  /* 0x00000022241c72a4 */ /* 0x000fe4000f8e023f */
[----:B------:R-:W-:-:S04]  /*ff80*/  UIMAD.WIDE.U32 UR24, UP1, UR36, UR33, UR24 ;  /* 0x00000021241872a5 */ /* 0x000fc8000f820018 */
[----:B------:R-:W-:Y:S02]  /*ff90*/  UIADD3 UR28, UP2, UR28, UR25, URZ ;  /* 0x000000191c1c7290 */ /* 0x000fe4000ff5e03f */
[----:B------:R-:W-:Y:S02]  /*ffa0*/  UIADD3.X UR26, UR27, URZ, URZ, UP1, !UPT ;  /* 0x0000003f1b1a7290 */ /* 0x000fe40008ffe43f */
[----:B------:R-:W-:Y:S02]  /*ffb0*/  UIMAD.WIDE.U32 UR24, UR28, UR32, URZ ;  /* 0x000000201c1872a5 */ /* 0x000fe4000f8e003f */
[----:B------:R-:W-:Y:S02]  /*ffc0*/  UIADD3.X UR26, URZ, UR26, URZ, UP2, !UPT ;  /* 0x0000001a3f1a7290 */ /* 0x000fe400097fe43f */
[----:B------:R-:W-:Y:S02]  /*ffd0*/  UIMAD UR25, UR28, UR35, UR25 ;  /* 0x000000231c1972a4 */ /* 0x000fe4000f8e0219 */
[----:B------:R-:W-:-:S02]  /*ffe0*/  UIADD3 UR27, UP2, -UR24, UR33, URZ ;  /* 0x00000021181b7290 */ /* 0x000fc4000ff5e13f */
[----:B------:R-:W-:Y:S02]  /*fff0*/  UIMAD UR25, UR26, UR32, UR25 ;  /* 0x000000201a1972a4 */ /* 0x000fe4000f8e0219 */
[----:B------:R-:W-:Y:S02]  /*10000*/  UISETP.GE.U32.AND UP1, UPT, UR27, UR32, UPT ;  /* 0x000000201b00728c */ /* 0x000fe4000bf26070 */
[----:B------:R-:W-:Y:S02]  /*10010*/  UIADD3.X UR34, ~UR25, UR34, URZ, UP2, !UPT ;  /* 0x0000002219227290 */ /* 0x000fe400097fe53f */
[----:B------:R-:W-:Y:S02]  /*10020*/  UIADD3 UR25, UP2, -UR32, UR27, URZ ;  /* 0x0000001b20197290 */ /* 0x000fe4000ff5e13f */
[----:B------:R-:W-:Y:S02]  /*10030*/  UISETP.GE.U32.AND.EX UP1, UPT, UR34, UR35, UPT, UP1 ;  /* 0x000000232200728c */ /* 0x000fe4000bf26110 */
[----:B------:R-:W-:-:S02]  /*10040*/  UIADD3 UR24, UR28, 0x1, URZ ;  /* 0x000000011c187890 */ /* 0x000fc4000fffe03f */
[----:B------:R-:W-:Y:S02]  /*10050*/  UIADD3.X UR26, ~UR35, UR34, URZ, UP2, !UPT ;  /* 0x00000022231a7290 */ /* 0x000fe400097fe53f */
[----:B------:R-:W-:Y:S02]  /*10060*/  USEL UR25, UR25, UR27, UP1 ;  /* 0x0000001b19197287 */ /* 0x000fe40008800000 */
[----:B------:R-:W-:Y:S02]  /*10070*/  USEL UR26, UR26, UR34, UP1 ;  /* 0x000000221a1a7287 */ /* 0x000fe40008800000 */
[----:B------:R-:W-:Y:S02]  /*10080*/  USEL UR28, UR24, UR28, UP1 ;  /* 0x0000001c181c7287 */ /* 0x000fe40008800000 */
[----:B------:R-:W-:Y:S02]  /*10090*/  UISETP.GE.U32.AND UP1, UPT, UR25, UR32, UPT ;  /* 0x000000201900728c */ /* 0x000fe4000bf26070 */
[----:B------:R-:W-:-:S02]  /*100a0*/  UISETP.NE.U32.AND UP2, UPT, UR32, URZ, UPT ;  /* 0x0000003f2000728c */ /* 0x000fc4000bf45070 */
[----:B------:R-:W-:Y:S02]  /*100b0*/  UIADD3 UR24, UR28, 0x1, URZ ;  /* 0x000000011c187890 */ /* 0x000fe4000fffe03f */
[----:B------:R-:W-:Y:S02]  /*100c0*/  UISETP.GE.U32.AND.EX UP1, UPT, UR26, UR35, UPT, UP1 ;  /* 0x000000231a00728c */ /* 0x000fe4000bf26110 */
[----:B------:R-:W-:Y:S02]  /*100d0*/  UISETP.NE.AND.EX UP2, UPT, UR35, URZ, UPT, UP2 ;  /* 0x0000003f2300728c */ /* 0x000fe4000bf45320 */
[----:B------:R-:W-:-:S04]  /*100e0*/  USEL UR24, UR24, UR28, UP1 ;  /* 0x0000001c18187287 */ /* 0x000fc80008800000 */
[----:B------:R-:W-:Y:S01]  /*100f0*/  USEL UR25, UR24, 0xffffffff, UP2 ;  /* 0xffffffff18197887 */ /* 0x000fe20009000000 */
[----:B------:R-:W-:Y:S11]  /*10100*/  RET.REL.NODEC R2 `(_ZN7cutlass13device_kernelINS_4gemm6kernel13GemmUniversalINS1_17GroupProblemShapeIN4cute5tupleIJiiiEEEEENS1_10collective13CollectiveMmaINS1_39MainloopSm90ArrayTmaGmmaWarpSpecializedILi2ENS6_IJNS5_1CILi1EEESD_SD_EEENS1_43KernelPtrArrayTmaWarpSpecializedCooperativeEEENS6_IJNSC_ILi256EEENSC_ILi128EEESI_EEENS_10bfloat16_tEPNS6_IJlSD_NSC_ILi0EEEEEESK_SN_NS5_8TiledMMAINS5_8MMA_AtomIJNS5_4SM904GMMA28MMA_64x128x16_F32BF16BF16_SSILNSR_5MajorE0ELST_0ELNSR_7ScaleInE1ELSU_1EEEEEENS5_6LayoutINS6_IJNSC_ILi2EEESD_SD_EEENS6_IJSD_SL_SL_EEEEENS6_IJNS5_10UnderscoreES12_S12_EEEEENS5_13SM90_TMA_LOADENS5_14ComposedLayoutINS5_7SwizzleILi3ELi4ELi3EEENS5_18smem_ptr_flag_bitsILi16EEENSX_INS6_IJNSC_ILi8EEENSC_ILi64EEEEEENS6_IJS1C_SD_EEEEEEEvNS5_8identityES15_S1G_vS1H_EENS_8epilogue10collective18CollectiveEpilogueINS1J_30Sm90PtrArrayTmaWarpSpecializedILi4ELi2ELi16ELb1ELb0ELi2EEEJSJ_NS6_IJSI_NSC_ILi32EEEEEENS_6half_tEPNS6_IJSD_lSL_EEES1Q_S1S_NS1J_6fusion15FusionCallbacksIS1N_NS1T_17LinearCombinationIS1Q_fS1Q_fLNS_15FloatRoundStyleE2EEESJ_S1P_JEEES15_NS16_IS18_S1A_NSX_INS6_IJS1C_S1B_EEENS6_IJSD_S1C_EEEEEEENS5_17SM75_U16x8_LDSM_TENS5_14SM90_TMA_STOREES22_NS5_17SM90_U16x8_STSM_TENS5_9Copy_AtomIJNS5_17SM90_U32x4_STSM_NES1Q_EEEvEEEvvEEEEvNT_6ParamsE) ;  /* 0xfffffefc02bc7950 */ /* 0x000ff60003c3ffff */
.L_x_310:
[----:B------:R-:W-:-:S00]  /*10110*/  BRA `(.L_x_310) ;  /* 0xfffffffc00fc7947 */ /* 0x000fc0000383ffff */
[----:B------:R-:W-:-:S00]  /*10120*/  NOP ;  /* 0x0000000000007918 */ /* 0x000fc00000000000 */
        /* <DEDUP_REMOVED lines=13> */
.L_x_311:


//--------------------- .nv.global.init           --------------------------
	.section	.nv.global.init,"aw",@progbits
.nv.global.init:
	.type		$str$24,@object
	.size		$str$24,($str$25 - $str$24)
$str$24:
        /*0000*/ 	.byte	0x28, 0x61, 0x64, 0x64, 0x72, 0x65, 0x73, 0x73, 0x20, 0x26, 0x20, 0x6d, 0x61, 0x73, 0x6b, 0x29
        /*0010*/ 	.byte	0x20, 0x3d, 0x3d, 0x20, 0x30, 0x00
	.type		$str$25,@object
	.size		$str$25,(__unnamed_1 - $str$25)
$str$25:
        /*0016*/ 	.byte	0x2f, 0x74, 0x6d, 0x70, 0x2f, 0x63, 0x75, 0x74, 0x6c, 0x61, 0x73, 0x73, 0x5f, 0x73, 0x77, 0x65
        /*0026*/ 	.byte	0x65, 0x70, 0x5f, 0x73, 0x72, 0x63, 0x2f, 0x69, 0x6e, 0x63, 0x6c, 0x75, 0x64, 0x65, 0x2f, 0x63
        /*0036*/ 	.byte	0x75, 0x74, 0x65, 0x2f, 0x70, 0x6f, 0x69, 0x6e, 0x74, 0x65, 0x72, 0x5f, 0x66, 0x6c, 0x61, 0x67
        /*0046*/ 	.byte	0x67, 0x65, 0x64, 0x2e, 0x68, 0x70, 0x70, 0x00
	.type		__unnamed_1,@object
	.size		__unnamed_1,(.L_0 - __unnamed_1)
__unnamed_1:
        /*004e*/ 	.byte	0x61, 0x75, 0x74, 0x6f, 0x20, 0x63, 0x75, 0x74, 0x65, 0x3a, 0x3a, 0x61, 0x73, 0x5f, 0x70, 0x6f
        /* <DEDUP_REMOVED lines=27> */
        /*020e*/ 	.byte	0x30, 0x39, 0x36, 0x3e, 0x3e, 0x3e, 0x3e, 0x3e, 0x5d, 0x00
.L_0:


//--------------------- .nv.shared._ZN7cutlass13device_kernelINS_4gemm6kernel13GemmUniversalINS1_17GroupProblemShapeIN4cute5tupleIJiiiEEEEENS1_10collective13CollectiveMmaINS1_39MainloopSm90ArrayTmaGmmaWarpSpecializedILi2ENS6_IJNS5_1CILi1EEESD_SD_EEENS1_43KernelPtrArrayTmaWarpSpecializedCooperativeEEENS6_IJNSC_ILi256EEENSC_ILi128EEESI_EEENS_10bfloat16_tEPNS6_IJlSD_NSC_ILi0EEEEEESK_SN_NS5_8TiledMMAINS5_8MMA_AtomIJNS5_4SM904GMMA28MMA_64x128x16_F32BF16BF16_SSILNSR_5MajorE0ELST_0ELNSR_7ScaleInE1ELSU_1EEEEEENS5_6LayoutINS6_IJNSC_ILi2EEESD_SD_EEENS6_IJSD_SL_SL_EEEEENS6_IJNS5_10UnderscoreES12_S12_EEEEENS5_13SM90_TMA_LOADENS5_14ComposedLayoutINS5_7SwizzleILi3ELi4ELi3EEENS5_18smem_ptr_flag_bitsILi16EEENSX_INS6_IJNSC_ILi8EEENSC_ILi64EEEEEENS6_IJS1C_SD_EEEEEEEvNS5_8identityES15_S1G_vS1H_EENS_8epilogue10collective18CollectiveEpilogueINS1J_30Sm90PtrArrayTmaWarpSpecializedILi4ELi2ELi16ELb1ELb0ELi2EEEJSJ_NS6_IJSI_NSC_ILi32EEEEEENS_6half_tEPNS6_IJSD_lSL_EEES1Q_S1S_NS1J_6fusion15FusionCallbacksIS1N_NS1T_17LinearCombinationIS1Q_fS1Q_fLNS_15FloatRoundStyleE2EEESJ_S1P_JEEES15_NS16_IS18_S1A_NSX_INS6_IJS1C_S1B_EEENS6_IJSD_S1C_EEEEEEENS5_17SM75_U16x8_LDSM_TENS5_14SM90_TMA_STOREES22_NS5_17SM90_U16x8_STSM_TENS5_9Copy_AtomIJNS5_17SM90_U32x4_STSM_NES1Q_EEEvEEEvvEEEEvNT_6ParamsE --------------------------
	.section	.nv.shared._ZN7cutlass13device_kernelINS_4gemm6kernel13GemmUniversalINS1_17GroupProblemShapeIN4cute5tupleIJiiiEEEEENS1_10collective13CollectiveMmaINS1_39MainloopSm90ArrayTmaGmmaWarpSpecializedILi2ENS6_IJNS5_1CILi1EEESD_SD_EEENS1_43KernelPtrArrayTmaWarpSpecializedCooperativeEEENS6_IJNSC_ILi256EEENSC_ILi128EEESI_EEENS_10bfloat16_tEPNS6_IJlSD_NSC_ILi0EEEEEESK_SN_NS5_8TiledMMAINS5_8MMA_AtomIJNS5_4SM904GMMA28MMA_64x128x16_F32BF16BF16_SSILNSR_5MajorE0ELST_0ELNSR_7ScaleInE1ELSU_1EEEEEENS5_6LayoutINS6_IJNSC_ILi2EEESD_SD_EEENS6_IJSD_SL_SL_EEEEENS6_IJNS5_10UnderscoreES12_S12_EEEEENS5_13SM90_TMA_LOADENS5_14ComposedLayoutINS5_7SwizzleILi3ELi4ELi3EEENS5_18smem_ptr_flag_bitsILi16EEENSX_INS6_IJNSC_ILi8EEENSC_ILi64EEEEEENS6_IJS1C_SD_EEEEEEEvNS5_8identityES15_S1G_vS1H_EENS_8epilogue10collective18CollectiveEpilogueINS1J_30Sm90PtrArrayTmaWarpSpecializedILi4ELi2ELi16ELb1ELb0ELi2EEEJSJ_NS6_IJSI_NSC_ILi32EEEEEENS_6half_tEPNS6_IJSD_lSL_EEES1Q_S1S_NS1J_6fusion15FusionCallbacksIS1N_NS1T_17LinearCombinationIS1Q_fS1Q_fLNS_15FloatRoundStyleE2EEESJ_S1P_JEEES15_NS16_IS18_S1A_NSX_INS6_IJS1C_S1B_EEENS6_IJSD_S1C_EEEEEEENS5_17SM75_U16x8_LDSM_TENS5_14SM90_TMA_STOREES22_NS5_17SM90_U16x8_STSM_TENS5_9Copy_AtomIJNS5_17SM90_U32x4_STSM_NES1Q_EEEvEEEvvEEEEvNT_6ParamsE,"aw",@nobits
	.sectionflags	@""
	.align	16
	.zero		1024


//--------------------- .nv.shared.reserved.0     --------------------------
	.section	.nv.shared.reserved.0,"aw",@nobits
	.weak		__nv_reservedSMEM_offset_0_alias
	.size		__nv_reservedSMEM_offset_0_alias, 0, 0
	.other		__nv_reservedSMEM_offset_0_alias,@"STO_CUDA_RESERVED_SHARED STV_DEFAULT"
__nv_reservedSMEM_offset_0_alias:
	.zero		0


//--------------------- .nv.global                --------------------------
	.section	.nv.global,"aw",@nobits
.nv.global:
	.type		_ZN39_INTERNAL_ff5fe968_4_k_cu_00e5e759_31554cute1_E,@object
	.size		_ZN39_INTERNAL_ff5fe968_4_k_cu_00e5e759_31554cute1_E,(_ZN39_INTERNAL_ff5fe968_4_k_cu_00e5e759_31554cuda3std3__45__cpo6cbeginE - _ZN39_INTERNAL_ff5fe968_4_k_cu_00e5e759_31554cute1_E)
_ZN39_INTERNAL_ff5fe968_4_k_cu_00e5e759_31554cute1_E:
	.zero		1
	.type		_ZN39_INTERNAL_ff5fe968_4_k_cu_00e5e759_31554cuda3std3__45__cpo6cbeginE,@object
	.size		_ZN39_INTERNAL_ff5fe968_4_k_cu_00e5e759_31554cuda3std3__45__cpo6cbeginE,(_ZN39_INTERNAL_ff5fe968_4_k_cu_00e5e759_31554cuda3std3__48in_placeE - _ZN39_INTERNAL_ff5fe968_4_k_cu_00e5e759_31554cuda3std3__45__cpo6cbeginE)
_ZN39_INTERNAL_ff5fe968_4_k_cu_00e5e759_31554cuda3std3__45__cpo6cbeginE:
	.zero		1
	.type		_ZN39_INTERNAL_ff5fe968_4_k_cu_00e5e759_31554cuda3std3__48in_placeE,@object
	.size		_ZN39_INTERNAL_ff5fe968_4_k_cu_00e5e759_31554cuda3std3__48in_placeE,(_ZN39_INTERNAL_ff5fe968_4_k_cu_00e5e759_31554cuda3std6ranges3__45__cpo9iter_moveE - _ZN39_INTERNAL_ff5fe968_4_k_cu_00e5e759_31554cuda3std3__48in_placeE)
_ZN39_INTERNAL_ff5fe968_4_k_cu_00e5e759_31554cuda3std3__48in_placeE:
	.zero		1
	.type		_ZN39_INTERNAL_ff5fe968_4_k_cu_00e5e759_31554cuda3std6ranges3__45__cpo9iter_moveE,@object
	.size		_ZN39_INTERNAL_ff5fe968_4_k_cu_00e5e759_31554cuda3std6ranges3__45__cpo9iter_moveE,(_ZN39_INTERNAL_ff5fe968_4_k_cu_00e5e759_31554cuda3std3__45__cpo5beginE - _ZN39_INTERNAL_ff5fe968_4_k_cu_00e5e759_31554cuda3std6ranges3__45__cpo9iter_moveE)
_ZN39_INTERNAL_ff5fe968_4_k_cu_00e5e759_31554cuda3std6ranges3__45__cpo9iter_moveE:
	.zero		1
	.type		_ZN39_INTERNAL_ff5fe968_4_k_cu_00e5e759_31554cuda3std3__45__cpo5beginE,@object
	.size		_ZN39_INTERNAL_ff5fe968_4_k_cu_00e5e759_31554cuda3std3__45__cpo5beginE,(_ZN39_INTERNAL_ff5fe968_4_k_cu_00e5e759_31554cuda3std3__441_GLOBAL__N__ff5fe968_4_k_cu_00e5e759_31556ignoreE - _ZN39_INTERNAL_ff5fe968_4_k_cu_00e5e759_31554cuda3std3__45__cpo5beginE)
_ZN39_INTERNAL_ff5fe968_4_k_cu_00e5e759_31554cuda3std3__45__cpo5beginE:
	.zero		1
	.type		_ZN39_INTERNAL_ff5fe968_4_k_cu_00e5e759_31554cuda3std3__441_GLOBAL__N__ff5fe968_4_k_cu_00e5e759_31556ignoreE,@object
	.size		_ZN39_INTERNAL_ff5fe968_4_k_cu_00e5e759_31554cuda3std3__441_GLOBAL__N__ff5fe968_4_k_cu_00e5e759_31556ignoreE,(_ZN39_INTERNAL_ff5fe968_4_k_cu_00e5e759_31554cute7productE - _ZN39_INTERNAL_ff5fe968_4_k_cu_00e5e759_31554cuda3std3__441_GLOBAL__N__ff5fe968_4_k_cu_00e5e759_31556ignoreE)
_ZN39_INTERNAL_ff5fe968_4_k_cu_00e5e759_31554cuda3std3__441_GLOBAL__N__ff5fe968_4_k_cu_00e5e759_31556ignoreE:
	.zero		1
	.type		_ZN39_INTERNAL_ff5fe968_4_k_cu_00e5e759_31554cute7productE,@object
	.size		_ZN39_INTERNAL_ff5fe968_4_k_cu_00e5e759_31554cute7productE,(_ZN39_INTERNAL_ff5fe968_4_k_cu_00e5e759_31554cuda3std3__45__cpo3endE - _ZN39_INTERNAL_ff5fe968_4_k_cu_00e5e759_31554cute7productE)
_ZN39_INTERNAL_ff5fe968_4_k_cu_00e5e759_31554cute7productE:
	.zero		1
	.type		_ZN39_INTERNAL_ff5fe968_4_k_cu_00e5e759_31554cuda3std3__45__cpo3endE,@object
	.size		_ZN39_INTERNAL_ff5fe968_4_k_cu_00e5e759_31554cuda3std3__45__cpo3endE,(_ZN39_INTERNAL_ff5fe968_4_k_cu_00e5e759_31554cuda3std3__419piecewise_constructE - _ZN39_INTERNAL_ff5fe968_4_k_cu_00e5e759_31554cuda3std3__45__cpo3endE)
_ZN39_INTERNAL_ff5fe968_4_k_cu_00e5e759_31554cuda3std3__45__cpo3endE:
	.zero		1
	.type		_ZN39_INTERNAL_ff5fe968_4_k_cu_00e5e759_31554cuda3std3__419piecewise_constructE,@object
	.size		_ZN39_INTERNAL_ff5fe968_4_k_cu_00e5e759_31554cuda3std3__419piecewise_constructE,(_ZN39_INTERNAL_ff5fe968_4_k_cu_00e5e759_31554cuda3std3__45__cpo4cendE - _ZN39_INTERNAL_ff5fe968_4_k_cu_00e5e759_31554cuda3std3__419piecewise_constructE)
_ZN39_INTERNAL_ff5fe968_4_k_cu_00e5e759_31554cuda3std3__419piecewise_constructE:
	.zero		1
	.type		_ZN39_INTERNAL_ff5fe968_4_k_cu_00e5e759_31554cuda3std3__45__cpo4cendE,@object
	.size		_ZN39_INTERNAL_ff5fe968_4_k_cu_00e5e759_31554cuda3std3__45__cpo4cendE,(_ZN39_INTERNAL_ff5fe968_4_k_cu_00e5e759_31554cuda3std6ranges3__45__cpo4swapE - _ZN39_INTERNAL_ff5fe968_4_k_cu_00e5e759_31554cuda3std3__45__cpo4cendE)
_ZN39_INTERNAL_ff5fe968_4_k_cu_00e5e759_31554cuda3std3__45__cpo4cendE:
	.zero		1
	.type		_ZN39_INTERNAL_ff5fe968_4_k_cu_00e5e759_31554cuda3std6ranges3__45__cpo4swapE,@object
	.size		_ZN39_INTERNAL_ff5fe968_4_k_cu_00e5e759_31554cuda3std6ranges3__45__cpo4swapE,(.L_8 - _ZN39_INTERNAL_ff5fe968_4_k_cu_00e5e759_31554cuda3std6ranges3__45__cpo4swapE)
_ZN39_INTERNAL_ff5fe968_4_k_cu_00e5e759_31554cuda3std6ranges3__45__cpo4swapE:
	.zero		1
.L_8:


//--------------------- .nv.constant0._ZN7cutlass13device_kernelINS_4gemm6kernel13GemmUniversalINS1_17GroupProblemShapeIN4cute5tupleIJiiiEEEEENS1_10collective13CollectiveMmaINS1_39MainloopSm90ArrayTmaGmmaWarpSpecializedILi2ENS6_IJNS5_1CILi1EEESD_SD_EEENS1_43KernelPtrArrayTmaWarpSpecializedCooperativeEEENS6_IJNSC_ILi256EEENSC_ILi128EEESI_EEENS_10bfloat16_tEPNS6_IJlSD_NSC_ILi0EEEEEESK_SN_NS5_8TiledMMAINS5_8MMA_AtomIJNS5_4SM904GMMA28MMA_64x128x16_F32BF16BF16_SSILNSR_5MajorE0ELST_0ELNSR_7ScaleInE1ELSU_1EEEEEENS5_6LayoutINS6_IJNSC_ILi2EEESD_SD_EEENS6_IJSD_SL_SL_EEEEENS6_IJNS5_10UnderscoreES12_S12_EEEEENS5_13SM90_TMA_LOADENS5_14ComposedLayoutINS5_7SwizzleILi3ELi4ELi3EEENS5_18smem_ptr_flag_bitsILi16EEENSX_INS6_IJNSC_ILi8EEENSC_ILi64EEEEEENS6_IJS1C_SD_EEEEEEEvNS5_8identityES15_S1G_vS1H_EENS_8epilogue10collective18CollectiveEpilogueINS1J_30Sm90PtrArrayTmaWarpSpecializedILi4ELi2ELi16ELb1ELb0ELi2EEEJSJ_NS6_IJSI_NSC_ILi32EEEEEENS_6half_tEPNS6_IJSD_lSL_EEES1Q_S1S_NS1J_6fusion15FusionCallbacksIS1N_NS1T_17LinearCombinationIS1Q_fS1Q_fLNS_15FloatRoundStyleE2EEESJ_S1P_JEEES15_NS16_IS18_S1A_NSX_INS6_IJS1C_S1B_EEENS6_IJSD_S1C_EEEEEEENS5_17SM75_U16x8_LDSM_TENS5_14SM90_TMA_STOREES22_NS5_17SM90_U16x8_STSM_TENS5_9Copy_AtomIJNS5_17SM90_U32x4_STSM_NES1Q_EEEvEEEvvEEEEvNT_6ParamsE --------------------------
	.section	.nv.constant0._ZN7cutlass13device_kernelINS_4gemm6kernel13GemmUniversalINS1_17GroupProblemShapeIN4cute5tupleIJiiiEEEEENS1_10collective13CollectiveMmaINS1_39MainloopSm90ArrayTmaGmmaWarpSpecializedILi2ENS6_IJNS5_1CILi1EEESD_SD_EEENS1_43KernelPtrArrayTmaWarpSpecializedCooperativeEEENS6_IJNSC_ILi256EEENSC_ILi128EEESI_EEENS_10bfloat16_tEPNS6_IJlSD_NSC_ILi0EEEEEESK_SN_NS5_8TiledMMAINS5_8MMA_AtomIJNS5_4SM904GMMA28MMA_64x128x16_F32BF16BF16_SSILNSR_5MajorE0ELST_0ELNSR_7ScaleInE1ELSU_1EEEEEENS5_6LayoutINS6_IJNSC_ILi2EEESD_SD_EEENS6_IJSD_SL_SL_EEEEENS6_IJNS5_10UnderscoreES12_S12_EEEEENS5_13SM90_TMA_LOADENS5_14ComposedLayoutINS5_7SwizzleILi3ELi4ELi3EEENS5_18smem_ptr_flag_bitsILi16EEENSX_INS6_IJNSC_ILi8EEENSC_ILi64EEEEEENS6_IJS1C_SD_EEEEEEEvNS5_8identityES15_S1G_vS1H_EENS_8epilogue10collective18CollectiveEpilogueINS1J_30Sm90PtrArrayTmaWarpSpecializedILi4ELi2ELi16ELb1ELb0ELi2EEEJSJ_NS6_IJSI_NSC_ILi32EEEEEENS_6half_tEPNS6_IJSD_lSL_EEES1Q_S1S_NS1J_6fusion15FusionCallbacksIS1N_NS1T_17LinearCombinationIS1Q_fS1Q_fLNS_15FloatRoundStyleE2EEESJ_S1P_JEEES15_NS16_IS18_S1A_NSX_INS6_IJS1C_S1B_EEENS6_IJSD_S1C_EEEEEEENS5_17SM75_U16x8_LDSM_TENS5_14SM90_TMA_STOREES22_NS5_17SM90_U16x8_STSM_TENS5_9Copy_AtomIJNS5_17SM90_U32x4_STSM_NES1Q_EEEvEEEvvEEEEvNT_6ParamsE,"a",@progbits
	.sectionflags	@""
	.align	4
.nv.constant0._ZN7cutlass13device_kernelINS_4gemm6kernel13GemmUniversalINS1_17GroupProblemShapeIN4cute5tupleIJiiiEEEEENS1_10collective13CollectiveMmaINS1_39MainloopSm90ArrayTmaGmmaWarpSpecializedILi2ENS6_IJNS5_1CILi1EEESD_SD_EEENS1_43KernelPtrArrayTmaWarpSpecializedCooperativeEEENS6_IJNSC_ILi256EEENSC_ILi128EEESI_EEENS_10bfloat16_tEPNS6_IJlSD_NSC_ILi0EEEEEESK_SN_NS5_8TiledMMAINS5_8MMA_AtomIJNS5_4SM904GMMA28MMA_64x128x16_F32BF16BF16_SSILNSR_5MajorE0ELST_0ELNSR_7ScaleInE1ELSU_1EEEEEENS5_6LayoutINS6_IJNSC_ILi2EEESD_SD_EEENS6_IJSD_SL_SL_EEEEENS6_IJNS5_10UnderscoreES12_S12_EEEEENS5_13SM90_TMA_LOADENS5_14ComposedLayoutINS5_7SwizzleILi3ELi4ELi3EEENS5_18smem_ptr_flag_bitsILi16EEENSX_INS6_IJNSC_ILi8EEENSC_ILi64EEEEEENS6_IJS1C_SD_EEEEEEEvNS5_8identityES15_S1G_vS1H_EENS_8epilogue10collective18CollectiveEpilogueINS1J_30Sm90PtrArrayTmaWarpSpecializedILi4ELi2ELi16ELb1ELb0ELi2EEEJSJ_NS6_IJSI_NSC_ILi32EEEEEENS_6half_tEPNS6_IJSD_lSL_EEES1Q_S1S_NS1J_6fusion15FusionCallbacksIS1N_NS1T_17LinearCombinationIS1Q_fS1Q_fLNS_15FloatRoundStyleE2EEESJ_S1P_JEEES15_NS16_IS18_S1A_NSX_INS6_IJS1C_S1B_EEENS6_IJSD_S1C_EEEEEEENS5_17SM75_U16x8_LDSM_TENS5_14SM90_TMA_STOREES22_NS5_17SM90_U16x8_STSM_TENS5_9Copy_AtomIJNS5_17SM90_U32x4_STSM_NES1Q_EEEvEEEvvEEEEvNT_6ParamsE:
	.zero		2432


//--------------------- SYMBOLS --------------------------

	.type		.nv.reservedSmem.offset0,@object
	.size		.nv.reservedSmem.offset0,0x4
	.type		__assertfail,@function
